def matmul_kernel(
    a_ptr,
    b_ptr,
    c_ptr,
    M,
    N,
    K,
    stride_am,
    stride_ak,
    stride_bk,
    stride_bn,
    stride_cm,
    stride_cn,
    BLOCK_M: tl.constexpr,
    BLOCK_N: tl.constexpr,
    BLOCK_K: tl.constexpr,
    GROUP_M: tl.constexpr,
):
    pid = tl.program_id(axis=0)
    num_pid_m = tl.cdiv(M, BLOCK_M)
    num_pid_n = tl.cdiv(N, BLOCK_N)
    num_pid_in_group = GROUP_M * num_pid_n
    group_id = pid // num_pid_in_group
    first_pid_m = group_id * GROUP_M
    group_size_m = min(num_pid_m - first_pid_m, GROUP_M)
    pid_m = first_pid_m + ((pid % num_pid_in_group) % group_size_m)
    pid_n = (pid % num_pid_in_group) // group_size_m

    offs_am = (pid_m * BLOCK_M + tl.arange(0, BLOCK_M)) % M
    offs_bn = (pid_n * BLOCK_N + tl.arange(0, BLOCK_N)) % N
    offs_k = tl.arange(0, BLOCK_K)
    a_ptrs = a_ptr + offs_am[:, None] * stride_am + offs_k[None, :] * stride_ak
    b_ptrs = b_ptr + offs_k[:, None] * stride_bk + offs_bn[None, :] * stride_bn

    acc = tl.zeros((BLOCK_M, BLOCK_N), dtype=tl.float32)
    for kk in range(0, tl.cdiv(K, BLOCK_K)):
        a = tl.load(a_ptrs, mask=offs_k[None, :] < K - kk * BLOCK_K, other=0.0)
        b = tl.load(b_ptrs, mask=offs_k[:, None] < K - kk * BLOCK_K, other=0.0)
        acc = tl.dot(a, b, acc)
        a_ptrs += BLOCK_K * stride_ak
        b_ptrs += BLOCK_K * stride_bk

    c = acc.to(c_ptr.dtype.element_ty)
    offs_cm = pid_m * BLOCK_M + tl.arange(0, BLOCK_M)
    offs_cn = pid_n * BLOCK_N + tl.arange(0, BLOCK_N)
    c_ptrs = c_ptr + offs_cm[:, None] * stride_cm + offs_cn[None, :] * stride_cn
    mask = (offs_cm[:, None] < M) & (offs_cn[None, :] < N)
    tl.store(c_ptrs, c, mask=mask)

# config = {"BLOCK_K": 64, "BLOCK_M": 256, "BLOCK_N": 256, "GROUP_M": 1, "arch": "sm_100", "dtype": "bf16", "num_ctas": 1, "num_stages": 3, "num_warps": 4}
# arch = sm_100


// ===== COMPILED SASS (sm_100a) =====

	.target	sm_100a

	.elftype	@"ET_EXEC"


//--------------------- .note.nv.tkinfo           --------------------------
	.section	.note.nv.tkinfo,"",@"SHT_NOTE"
	.sectionflags	@"SHF_NOTE_NV_TKINFO"
	.tkinfo
        /*0018*/ 	.word	0x00000081
        /*0030*/ 	.string	""
        /*0030*/ 	.string	"ptxas-blackwell"
        /*0030*/ 	.string	"Cuda compilation tools, release 12.9, V12.9.86"
        /*0030*/ 	.string	"Build cuda_12.9.r12.9/compiler.36037853_0"
        /*0030*/ 	.string	"-v  -suppress-debug-info  -lineinfo  -arch sm_100a "



//--------------------- .note.nv.cuver            --------------------------
	.section	.note.nv.cuver,"",@"SHT_NOTE"
	.sectionflags	@"SHF_NOTE_NV_CUVER"
        /*0018*/ 	.short	0x0001
        /*001a*/ 	.short	0x0064
        /*001c*/ 	.short	0x0001
        /*001e*/ 	.short	0x0000
        /*0020*/ 	.short	0x0001
        /*0022*/ 	.short	0x0000


//--------------------- .nv.info                  --------------------------
	.section	.nv.info,"",@"SHT_CUDA_INFO"
	.align	4


	//----- nvinfo : EIATTR_REGCOUNT
	.align		4
        /*0000*/ 	.byte	0x04, 0x2f
        /*0002*/ 	.short	(.L_4 - .L_3)
	.align		4
.L_3:
        /*0004*/ 	.word	index@(matmul_kernel)
        /*0008*/ 	.word	0x00000060


	//----- nvinfo : EIATTR_FRAME_SIZE
	.align		4
.L_4:
        /*000c*/ 	.byte	0x04, 0x11
        /*000e*/ 	.short	(.L_6 - .L_5)
	.align		4
.L_5:
        /*0010*/ 	.word	index@($__internal_2_$__cuda_sm10x_tcgen05_guardrail_trap_unallocated_columns_being_dealloced)
        /*0014*/ 	.word	0x00001040


	//----- nvinfo : EIATTR_FRAME_SIZE
	.align		4
.L_6:
        /*0018*/ 	.byte	0x04, 0x11
        /*001a*/ 	.short	(.L_8 - .L_7)
	.align		4
.L_7:
        /*001c*/ 	.word	index@($__internal_1_$__cuda_sm10x_tcgen05_guardrail_trap_phase_invalid_during_alloc)
        /*0020*/ 	.word	0x00001040


	//----- nvinfo : EIATTR_FRAME_SIZE
	.align		4
.L_8:
        /*0024*/ 	.byte	0x04, 0x11
        /*0026*/ 	.short	(.L_10 - .L_9)
	.align		4
.L_9:
        /*0028*/ 	.word	index@($__internal_0_$__cuda_sm10x_tcgen05_guardrail_trap_col_being_dealloced_not_returned_by_alloc)
        /*002c*/ 	.word	0x00001040


	//----- nvinfo : EIATTR_FRAME_SIZE
	.align		4
.L_10:
        /*0030*/ 	.byte	0x04, 0x11
        /*0032*/ 	.short	(.L_12 - .L_11)
	.align		4
.L_11:
        /*0034*/ 	.word	index@(matmul_kernel)
        /*0038*/ 	.word	0x00001040


	//----- nvinfo : EIATTR_MIN_STACK_SIZE
	.align		4
.L_12:
        /*003c*/ 	.byte	0x04, 0x12
        /*003e*/ 	.short	(.L_14 - .L_13)
	.align		4
.L_13:
        /*0040*/ 	.word	index@(matmul_kernel)
        /*0044*/ 	.word	0x00001040
.L_14:


//--------------------- .nv.info.matmul_kernel    --------------------------
	.section	.nv.info.matmul_kernel,"",@"SHT_CUDA_INFO"
	.sectionflags	@""
	.align	4


	//----- nvinfo : EIATTR_CUDA_API_VERSION
	.align		4
        /*0000*/ 	.byte	0x04, 0x37
        /*0002*/ 	.short	(.L_16 - .L_15)
.L_15:
        /*0004*/ 	.word	0x00000081


	//----- nvinfo : EIATTR_KPARAM_INFO
	.align		4
.L_16:
        /*0008*/ 	.byte	0x04, 0x17
        /*000a*/ 	.short	(.L_18 - .L_17)
.L_17:
        /*000c*/ 	.word	0x00000000
        /*0010*/ 	.short	0x000d
        /*0012*/ 	.short	0x0048
        /*0014*/ 	.byte	0x00, 0xf4, 0x21, 0x00


	//----- nvinfo : EIATTR_KPARAM_INFO
	.align		4
.L_18:
        /*0018*/ 	.byte	0x04, 0x17
        /*001a*/ 	.short	(.L_20 - .L_19)
.L_19:
        /*001c*/ 	.word	0x00000000
        /*0020*/ 	.short	0x000c
        /*0022*/ 	.short	0x0040
        /*0024*/ 	.byte	0x00, 0xf4, 0x21, 0x00


	//----- nvinfo : EIATTR_KPARAM_INFO
	.align		4
.L_20:
        /*0028*/ 	.byte	0x04, 0x17
        /*002a*/ 	.short	(.L_22 - .L_21)
.L_21:
        /*002c*/ 	.word	0x00000000
        /*0030*/ 	.short	0x000b
        /*0032*/ 	.short	0x0038
        /*0034*/ 	.byte	0x00, 0xf0, 0x11, 0x00


	//----- nvinfo : EIATTR_KPARAM_INFO
	.align		4
.L_22:
        /*0038*/ 	.byte	0x04, 0x17
        /*003a*/ 	.short	(.L_24 - .L_23)
.L_23:
        /*003c*/ 	.word	0x00000000
        /*0040*/ 	.short	0x000a
        /*0042*/ 	.short	0x0034
        /*0044*/ 	.byte	0x00, 0xf0, 0x11, 0x00


	//----- nvinfo : EIATTR_KPARAM_INFO
	.align		4
.L_24:
        /*0048*/ 	.byte	0x04, 0x17
        /*004a*/ 	.short	(.L_26 - .L_25)
.L_25:
        /*004c*/ 	.word	0x00000000
        /*0050*/ 	.short	0x0009
        /*0052*/ 	.short	0x0030
        /*0054*/ 	.byte	0x00, 0xf0, 0x11, 0x00


	//----- nvinfo : EIATTR_KPARAM_INFO
	.align		4
.L_26:
        /*0058*/ 	.byte	0x04, 0x17
        /*005a*/ 	.short	(.L_28 - .L_27)
.L_27:
        /*005c*/ 	.word	0x00000000
        /*0060*/ 	.short	0x0008
        /*0062*/ 	.short	0x002c
        /*0064*/ 	.byte	0x00, 0xf0, 0x11, 0x00


	//----- nvinfo : EIATTR_KPARAM_INFO
	.align		4
.L_28:
        /*0068*/ 	.byte	0x04, 0x17
        /*006a*/ 	.short	(.L_30 - .L_29)
.L_29:
        /*006c*/ 	.word	0x00000000
        /*0070*/ 	.short	0x0007
        /*0072*/ 	.short	0x0028
        /*0074*/ 	.byte	0x00, 0xf0, 0x11, 0x00


	//----- nvinfo : EIATTR_KPARAM_INFO
	.align		4
.L_30:
        /*0078*/ 	.byte	0x04, 0x17
        /*007a*/ 	.short	(.L_32 - .L_31)
.L_31:
        /*007c*/ 	.word	0x00000000
        /*0080*/ 	.short	0x0006
        /*0082*/ 	.short	0x0024
        /*0084*/ 	.byte	0x00, 0xf0, 0x11, 0x00


	//----- nvinfo : EIATTR_KPARAM_INFO
	.align		4
.L_32:
        /*0088*/ 	.byte	0x04, 0x17
        /*008a*/ 	.short	(.L_34 - .L_33)
.L_33:
        /*008c*/ 	.word	0x00000000
        /*0090*/ 	.short	0x0005
        /*0092*/ 	.short	0x0020
        /*0094*/ 	.byte	0x00, 0xf0, 0x11, 0x00


	//----- nvinfo : EIATTR_KPARAM_INFO
	.align		4
.L_34:
        /*0098*/ 	.byte	0x04, 0x17
        /*009a*/ 	.short	(.L_36 - .L_35)
.L_35:
        /*009c*/ 	.word	0x00000000
        /*00a0*/ 	.short	0x0004
        /*00a2*/ 	.short	0x001c
        /*00a4*/ 	.byte	0x00, 0xf0, 0x11, 0x00


	//----- nvinfo : EIATTR_KPARAM_INFO
	.align		4
.L_36:
        /*00a8*/ 	.byte	0x04, 0x17
        /*00aa*/ 	.short	(.L_38 - .L_37)
.L_37:
        /*00ac*/ 	.word	0x00000000
        /*00b0*/ 	.short	0x0003
        /*00b2*/ 	.short	0x0018
        /*00b4*/ 	.byte	0x00, 0xf0, 0x11, 0x00


	//----- nvinfo : EIATTR_KPARAM_INFO
	.align		4
.L_38:
        /*00b8*/ 	.byte	0x04, 0x17
        /*00ba*/ 	.short	(.L_40 - .L_39)
.L_39:
        /*00bc*/ 	.word	0x00000000
        /*00c0*/ 	.short	0x0002
        /*00c2*/ 	.short	0x0010
        /*00c4*/ 	.byte	0x00, 0xf4, 0x21, 0x00


	//----- nvinfo : EIATTR_KPARAM_INFO
	.align		4
.L_40:
        /*00c8*/ 	.byte	0x04, 0x17
        /*00ca*/ 	.short	(.L_42 - .L_41)
.L_41:
        /*00cc*/ 	.word	0x00000000
        /*00d0*/ 	.short	0x0001
        /*00d2*/ 	.short	0x0008
        /*00d4*/ 	.byte	0x00, 0xf4, 0x21, 0x00


	//----- nvinfo : EIATTR_KPARAM_INFO
	.align		4
.L_42:
        /*00d8*/ 	.byte	0x04, 0x17
        /*00da*/ 	.short	(.L_44 - .L_43)
.L_43:
        /*00dc*/ 	.word	0x00000000
        /*00e0*/ 	.short	0x0000
        /*00e2*/ 	.short	0x0000
        /*00e4*/ 	.byte	0x00, 0xf4, 0x21, 0x00


	//----- nvinfo : EIATTR_AT_ENTRY_FRAGMENTS
	.align		4
.L_44:
        /*00e8*/ 	.byte	0x04, 0x4f
        /*00ea*/ 	.short	(.L_46 - .L_45)


	//   ....[0]....
.L_45:
        /*00ec*/ 	.word	0x00000004


	//----- nvinfo : EIATTR_RESERVED_SMEM_USED
	.align		4
.L_46:
        /*00f0*/ 	.byte	0x01, 0x41
	.zero		2


	//----- nvinfo : EIATTR_SPARSE_MMA_MASK
	.align		4
        /*00f4*/ 	.byte	0x03, 0x50
        /*00f6*/ 	.short	0x0000


	//----- nvinfo : EIATTR_TCGEN05_1CTA_USED
	.align		4
        /*00f8*/ 	.byte	0x01, 0x51
	.zero		2


	//----- nvinfo : EIATTR_MAXREG_COUNT
	.align		4
        /*00fc*/ 	.byte	0x03, 0x1b
        /*00fe*/ 	.short	0x00ff


	//----- nvinfo : EIATTR_NUM_BARRIERS
	.align		4
        /*0100*/ 	.byte	0x02, 0x4c
        /*0102*/ 	.byte	0x01
	.zero		1


	//----- nvinfo : EIATTR_ANNOTATIONS
	.align		4
        /*0104*/ 	.byte	0x04, 0x55
        /*0106*/ 	.short	(.L_48 - .L_47)


	//   ....[0]....
.L_47:
        /*0108*/ 	.word	0x00000001
        /*010c*/ 	.byte	0x40, 0x0a, 0x00, 0x00, 0x01, 0x00, 0x00, 0x00, 0xb0, 0x0a, 0x00, 0x00, 0x01, 0x00, 0x00, 0x00
        /* <DEDUP_REMOVED lines=2296> */
        /*909c*/ 	.byte	0x10, 0x68, 0x03, 0x00


	//----- nvinfo : EIATTR_INT_WARP_WIDE_INSTR_OFFSETS
	.align		4
.L_48:
        /*90a0*/ 	.byte	0x04, 0x31
        /*90a2*/ 	.short	(.L_50 - .L_49)


	//   ....[0]....
.L_49:
        /*90a4*/ 	.word	0x000060a0


	//   ....[1]....
        /*90a8*/ 	.word	0x000060b0


	//   ....[2]....
        /*90ac*/ 	.word	0x0000dc90


	//   ....[3]....
        /*90b0*/ 	.word	0x00036d00


	//   ....[4]....
        /*90b4*/ 	.word	0x00036d50


	//----- nvinfo : EIATTR_COOP_GROUP_MASK_REGIDS
	.align		4
.L_50:
        /*90b8*/ 	.byte	0x04, 0x29
        /*90ba*/ 	.short	(.L_52 - .L_51)


	//   ....[0]....
.L_51:
        /*90bc*/ 	.word	0xffffffff


	//   ....[1]....
        /*90c0*/ 	.word	0xffffffff


	//   ....[2]....
        /*90c4*/ 	.word	0xffffffff


	//   ....[3]....
        /*90c8*/ 	.word	0xffffffff


	//----- nvinfo : EIATTR_COOP_GROUP_INSTR_OFFSETS
	.align		4
.L_52:
        /*90cc*/ 	.byte	0x04, 0x28
        /*90ce*/ 	.short	(.L_54 - .L_53)


	//   ....[0]....
.L_53:
        /*90d0*/ 	.word	0x00000070


	//   ....[1]....
        /*90d4*/ 	.word	0x00000330


	//   ....[2]....
        /*90d8*/ 	.word	0x00036b90


	//   ....[3]....
        /*90dc*/ 	.word	0x00036e00


	//----- nvinfo : EIATTR_VRC_CTA_INIT_COUNT
	.align		4
.L_54:
        /*90e0*/ 	.byte	0x02, 0x4a
        /*90e2*/ 	.byte	0x80
	.zero		1


	//----- nvinfo : EIATTR_MBARRIER_INSTR_OFFSETS
	.align		4
        /*90e4*/ 	.byte	0x04, 0x39
        /*90e6*/ 	.short	(.L_56 - .L_55)


	//   ....[0]....
.L_55:
        /*90e8*/ 	.word	0x000062d0
        /*90ec*/ 	.word	0x000000ff
        /*90f0*/ 	.word	0x00000000
        /*90f4*/ 	.short	0x0100
        /*90f6*/ 	.byte	0x0b
	.zero		1


	//   ....[1]....
        /*90f8*/ 	.word	0x0000dcc0
        /*90fc*/ 	.word	0x000000ff
        /*9100*/ 	.word	0x00020008
        /*9104*/ 	.short	0x0100
        /*9106*/ 	.byte	0x09
	.zero		1


	//   ....[2]....
        /*9108*/ 	.word	0x00018d40
        /*910c*/ 	.word	0x000000ff
        /*9110*/ 	.word	0x00000000
        /*9114*/ 	.short	0x010a
        /*9116*/ 	.byte	0x0b
	.zero		1


	//   ....[3]....
        /*9118*/ 	.word	0x00023ef0
        /*911c*/ 	.word	0x000000ff
        /*9120*/ 	.word	0x00000000
        /*9124*/ 	.short	0x010a
        /*9126*/ 	.byte	0x0b
	.zero		1


	//   ....[4]....
        /*9128*/ 	.word	0x00023fb0
        /*912c*/ 	.word	0x000000ff
        /*9130*/ 	.word	0x00020000
        /*9134*/ 	.short	0x0108
        /*9136*/ 	.byte	0x09
	.zero		1


	//   ....[5]....
        /*9138*/ 	.word	0x00024070
        /*913c*/ 	.word	0x000000ff
        /*9140*/ 	.word	0x00020008
        /*9144*/ 	.short	0x0108
        /*9146*/ 	.byte	0x09
	.zero		1


	//   ....[6]....
        /*9148*/ 	.word	0x00036e20
        /*914c*/ 	.word	0x000000ff
        /*9150*/ 	.word	0x00000000
        /*9154*/ 	.short	0x010a
        /*9156*/ 	.byte	0x0b
	.zero		1


	//   ....[7]....
        /*9158*/ 	.word	0x00036e50
        /*915c*/ 	.word	0x000000ff
        /*9160*/ 	.word	0x00000000
        /*9164*/ 	.short	0x010a
        /*9166*/ 	.byte	0x0b
	.zero		1


	//----- nvinfo : EIATTR_NUM_MBARRIERS
	.align		4
.L_56:
        /*9168*/ 	.byte	0x03, 0x38
        /*916a*/ 	.short	0x0002


	//----- nvinfo : EIATTR_EXIT_INSTR_OFFSETS
	.align		4
        /*916c*/ 	.byte	0x04, 0x1c
        /*916e*/ 	.short	(.L_58 - .L_57)


	//   ....[0]....
.L_57:
        /*9170*/ 	.word	0x00036e10


	//----- nvinfo : EIATTR_REQNTID
	.align		4
.L_58:
        /*9174*/ 	.byte	0x04, 0x10
        /*9176*/ 	.short	(.L_60 - .L_59)
.L_59:
        /*9178*/ 	.word	0x00000080
        /*917c*/ 	.word	0x00000001
        /*9180*/ 	.word	0x00000001


	//----- nvinfo : EIATTR_CRS_STACK_SIZE
	.align		4
.L_60:
        /*9184*/ 	.byte	0x04, 0x1e
        /*9186*/ 	.short	(.L_62 - .L_61)
.L_61:
        /*9188*/ 	.word	0x00000000


	//----- nvinfo : EIATTR_CBANK_PARAM_SIZE
	.align		4
.L_62:
        /*918c*/ 	.byte	0x03, 0x19
        /*918e*/ 	.short	0x0050


	//----- nvinfo : EIATTR_PARAM_CBANK
	.align		4
        /*9190*/ 	.byte	0x04, 0x0a
        /*9192*/ 	.short	(.L_64 - .L_63)
	.align		4
.L_63:
        /*9194*/ 	.word	index@(.nv.constant0.matmul_kernel)
        /*9198*/ 	.short	0x0380
        /*919a*/ 	.short	0x0050


	//----- nvinfo : EIATTR_SW_WAR
	.align		4
.L_64:
        /*919c*/ 	.byte	0x04, 0x36
        /*919e*/ 	.short	(.L_66 - .L_65)
.L_65:
        /*91a0*/ 	.word	0x00000008
.L_66:


//--------------------- .nv.compat                --------------------------
	.section	.nv.compat,"",@"SHT_CUDA_COMPAT_INFO"
	.align	4
        /*0000*/ 	.byte	0x02, 0x02, 0x02, 0x00, 0x02, 0x05, 0x05, 0x00, 0x02, 0x03, 0x00, 0x00, 0x02, 0x06, 0x01, 0x00


//--------------------- .nv.callgraph             --------------------------
	.section	.nv.callgraph,"",@"SHT_CUDA_CALLGRAPH"
	.align	4
	.sectionentsize	8
	.align		4
        /*0000*/ 	.word	0x00000000
	.align		4
        /*0004*/ 	.word	0xffffffff
	.align		4
        /*0008*/ 	.word	0x00000000
	.align		4
        /*000c*/ 	.word	0xfffffffe
	.align		4
        /*0010*/ 	.word	0x00000000
	.align		4
        /*0014*/ 	.word	0xfffffffd
	.align		4
        /*0018*/ 	.word	0x00000000
	.align		4
        /*001c*/ 	.word	0xfffffffc


//--------------------- .text.matmul_kernel       --------------------------
	.section	.text.matmul_kernel,"ax",@progbits
	.align	128
        .global         matmul_kernel
        .type           matmul_kernel,@function
        .size           matmul_kernel,(.L_x_20 - matmul_kernel)
        .other          matmul_kernel,@"STO_CUDA_ENTRY STV_DEFAULT"
matmul_kernel:
.text.matmul_kernel:
[----:B------:R-:W0:Y:S01]  /*0000*/  LDC R1, c[0x0][0x37c] ;  /* 0x0000df00ff017b82 */ /* 0x000e220000000800 */
[----:B------:R-:W1:Y:S01]  /*0010*/  S2R R3, SR_TID.X ;  /* 0x0000000000037919 */ /* 0x000e620000002100 */
[----:B0-----:R-:W-:Y:S01]  /*0020*/  VIADD R1, R1, 0xffffefc0 ;  /* 0xffffefc001017836 */ /* 0x001fe20000000000 */
[----:B-1----:R-:W-:-:S13]  /*0030*/  ISETP.GE.U32.AND P0, PT, R3, 0x20, PT ;  /* 0x000000200300780c */ /* 0x002fda0003f06070 */
[----:B------:R-:W-:Y:S02]  /*0040*/  VOTEU.ANY UP0, P0 ;  /* 0x0000000000ff7886 */ /* 0x000fe40000000100 */
[----:B------:R-:W-:Y:S05]  /*0050*/  BRA.U UP0, `(.L_x_0) ;  /* 0x0000000100b87547 */ /* 0x000fea000b800000 */
[----:B------:R-:W0:Y:S01]  /*0060*/  S2UR UR6, SR_CgaCtaId ;  /* 0x00000000000679c3 */ /* 0x000e220000008800 */
[----:B------:R-:W-:Y:S01]  /*0070*/  NOP ;  /* 0x0000000000007918 */ /* 0x000fe20000000000 */
[----:B------:R-:W-:Y:S02]  /*0080*/  UMOV UR4, 0x40 ;  /* 0x0000004000047882 */ /* 0x000fe40000000000 */
[----:B0-----:R-:W-:-:S09]  /*0090*/  ULEA UR4, UR6, UR4, 0x18 ;  /* 0x0000000406047291 */ /* 0x001fd2000f8ec0ff */
[----:B------:R-:W0:Y:S01]  /*00a0*/  LDS.U8 R0, [UR4] ;  /* 0x00000004ff007984 */ /* 0x000e220008000000 */
[----:B------:R-:W-:Y:S02]  /*00b0*/  UMOV UR4, 0x400 ;  /* 0x0000040000047882 */ /* 0x000fe40000000000 */
[----:B------:R-:W-:Y:S01]  /*00c0*/  ULEA UR4, UR6, UR4, 0x18 ;  /* 0x0000000406047291 */ /* 0x000fe2000f8ec0ff */
[----:B0-----:R-:W-:-:S13]  /*00d0*/  ISETP.NE.AND P0, PT, R0, RZ, PT ;  /* 0x000000ff0000720c */ /* 0x001fda0003f05270 */
[----:B------:R-:W-:Y:S05]  /*00e0*/  @P0 BRA `(.L_x_1) ;  /* 0x00000000007c0947 */ /* 0x000fea0003800000 */
[----:B------:R-:W-:-:S13]  /*00f0*/  ELECT P0, URZ, PT ;  /* 0x0000000000ff782f */ /* 0x000fda0003800000 */
[----:B------:R-:W-:Y:S05]  /*0100*/  @!P0 BRA `(.L_x_2) ;  /* 0x0000000000848947 */ /* 0x000fea0003800000 */
[----:B------:R-:W-:Y:S01]  /*0110*/  UMOV UR5, 0x10 ;  /* 0x0000001000057882 */ /* 0x000fe20000000000 */
[----:B------:R-:W-:Y:S02]  /*0120*/  IMAD.MOV.U32 R7, RZ, RZ, 0x1 ;  /* 0x00000001ff077424 */ /* 0x000fe400078e00ff */
[----:B------:R-:W-:Y:S02]  /*0130*/  IMAD.MOV.U32 R5, RZ, RZ, 0xffff ;  /* 0x0000ffffff057424 */ /* 0x000fe400078e00ff */
[----:B------:R-:W-:Y:S04]  /*0140*/  DEPBAR.LE SB0, 0x36 ;  /* 0x00008d800000791a */ /* 0x000fe80000000000 */
[----:B------:R-:W0:Y:S02]  /*0150*/  UTCATOMSWS.FIND_AND_SET.ALIGN UP1, UR5, UR5 ;  /* 0x00000005000575e3 */ /* 0x000e240008020800 */
[----:B0-----:R-:W-:-:S04]  /*0160*/  PLOP3.LUT P0, PT, PT, PT, UP1, 0x80, 0x8 ;  /* 0x000000000008781c */ /* 0x001fc80003f0f018 */
[----:B------:R-:W-:-:S04]  /*0170*/  SEL R0, RZ, 0xffffffff, !P0 ;  /* 0xffffffffff007807 */ /* 0x000fc80004000000 */
[----:B------:R-:W-:Y:S01]  /*0180*/  ISETP.NE.AND P0, PT, R0, RZ, PT ;  /* 0x000000ff0000720c */ /* 0x000fe20003f05270 */
[----:B------:R-:W-:-:S12]  /*0190*/  IMAD.U32 R0, RZ, RZ, UR5 ;  /* 0x00000005ff007e24 */ /* 0x000fd8000f8e00ff */
[----:B------:R-:W-:Y:S05]  /*01a0*/  @P0 BRA `(.L_x_3) ;  /* 0x0000000000240947 */ /* 0x000fea0003800000 */
.L_x_4:
[----:B------:R-:W-:Y:S05]  /*01b0*/  NANOSLEEP 0x64 ;  /* 0x000000640000795d */ /* 0x000fea0003800000 */
[----:B------:R-:W-:-:S05]  /*01c0*/  UMOV UR5, 0x10 ;  /* 0x0000001000057882 */ /* 0x000fca0000000000 */
[----:B------:R-:W-:Y:S04]  /*01d0*/  DEPBAR.LE SB0, 0x36 ;  /* 0x00008d800000791a */ /* 0x000fe80000000000 */
[----:B------:R-:W0:Y:S02]  /*01e0*/  UTCATOMSWS.FIND_AND_SET.ALIGN UP1, UR5, UR5 ;  /* 0x00000005000575e3 */ /* 0x000e240008020800 */
[----:B0-----:R-:W-:-:S04]  /*01f0*/  PLOP3.LUT P0, PT, PT, PT, UP1, 0x80, 0x8 ;  /* 0x000000000008781c */ /* 0x001fc80003f0f018 */
[----:B------:R-:W-:-:S04]  /*0200*/  SEL R0, RZ, 0xffffffff, !P0 ;  /* 0xffffffffff007807 */ /* 0x000fc80004000000 */
[----:B------:R-:W-:Y:S01]  /*0210*/  ISETP.NE.AND P0, PT, R0, RZ, PT ;  /* 0x000000ff0000720c */ /* 0x000fe20003f05270 */
[----:B------:R-:W-:-:S12]  /*0220*/  IMAD.U32 R0, RZ, RZ, UR5 ;  /* 0x00000005ff007e24 */ /* 0x000fd8000f8e00ff */
[----:B------:R-:W-:Y:S05]  /*0230*/  @!P0 BRA `(.L_x_4) ;  /* 0xfffffffc00dc8947 */ /* 0x000fea000383ffff */
.L_x_3:
[C---:B------:R-:W-:Y:S01]  /*0240*/  VIADD R4, R0.reuse, 0x10 ;  /* 0x0000001000047836 */ /* 0x040fe20000000000 */
[----:B------:R-:W-:Y:S01]  /*0250*/  UMOV UR5, 0x50 ;  /* 0x0000005000057882 */ /* 0x000fe20000000000 */
[----:B------:R-:W-:Y:S01]  /*0260*/  SHF.L.U32 R2, R5, R0, RZ ;  /* 0x0000000005027219 */ /* 0x000fe200000006ff */
[----:B------:R-:W-:Y:S01]  /*0270*/  ULEA UR5, UR6, UR5, 0x18 ;  /* 0x0000000506057291 */ /* 0x000fe2000f8ec0ff */
[----:B------:R-:W-:Y:S01]  /*0280*/  IMAD.SHL.U32 R0, R0, 0x20, RZ ;  /* 0x0000002000007824 */ /* 0x000fe200078e00ff */
[----:B------:R-:W-:-:S04]  /*0290*/  SHF.L.U32 R5, R7, R4, RZ ;  /* 0x0000000407057219 */ /* 0x000fc800000006ff */
[----:B------:R-:W-:-:S05]  /*02a0*/  LOP3.LUT R2, R5, R2, RZ, 0xfc, !PT ;  /* 0x0000000205027212 */ /* 0x000fca00078efcff */
[----:B------:R0:W-:Y:S04]  /*02b0*/  ATOMS.OR RZ, [UR5], R2 ;  /* 0x00000002ffff798c */ /* 0x0001e8000b000005 */
[----:B------:R0:W-:Y:S01]  /*02c0*/  STS [UR4], R0 ;  /* 0x00000000ff007988 */ /* 0x0001e20008000804 */
[----:B------:R-:W-:Y:S05]  /*02d0*/  BRA `(.L_x_2) ;  /* 0x0000000000107947 */ /* 0x000fea0003800000 */
.L_x_1:
[----:B------:R-:W-:Y:S01]  /*02e0*/  IMAD.MOV.U32 R0, RZ, RZ, -0x1 ;  /* 0xffffffffff007424 */ /* 0x000fe200078e00ff */
[----:B------:R-:W-:-:S04]  /*02f0*/  MOV R4, 0x320 ;  /* 0x0000032000047802 */ /* 0x000fc80000000f00 */
[----:B------:R0:W-:Y:S03]  /*0300*/  STS [UR4], R0 ;  /* 0x00000000ff007988 */ /* 0x0001e60008000804 */
[----:B0-----:R-:W-:Y:S05]  /*0310*/  CALL.REL.NOINC `($__internal_1_$__cuda_sm10x_tcgen05_guardrail_trap_phase_invalid_during_alloc) ;  /* 0x0000036800e47944 */ /* 0x001fea0003c00000 */
.L_x_2:
[----:B------:R-:W-:Y:S05]  /*0320*/  WARPSYNC.ALL ;  /* 0x0000000000007948 */ /* 0x000fea0003800000 */
[----:B------:R-:W-:Y:S01]  /*0330*/  NOP ;  /* 0x0000000000007918 */ /* 0x000fe20000000000 */
.L_x_0:
[----:B------:R-:W1:Y:S01]  /*0340*/  LDC.64 R54, c[0x0][0x398] ;  /* 0x0000e600ff367b82 */ /* 0x000e620000000a00 */
[----:B------:R-:W2:Y:S01]  /*0350*/  S2R R7, SR_CTAID.X ;  /* 0x0000000000077919 */ /* 0x000ea20000002500 */
[----:B------:R-:W-:Y:S01]  /*0360*/  UMOV UR9, 0x400 ;  /* 0x0000040000097882 */ /* 0x000fe20000000000 */
[--C-:B------:R-:W-:Y:S01]  /*0370*/  SHF.R.U32.HI R15, RZ, 0x5, R3.reuse ;  /* 0x00000005ff0f7819 */ /* 0x100fe20000011603 */
[----:B------:R-:W3:Y:S01]  /*0380*/  LDCU.128 UR12, c[0x0][0x380] ;  /* 0x00007000ff0c77ac */ /* 0x000ee20008000c00 */
[----:B------:R-:W-:Y:S02]  /*0390*/  LOP3.LUT R92, R3, 0x3f, RZ, 0xc0, !PT ;  /* 0x0000003f035c7812 */ /* 0x000fe400078ec0ff */
[----:B------:R-:W-:Y:S01]  /*03a0*/  SHF.R.U32.HI R90, RZ, 0x6, R3 ;  /* 0x00000006ff5a7819 */ /* 0x000fe20000011603 */
[----:B------:R-:W4:Y:S01]  /*03b0*/  S2UR UR4, SR_CgaCtaId ;  /* 0x00000000000479c3 */ /* 0x000f220000008800 */
[----:B------:R-:W0:Y:S02]  /*03c0*/  LDCU.64 UR24, c[0x0][0x358] ;  /* 0x00006b00ff1877ac */ /* 0x000e240008000a00 */
[----:B------:R-:W-:Y:S01]  /*03d0*/  SGXT.U32 R90, R90, 0x1 ;  /* 0x000000015a5a781a */ /* 0x000fe20000000000 */
[----:B------:R-:W-:-:S04]  /*03e0*/  UMOV UR6, 0x1 ;  /* 0x0000000100067882 */ /* 0x000fc80000000000 */
[----:B------:R-:W5:Y:S01]  /*03f0*/  LDC.64 R86, c[0x0][0x3a0] ;  /* 0x0000e800ff567b82 */ /* 0x000f620000000a00 */
[----:B01----:R-:W-:Y:S01]  /*0400*/  VIADD R0, R55, 0xff ;  /* 0x000000ff37007836 */ /* 0x003fe20000000000 */
[----:B------:R-:W-:-:S04]  /*0410*/  IABS R91, R55 ;  /* 0x00000037005b7213 */ /* 0x000fc80000000000 */
[----:B------:R-:W-:Y:S01]  /*0420*/  SHF.R.S32.HI R5, RZ, 0x1f, R0 ;  /* 0x0000001fff057819 */ /* 0x000fe20000011400 */
[----:B----4-:R-:W-:-:S03]  /*0430*/  ULEA UR9, UR4, UR9, 0x18 ;  /* 0x0000000904097291 */ /* 0x010fc6000f8ec0ff */
[----:B------:R-:W-:Y:S01]  /*0440*/  LEA.HI R5, R5, R0, RZ, 0x8 ;  /* 0x0000000005057211 */ /* 0x000fe200078f40ff */
[----:B------:R-:W-:Y:S01]  /*0450*/  BAR.SYNC.DEFER_BLOCKING 0x0 ;  /* 0x0000000000007b1d */ /* 0x000fe20000010000 */
[----:B--2---:R-:W-:Y:S01]  /*0460*/  IABS R8, R7 ;  /* 0x0000000700087213 */ /* 0x004fe20000000000 */
[----:B------:R-:W-:Y:S01]  /*0470*/  UIADD3 UR11, UPT, UPT, UR9, 0x20000, URZ ;  /* 0x00020000090b7890 */ /* 0x000fe2000fffe0ff */
[----:B------:R-:W-:-:S04]  /*0480*/  SHF.R.S32.HI R2, RZ, 0x8, R5 ;  /* 0x00000008ff027819 */ /* 0x000fc80000011405 */
[-C--:B------:R-:W-:Y:S02]  /*0490*/  IABS R9, R2.reuse ;  /* 0x0000000200097213 */ /* 0x080fe40000000000 */
[----:B------:R-:W-:Y:S02]  /*04a0*/  IABS R10, R2 ;  /* 0x00000002000a7213 */ /* 0x000fe40000000000 */
[----:B------:R-:W0:Y:S01]  /*04b0*/  I2F.RP R0, R9 ;  /* 0x0000000900007306 */ /* 0x000e220000209400 */
[----:B------:R-:W1:Y:S07]  /*04c0*/  LDS R14, [UR9] ;  /* 0x00000009ff0e7984 */ /* 0x000e6e0008000800 */
[----:B0-----:R-:W0:Y:S02]  /*04d0*/  MUFU.RCP R0, R0 ;  /* 0x0000000000007308 */ /* 0x001e240000001000 */
[----:B0-----:R-:W-:-:S02]  /*04e0*/  VIADD R4, R0, 0xffffffe ;  /* 0x0ffffffe00047836 */ /* 0x001fc40000000000 */
[----:B------:R-:W-:-:S04]  /*04f0*/  IMAD.MOV R0, RZ, RZ, -R10 ;  /* 0x000000ffff007224 */ /* 0x000fc800078e0a0a */
[----:B------:R0:W2:Y:S02]  /*0500*/  F2I.FTZ.U32.TRUNC.NTZ R5, R4 ;  /* 0x0000000400057305 */ /* 0x0000a4000021f000 */
[----:B0-----:R-:W-:Y:S02]  /*0510*/  IMAD.MOV.U32 R4, RZ, RZ, RZ ;  /* 0x000000ffff047224 */ /* 0x001fe400078e00ff */
[----:B--2---:R-:W-:Y:S01]  /*0520*/  IMAD.MOV R6, RZ, RZ, -R5 ;  /* 0x000000ffff067224 */ /* 0x004fe200078e0a05 */
[----:B-1----:R-:W-:-:S03]  /*0530*/  R2UR UR8, R14 ;  /* 0x000000000e0872ca */ /* 0x002fc600000e0000 */
[----:B------:R-:W-:Y:S02]  /*0540*/  IMAD R11, R6, R9, RZ ;  /* 0x00000009060b7224 */ /* 0x000fe400078e02ff */
[----:B------:R-:W-:Y:S02]  /*0550*/  IMAD.MOV.U32 R6, RZ, RZ, R8 ;  /* 0x000000ffff067224 */ /* 0x000fe400078e0008 */
[----:B------:R-:W-:Y:S01]  /*0560*/  IMAD.HI.U32 R5, R5, R11, R4 ;  /* 0x0000000b05057227 */ /* 0x000fe200078e0004 */
[----:B------:R-:W-:-:S05]  /*0570*/  IABS R11, R54 ;  /* 0x00000036000b7213 */ /* 0x000fca0000000000 */
[----:B------:R-:W-:-:S04]  /*0580*/  IMAD.HI.U32 R5, R5, R6, RZ ;  /* 0x0000000605057227 */ /* 0x000fc800078e00ff */
[----:B------:R-:W-:Y:S01]  /*0590*/  IMAD R0, R5, R0, R6 ;  /* 0x0000000005007224 */ /* 0x000fe200078e0206 */
[----:B------:R-:W-:Y:S04]  /*05a0*/  BAR.SYNC.DEFER_BLOCKING 0x0 ;  /* 0x0000000000007b1d */ /* 0x000fe80000010000 */
[----:B------:R-:W-:-:S13]  /*05b0*/  ISETP.GT.U32.AND P1, PT, R9, R0, PT ;  /* 0x000000000900720c */ /* 0x000fda0003f24070 */
[----:B------:R-:W-:Y:S02]  /*05c0*/  @!P1 IMAD.IADD R0, R0, 0x1, -R9 ;  /* 0x0000000100009824 */ /* 0x000fe400078e0a09 */
[----:B------:R-:W-:Y:S01]  /*05d0*/  @!P1 VIADD R5, R5, 0x1 ;  /* 0x0000000105059836 */ /* 0x000fe20000000000 */
[----:B------:R-:W-:Y:S02]  /*05e0*/  ISETP.NE.AND P1, PT, R2, RZ, PT ;  /* 0x000000ff0200720c */ /* 0x000fe40003f25270 */
[----:B------:R-:W-:Y:S02]  /*05f0*/  ISETP.GE.U32.AND P0, PT, R0, R9, PT ;  /* 0x000000090000720c */ /* 0x000fe40003f06070 */
[----:B------:R-:W-:-:S04]  /*0600*/  LOP3.LUT R0, R7, R2, RZ, 0x3c, !PT ;  /* 0x0000000207007212 */ /* 0x000fc800078e3cff */
[----:B------:R-:W-:Y:S01]  /*0610*/  ISETP.GE.AND P2, PT, R0, RZ, PT ;  /* 0x000000ff0000720c */ /* 0x000fe20003f46270 */
[----:B------:R-:W-:-:S06]  /*0620*/  VIADD R0, R54, 0xff ;  /* 0x000000ff36007836 */ /* 0x000fcc0000000000 */
[----:B------:R-:W-:-:S04]  /*0630*/  @P0 VIADD R5, R5, 0x1 ;  /* 0x0000000105050836 */ /* 0x000fc80000000000 */
[----:B------:R-:W-:Y:S01]  /*0640*/  IMAD.MOV.U32 R8, RZ, RZ, R5 ;  /* 0x000000ffff087224 */ /* 0x000fe200078e0005 */
[----:B------:R-:W-:-:S03]  /*0650*/  SHF.R.S32.HI R5, RZ, 0x1f, R0 ;  /* 0x0000001fff057819 */ /* 0x000fc60000011400 */
[----:B------:R-:W-:Y:S01]  /*0660*/  @!P2 IMAD.MOV R8, RZ, RZ, -R8 ;  /* 0x000000ffff08a224 */ /* 0x000fe200078e0a08 */
[----:B------:R-:W-:Y:S02]  /*0670*/  LEA.HI R5, R5, R0, RZ, 0x8 ;  /* 0x0000000005057211 */ /* 0x000fe400078f40ff */
[----:B------:R-:W-:-:S04]  /*0680*/  @!P1 LOP3.LUT R8, RZ, R2, RZ, 0x33, !PT ;  /* 0x00000002ff089212 */ /* 0x000fc800078e33ff */
[----:B------:R-:W-:Y:S01]  /*0690*/  LEA.HI.SX32 R5, R5, -R8, 0x18 ;  /* 0x8000000805057211 */ /* 0x000fe200078fc2ff */
[----:B------:R-:W-:-:S03]  /*06a0*/  IMAD.MOV R6, RZ, RZ, -R8 ;  /* 0x000000ffff067224 */ /* 0x000fc600078e0a08 */
[----:B------:R-:W-:Y:S01]  /*06b0*/  VIMNMX R13, PT, PT, R5, 0x1, PT ;  /* 0x00000001050d7848 */ /* 0x000fe20003fe0100 */
[----:B------:R-:W-:-:S03]  /*06c0*/  IMAD R10, R2, R6, R7 ;  /* 0x00000006020a7224 */ /* 0x000fc600078e0207 */
[-C--:B------:R-:W-:Y:S02]  /*06d0*/  IABS R9, R13.reuse ;  /* 0x0000000d00097213 */ /* 0x080fe40000000000 */
[----:B------:R-:W-:Y:S02]  /*06e0*/  IABS R2, R10 ;  /* 0x0000000a00027213 */ /* 0x000fe40000000000 */
[----:B------:R-:W0:Y:S01]  /*06f0*/  I2F.RP R0, R9 ;  /* 0x0000000900007306 */ /* 0x000e220000209400 */
[----:B------:R-:W-:-:S07]  /*0700*/  IABS R6, R13 ;  /* 0x0000000d00067213 */ /* 0x000fce0000000000 */
[----:B0-----:R-:W0:Y:S02]  /*0710*/  MUFU.RCP R0, R0 ;  /* 0x0000000000007308 */ /* 0x001e240000001000 */
[----:B0-----:R-:W-:-:S06]  /*0720*/  VIADD R4, R0, 0xffffffe ;  /* 0x0ffffffe00047836 */ /* 0x001fcc0000000000 */
[----:B------:R0:W1:Y:S02]  /*0730*/  F2I.FTZ.U32.TRUNC.NTZ R5, R4 ;  /* 0x0000000400057305 */ /* 0x000064000021f000 */
[----:B0-----:R-:W-:Y:S02]  /*0740*/  IMAD.MOV.U32 R4, RZ, RZ, RZ ;  /* 0x000000ffff047224 */ /* 0x001fe400078e00ff */
[----:B-1----:R-:W-:-:S04]  /*0750*/  IMAD.MOV R12, RZ, RZ, -R5 ;  /* 0x000000ffff0c7224 */ /* 0x002fc800078e0a05 */
[----:B------:R-:W-:-:S04]  /*0760*/  IMAD R7, R12, R9, RZ ;  /* 0x000000090c077224 */ /* 0x000fc800078e02ff */
[----:B------:R-:W-:Y:S02]  /*0770*/  IMAD.HI.U32 R5, R5, R7, R4 ;  /* 0x0000000705057227 */ /* 0x000fe400078e0004 */
[----:B------:R-:W0:Y:S02]  /*0780*/  I2F.RP R4, R11 ;  /* 0x0000000b00047306 */ /* 0x000e240000209400 */
[----:B------:R-:W-:Y:S02]  /*0790*/  IMAD.MOV R7, RZ, RZ, -R6 ;  /* 0x000000ffff077224 */ /* 0x000fe400078e0a06 */
[----:B------:R-:W-:-:S04]  /*07a0*/  IMAD.HI.U32 R0, R5, R2, RZ ;  /* 0x0000000205007227 */ /* 0x000fc800078e00ff */
[----:B------:R-:W-:Y:S01]  /*07b0*/  IMAD R2, R0, R7, R2 ;  /* 0x0000000700027224 */ /* 0x000fe200078e0202 */
[----:B------:R-:W1:Y:S01]  /*07c0*/  I2F.RP R6, R91 ;  /* 0x0000005b00067306 */ /* 0x000e620000209400 */
[----:B------:R-:W-:-:S03]  /*07d0*/  LOP3.LUT R7, R3, 0x7f, RZ, 0xc0, !PT ;  /* 0x0000007f03077812 */ /* 0x000fc600078ec0ff */
[----:B------:R-:W-:-:S04]  /*07e0*/  ISETP.GT.U32.AND P1, PT, R9, R2, PT ;  /* 0x000000020900720c */ /* 0x000fc80003f24070 */
[----:B0-----:R-:W0:Y:S08]  /*07f0*/  MUFU.RCP R4, R4 ;  /* 0x0000000400047308 */ /* 0x001e300000001000 */
[----:B-1----:R-:W1:Y:S01]  /*0800*/  MUFU.RCP R6, R6 ;  /* 0x0000000600067308 */ /* 0x002e620000001000 */
[----:B------:R-:W-:Y:S02]  /*0810*/  @!P1 IMAD.IADD R2, R2, 0x1, -R9 ;  /* 0x0000000102029824 */ /* 0x000fe400078e0a09 */
[----:B------:R-:W-:Y:S01]  /*0820*/  @!P1 VIADD R0, R0, 0x1 ;  /* 0x0000000100009836 */ /* 0x000fe20000000000 */
[----:B------:R-:W-:-:S02]  /*0830*/  ISETP.NE.AND P1, PT, R13, RZ, PT ;  /* 0x000000ff0d00720c */ /* 0x000fc40003f25270 */
[----:B------:R-:W-:Y:S02]  /*0840*/  ISETP.GE.U32.AND P0, PT, R2, R9, PT ;  /* 0x000000090200720c */ /* 0x000fe40003f06070 */
[----:B------:R-:W-:Y:S01]  /*0850*/  LOP3.LUT R2, R10, R13, RZ, 0x3c, !PT ;  /* 0x0000000d0a027212 */ /* 0x000fe200078e3cff */
[----:B0-----:R-:W-:Y:S02]  /*0860*/  VIADD R5, R4, 0xffffffe ;  /* 0x0ffffffe04057836 */ /* 0x001fe40000000000 */
[----:B------:R-:W-:Y:S01]  /*0870*/  IMAD.MOV.U32 R4, RZ, RZ, RZ ;  /* 0x000000ffff047224 */ /* 0x000fe200078e00ff */
[----:B------:R-:W-:-:S03]  /*0880*/  ISETP.GE.AND P2, PT, R2, RZ, PT ;  /* 0x000000ff0200720c */ /* 0x000fc60003f46270 */
[----:B------:R-:W0:Y:S01]  /*0890*/  F2I.FTZ.U32.TRUNC.NTZ R5, R5 ;  /* 0x0000000500057305 */ /* 0x000e22000021f000 */
[----:B-1----:R-:W-:-:S03]  /*08a0*/  VIADD R6, R6, 0xffffffe ;  /* 0x0ffffffe06067836 */ /* 0x002fc60000000000 */
[----:B------:R-:W-:Y:S01]  /*08b0*/  @P0 VIADD R0, R0, 0x1 ;  /* 0x0000000100000836 */ /* 0x000fe20000000000 */
[----:B------:R-:W-:-:S03]  /*08c0*/  ISETP.NE.U32.AND P0, PT, R7, RZ, PT ;  /* 0x000000ff0700720c */ /* 0x000fc60003f05070 */
[----:B------:R-:W-:-:S04]  /*08d0*/  IMAD.MOV.U32 R12, RZ, RZ, R0 ;  /* 0x000000ffff0c7224 */ /* 0x000fc800078e0000 */
[----:B------:R-:W-:Y:S01]  /*08e0*/  @!P2 IMAD.MOV R12, RZ, RZ, -R12 ;  /* 0x000000ffff0ca224 */ /* 0x000fe200078e0a0c */
[----:B------:R-:W-:Y:S01]  /*08f0*/  @!P1 LOP3.LUT R12, RZ, R13, RZ, 0x33, !PT ;  /* 0x0000000dff0c9212 */ /* 0x000fe200078e33ff */
[----:B0-----:R-:W-:-:S04]  /*0900*/  IMAD.MOV R2, RZ, RZ, -R5 ;  /* 0x000000ffff027224 */ /* 0x001fc800078e0a05 */
[----:B------:R-:W-:Y:S02]  /*0910*/  IMAD.MOV R0, RZ, RZ, -R12 ;  /* 0x000000ffff007224 */ /* 0x000fe400078e0a0c */
[----:B------:R-:W-:Y:S01]  /*0920*/  IMAD R9, R2, R11, RZ ;  /* 0x0000000b02097224 */ /* 0x000fe200078e02ff */
[----:B------:R-:W-:Y:S01]  /*0930*/  LOP3.LUT R2, R3, 0x40, RZ, 0xc0, !PT ;  /* 0x0000004003027812 */ /* 0x000fe200078ec0ff */
[----:B------:R-:W-:Y:S02]  /*0940*/  IMAD R0, R13, R0, R10 ;  /* 0x000000000d007224 */ /* 0x000fe400078e020a */
[----:B------:R-:W-:Y:S02]  /*0950*/  IMAD.HI.U32 R4, R5, R9, R4 ;  /* 0x0000000905047227 */ /* 0x000fe400078e0004 */
[----:B------:R0:W1:Y:S02]  /*0960*/  F2I.FTZ.U32.TRUNC.NTZ R5, R6 ;  /* 0x0000000600057305 */ /* 0x000064000021f000 */
[----:B------:R-:W-:-:S02]  /*0970*/  IMAD.IADD R0, R8, 0x1, R0 ;  /* 0x0000000108007824 */ /* 0x000fc400078e0200 */
[----:B------:R-:W-:Y:S02]  /*0980*/  IMAD.SHL.U32 R9, R92, 0x2, RZ ;  /* 0x000000025c097824 */ /* 0x000fe400078e00ff */
[----:B------:R-:W-:Y:S01]  /*0990*/  IMAD R18, R0, 0x100, R7 ;  /* 0x0000010000127824 */ /* 0x000fe200078e0207 */
[----:B------:R-:W-:Y:S01]  /*09a0*/  SHF.R.S32.HI R0, RZ, 0x6, R3 ;  /* 0x00000006ff007819 */ /* 0x000fe20000011403 */
[----:B------:R-:W-:Y:S02]  /*09b0*/  IMAD.SHL.U32 R7, R15, 0x200000, RZ ;  /* 0x002000000f077824 */ /* 0x000fe400078e00ff */
[----:B------:R-:W-:Y:S01]  /*09c0*/  VIADD R17, R18, 0x80 ;  /* 0x0000008012117836 */ /* 0x000fe20000000000 */
[----:B------:R-:W-:Y:S01]  /*09d0*/  IABS R8, R18 ;  /* 0x0000001200087213 */ /* 0x000fe20000000000 */
[----:B------:R-:W-:Y:S01]  /*09e0*/  IMAD R2, R2, 0x80, R9 ;  /* 0x0000008002027824 */ /* 0x000fe200078e0209 */
[----:B------:R-:W-:Y:S01]  /*09f0*/  LOP3.LUT R7, R7, 0x600000, RZ, 0xc0, !PT ;  /* 0x0060000007077812 */ /* 0x000fe200078ec0ff */
[----:B------:R-:W-:Y:S01]  /*0a00*/  IMAD.SHL.U32 R12, R12, 0x100, RZ ;  /* 0x000001000c0c7824 */ /* 0x000fe200078e00ff */
[----:B------:R-:W-:Y:S01]  /*0a10*/  IABS R10, R17 ;  /* 0x00000011000a7213 */ /* 0x000fe20000000000 */
[----:B0-----:R-:W-:Y:S01]  /*0a20*/  IMAD.HI.U32 R6, R4, R8, RZ ;  /* 0x0000000804067227 */ /* 0x001fe200078e00ff */
[----:B------:R-:W-:Y:S01]  /*0a30*/  SGXT R0, R0, 0x1 ;  /* 0x000000010000781a */ /* 0x000fe20000000200 */
[----:B------:R-:W-:Y:S01]  /*0a40*/  STL [R1+0x404], R18 ;  /* 0x0004041201007387 */ /* 0x000fe20000100800 */
[----:B------:R-:W-:Y:S01]  /*0a50*/  R2UR UR10, R7 ;  /* 0x00000000070a72ca */ /* 0x000fe200000e0000 */
[----:B------:R-:W-:Y:S01]  /*0a60*/  IMAD.MOV.U32 R7, RZ, RZ, R10 ;  /* 0x000000ffff077224 */ /* 0x000fe200078e000a */
[----:B------:R-:W-:Y:S01]  /*0a70*/  LOP3.LUT R0, R9, 0x90, R0, 0x78, !PT ;  /* 0x0000009009007812 */ /* 0x000fe200078e7800 */
[----:B-1----:R-:W-:Y:S01]  /*0a80*/  IMAD.MOV R9, RZ, RZ, -R5 ;  /* 0x000000ffff097224 */ /* 0x002fe200078e0a05 */
[----:B------:R-:W-:Y:S01]  /*0a90*/  LOP3.LUT R90, R12, R90, RZ, 0xfc, !PT ;  /* 0x0000005a0c5a7212 */ /* 0x000fe200078efcff */
[----:B------:R-:W-:Y:S01]  /*0aa0*/  IMAD.MOV R6, RZ, RZ, -R6 ;  /* 0x000000ffff067224 */ /* 0x000fe200078e0a06 */
[----:B------:R-:W-:Y:S01]  /*0ab0*/  STL [R1+0x408], R17 ;  /* 0x0004081101007387 */ /* 0x000fe20000100800 */
[----:B------:R-:W-:Y:S01]  /*0ac0*/  IMAD.HI.U32 R4, R4, R7, RZ ;  /* 0x0000000704047227 */ /* 0x000fe200078e00ff */
[----:B------:R-:W-:-:S02]  /*0ad0*/  LOP3.LUT R13, R90, 0x4, RZ, 0xfc, !PT ;  /* 0x000000045a0d7812 */ /* 0x000fc400078efcff */
[----:B------:R0:W-:Y:S01]  /*0ae0*/  STL [R1+0x400], R12 ;  /* 0x0004000c01007387 */ /* 0x0001e20000100800 */
[----:B------:R-:W-:Y:S01]  /*0af0*/  IMAD.MOV.U32 R10, RZ, RZ, R9 ;  /* 0x000000ffff0a7224 */ /* 0x000fe200078e0009 */
[----:B------:R-:W-:Y:S01]  /*0b00*/  IABS R14, R13 ;  /* 0x0000000d000e7213 */ /* 0x000fe20000000000 */
[----:B------:R-:W-:Y:S01]  /*0b10*/  IMAD R6, R11, R6, R8 ;  /* 0x000000060b067224 */ /* 0x000fe200078e0208 */
[----:B------:R-:W-:Y:S01]  /*0b20*/  LOP3.LUT R15, R90, 0x6, RZ, 0xfc, !PT ;  /* 0x000000065a0f7812 */ /* 0x000fe200078efcff */
[----:B------:R-:W-:Y:S01]  /*0b30*/  IMAD.MOV R8, RZ, RZ, -R4 ;  /* 0x000000ffff087224 */ /* 0x000fe200078e0a04 */
[----:B------:R-:W-:Y:S01]  /*0b40*/  ISETP.GE.AND P6, PT, R13, RZ, PT ;  /* 0x000000ff0d00720c */ /* 0x000fe20003fc6270 */
[----:B------:R-:W-:Y:S01]  /*0b50*/  IMAD R3, R10, R91, RZ ;  /* 0x0000005b0a037224 */ /* 0x000fe200078e02ff */
[----:B------:R-:W-:Y:S01]  /*0b60*/  ISETP.GT.U32.AND P1, PT, R11, R6, PT ;  /* 0x000000060b00720c */ /* 0x000fe20003f24070 */
[----:B------:R-:W-:Y:S01]  /*0b70*/  IMAD.MOV.U32 R4, RZ, RZ, RZ ;  /* 0x000000ffff047224 */ /* 0x000fe200078e00ff */
[----:B------:R-:W-:-:S02]  /*0b80*/  IABS R10, R90 ;  /* 0x0000005a000a7213 */ /* 0x000fc40000000000 */
[----:B------:R-:W-:Y:S01]  /*0b90*/  IABS R16, R15 ;  /* 0x0000000f00107213 */ /* 0x000fe20000000000 */
[----:B------:R-:W-:Y:S01]  /*0ba0*/  IMAD.HI.U32 R3, R5, R3, R4 ;  /* 0x0000000305037227 */ /* 0x000fe200078e0004 */
[C---:B------:R-:W-:Y:S02]  /*0bb0*/  LOP3.LUT R5, R90.reuse, 0x2, RZ, 0xfc, !PT ;  /* 0x000000025a057812 */ /* 0x040fe400078efcff */
[----:B------:R-:W-:Y:S01]  /*0bc0*/  LOP3.LUT R13, R90, 0xc, RZ, 0xfc, !PT ;  /* 0x0000000c5a0d7812 */ /* 0x000fe200078efcff */
[----:B------:R-:W-:Y:S01]  /*0bd0*/  IMAD R4, R11, R8, R7 ;  /* 0x000000080b047224 */ /* 0x000fe200078e0207 */
[----:B------:R-:W-:Y:S01]  /*0be0*/  ISETP.GE.AND P3, PT, R5, RZ, PT ;  /* 0x000000ff0500720c */ /* 0x000fe20003f66270 */
[----:B------:R-:W-:Y:S01]  /*0bf0*/  IMAD.HI.U32 R7, R3, R14, RZ ;  /* 0x0000000e03077227 */ /* 0x000fe200078e00ff */
[----:B0-----:R-:W-:Y:S02]  /*0c00*/  IABS R12, R5 ;  /* 0x00000005000c7213 */ /* 0x001fe40000000000 */
[----:B------:R-:W-:Y:S01]  /*0c10*/  ISETP.GT.U32.AND P2, PT, R11, R4, PT ;  /* 0x000000040b00720c */ /* 0x000fe20003f44070 */
[----:B------:R-:W-:Y:S01]  /*0c20*/  IMAD.HI.U32 R5, R3, R10, RZ ;  /* 0x0000000a03057227 */ /* 0x000fe200078e00ff */
[----:B------:R-:W-:-:S02]  /*0c30*/  IABS R22, R13 ;  /* 0x0000000d00167213 */ /* 0x000fc40000000000 */
[C---:B------:R-:W-:Y:S01]  /*0c40*/  LOP3.LUT R19, R90.reuse, 0x12, RZ, 0xfc, !PT ;  /* 0x000000125a137812 */ /* 0x040fe200078efcff */
[----:B------:R-:W-:Y:S01]  /*0c50*/  IMAD.MOV R9, RZ, RZ, -R5 ;  /* 0x000000ffff097224 */ /* 0x000fe200078e0a05 */
[----:B------:R-:W-:Y:S01]  /*0c60*/  LOP3.LUT R23, R90, 0x2a, RZ, 0xfc, !PT ;  /* 0x0000002a5a177812 */ /* 0x000fe200078efcff */
[--C-:B------:R-:W-:Y:S01]  /*0c70*/  @!P1 IMAD.IADD R6, R6, 0x1, -R11.reuse ;  /* 0x0000000106069824 */ /* 0x100fe200078e0a0b */
[C---:B------:R-:W-:Y:S01]  /*0c80*/  LOP3.LUT R27, R90.reuse, 0x4a, RZ, 0xfc, !PT ;  /* 0x0000004a5a1b7812 */ /* 0x040fe200078efcff */
[----:B------:R-:W-:Y:S01]  /*0c90*/  IMAD R10, R91, R9, R10 ;  /* 0x000000095b0a7224 */ /* 0x000fe200078e020a */
[----:B------:R-:W-:Y:S01]  /*0ca0*/  LOP3.LUT R9, R90, 0x8, RZ, 0xfc, !PT ;  /* 0x000000085a097812 */ /* 0x000fe200078efcff */
[----:B------:R-:W-:Y:S01]  /*0cb0*/  IMAD.HI.U32 R5, R3, R12, RZ ;  /* 0x0000000c03057227 */ /* 0x000fe200078e00ff */
[----:B------:R-:W-:Y:S02]  /*0cc0*/  ISETP.GT.U32.AND P1, PT, R11, R6, PT ;  /* 0x000000060b00720c */ /* 0x000fe40003f24070 */
[----:B------:R-:W-:Y:S01]  /*0cd0*/  ISETP.GT.U32.AND P5, PT, R91, R10, PT ;  /* 0x0000000a5b00720c */ /* 0x000fe20003fa4070 */
[----:B------:R-:W-:Y:S01]  /*0ce0*/  @!P2 IMAD.IADD R4, R4, 0x1, -R11 ;  /* 0x000000010404a824 */ /* 0x000fe200078e0a0b */
[----:B------:R-:W-:Y:S01]  /*0cf0*/  ISETP.GE.AND P2, PT, R18, RZ, PT ;  /* 0x000000ff1200720c */ /* 0x000fe20003f46270 */
[----:B------:R-:W-:Y:S01]  /*0d00*/  IMAD.MOV R7, RZ, RZ, -R7 ;  /* 0x000000ffff077224 */ /* 0x000fe200078e0a07 */
[----:B------:R-:W-:Y:S01]  /*0d10*/  IABS R18, R9 ;  /* 0x0000000900127213 */ /* 0x000fe20000000000 */
[----:B------:R-:W-:Y:S01]  /*0d20*/  IMAD.MOV R5, RZ, RZ, -R5 ;  /* 0x000000ffff057224 */ /* 0x000fe200078e0a05 */
[----:B------:R-:W-:Y:S01]  /*0d30*/  ISETP.GT.U32.AND P4, PT, R11, R4, PT ;  /* 0x000000040b00720c */ /* 0x000fe20003f84070 */
[C---:B------:R-:W-:Y:S01]  /*0d40*/  IMAD R14, R91.reuse, R7, R14 ;  /* 0x000000075b0e7224 */ /* 0x040fe200078e020e */
[----:B------:R-:W-:Y:S01]  /*0d50*/  LOP3.LUT R7, RZ, R54, RZ, 0x33, !PT ;  /* 0x00000036ff077212 */ /* 0x000fe200078e33ff */
[C---:B------:R-:W-:Y:S01]  /*0d60*/  IMAD R12, R91.reuse, R5, R12 ;  /* 0x000000055b0c7224 */ /* 0x040fe200078e020c */
[----:B------:R-:W-:Y:S01]  /*0d70*/  IABS R26, R23 ;  /* 0x00000017001a7213 */ /* 0x000fe20000000000 */
[----:B------:R-:W-:Y:S01]  /*0d80*/  @!P1 IMAD.IADD R6, R6, 0x1, -R11 ;  /* 0x0000000106069824 */ /* 0x000fe200078e0a0b */
[----:B------:R-:W-:Y:S01]  /*0d90*/  LOP3.LUT R29, R90, 0x50, RZ, 0xfc, !PT ;  /* 0x000000505a1d7812 */ /* 0x000fe200078efcff */
[----:B------:R-:W-:Y:S01]  /*0da0*/  @!P5 IMAD.IADD R10, R10, 0x1, -R91 ;  /* 0x000000010a0ad824 */ /* 0x000fe200078e0a5b */
[----:B------:R-:W-:Y:S01]  /*0db0*/  ISETP.GT.U32.AND P1, PT, R91, R12, PT ;  /* 0x0000000c5b00720c */ /* 0x000fe20003f24070 */
[----:B------:R-:W-:Y:S01]  /*0dc0*/  IMAD.HI.U32 R8, R3, R16, RZ ;  /* 0x0000001003087227 */ /* 0x000fe200078e00ff */
[----:B------:R-:W-:-:S02]  /*0dd0*/  ISETP.GE.AND P5, PT, R17, RZ, PT ;  /* 0x000000ff1100720c */ /* 0x000fc40003fa6270 */
[----:B------:R-:W-:Y:S01]  /*0de0*/  LOP3.LUT R17, R90, 0x10, RZ, 0xfc, !PT ;  /* 0x000000105a117812 */ /* 0x000fe200078efcff */
[----:B------:R-:W-:Y:S01]  /*0df0*/  @!P4 IMAD.IADD R4, R4, 0x1, -R11 ;  /* 0x000000010404c824 */ /* 0x000fe200078e0a0b */
[----:B------:R-:W-:Y:S01]  /*0e00*/  ISETP.GT.U32.AND P4, PT, R91, R14, PT ;  /* 0x0000000e5b00720c */ /* 0x000fe20003f84070 */
[----:B------:R-:W-:Y:S01]  /*0e10*/  IMAD.MOV R8, RZ, RZ, -R8 ;  /* 0x000000ffff087224 */ /* 0x000fe200078e0a08 */
[C---:B------:R-:W-:Y:S01]  /*0e20*/  LOP3.LUT R11, R90.reuse, 0xa, RZ, 0xfc, !PT ;  /* 0x0000000a5a0b7812 */ /* 0x040fe200078efcff */
[----:B------:R-:W-:Y:S01]  /*0e30*/  IMAD.HI.U32 R5, R3, R18, RZ ;  /* 0x0000001203057227 */ /* 0x000fe200078e00ff */
[----:B------:R-:W-:Y:S02]  /*0e40*/  IABS R30, R29 ;  /* 0x0000001d001e7213 */ /* 0x000fe40000000000 */
[----:B------:R-:W-:Y:S01]  /*0e50*/  IABS R20, R11 ;  /* 0x0000000b00147213 */ /* 0x000fe20000000000 */
[----:B------:R-:W-:Y:S01]  /*0e60*/  IMAD R16, R91, R8, R16 ;  /* 0x000000085b107224 */ /* 0x000fe200078e0210 */
[----:B------:R-:W-:Y:S01]  /*0e70*/  LOP3.LUT R79, R90, 0xa8, RZ, 0xfc, !PT ;  /* 0x000000a85a4f7812 */ /* 0x000fe200078efcff */
[----:B------:R-:W-:-:S02]  /*0e80*/  IMAD.MOV.U32 R8, RZ, RZ, R4 ;  /* 0x000000ffff087224 */ /* 0x000fc400078e0004 */
[--C-:B------:R-:W-:Y:S01]  /*0e90*/  @!P1 IMAD.IADD R12, R12, 0x1, -R91.reuse ;  /* 0x000000010c0c9824 */ /* 0x100fe200078e0a5b */
[C---:B------:R-:W-:Y:S01]  /*0ea0*/  ISETP.GT.U32.AND P1, PT, R91.reuse, R10, PT ;  /* 0x0000000a5b00720c */ /* 0x040fe20003f24070 */
[----:B------:R-:W-:Y:S02]  /*0eb0*/  @!P4 IMAD.IADD R14, R14, 0x1, -R91 ;  /* 0x000000010e0ec824 */ /* 0x000fe400078e0a5b */
[----:B------:R-:W-:Y:S01]  /*0ec0*/  @!P5 IMAD.MOV R8, RZ, RZ, -R8 ;  /* 0x000000ffff08d224 */ /* 0x000fe200078e0a08 */
[C---:B------:R-:W-:Y:S01]  /*0ed0*/  ISETP.GT.U32.AND P4, PT, R91.reuse, R12, PT ;  /* 0x0000000c5b00720c */ /* 0x040fe20003f84070 */
[----:B------:R-:W-:Y:S01]  /*0ee0*/  @!P2 IMAD.MOV R6, RZ, RZ, -R6 ;  /* 0x000000ffff06a224 */ /* 0x000fe200078e0a06 */
[----:B------:R-:W-:Y:S01]  /*0ef0*/  ISETP.GT.U32.AND P5, PT, R91, R14, PT ;  /* 0x0000000e5b00720c */ /* 0x000fe20003fa4070 */
[----:B------:R-:W-:Y:S01]  /*0f00*/  IMAD.MOV R5, RZ, RZ, -R5 ;  /* 0x000000ffff057224 */ /* 0x000fe200078e0a05 */
[----:B------:R-:W-:-:S04]  /*0f10*/  ISETP.NE.AND P2, PT, R54, RZ, PT ;  /* 0x000000ff3600720c */ /* 0x000fc80003f45270 */
[----:B------:R-:W-:Y:S01]  /*0f20*/  SEL R4, R7, R6, !P2 ;  /* 0x0000000607047207 */ /* 0x000fe20005000000 */
[----:B------:R-:W-:Y:S01]  /*0f30*/  IMAD R6, R91, R5, R18 ;  /* 0x000000055b067224 */ /* 0x000fe200078e0212 */
[----:B------:R-:W-:Y:S01]  /*0f40*/  SEL R7, R7, R8, !P2 ;  /* 0x0000000807077207 */ /* 0x000fe20005000000 */
[----:B------:R-:W-:Y:S01]  /*0f50*/  IMAD.HI.U32 R5, R3, R20, RZ ;  /* 0x0000001403057227 */ /* 0x000fe200078e00ff */
[----:B------:R-:W-:-:S03]  /*0f60*/  ISETP.GT.U32.AND P2, PT, R91, R16, PT ;  /* 0x000000105b00720c */ /* 0x000fc60003f44070 */
[--C-:B------:R-:W-:Y:S01]  /*0f70*/  @!P5 IMAD.IADD R14, R14, 0x1, -R91.reuse ;  /* 0x000000010e0ed824 */ /* 0x100fe200078e0a5b */
[----:B------:R-:W-:Y:S01]  /*0f80*/  ISETP.GT.U32.AND P5, PT, R91, R6, PT ;  /* 0x000000065b00720c */ /* 0x000fe20003fa4070 */
[--C-:B------:R-:W-:Y:S01]  /*0f90*/  @!P4 IMAD.IADD R12, R12, 0x1, -R91.reuse ;  /* 0x000000010c0cc824 */ /* 0x100fe200078e0a5b */
[----:B------:R-:W-:Y:S01]  /*0fa0*/  ISETP.GE.AND P4, PT, R90, RZ, PT ;  /* 0x000000ff5a00720c */ /* 0x000fe20003f86270 */
[----:B------:R-:W-:Y:S01]  /*0fb0*/  @!P1 IMAD.IADD R10, R10, 0x1, -R91 ;  /* 0x000000010a0a9824 */ /* 0x000fe200078e0a5b */
[----:B------:R-:W-:Y:S01]  /*0fc0*/  ISETP.GE.AND P1, PT, R15, RZ, PT ;  /* 0x000000ff0f00720c */ /* 0x000fe20003f26270 */
[----:B------:R-:W-:Y:S01]  /*0fd0*/  IMAD.HI.U32 R8, R3, R22, RZ ;  /* 0x0000001603087227 */ /* 0x000fe200078e00ff */
[----:B------:R-:W-:-:S03]  /*0fe0*/  LOP3.LUT R15, R90, 0xe, RZ, 0xfc, !PT ;  /* 0x0000000e5a0f7812 */ /* 0x000fc600078efcff */
[----:B------:R-:W-:Y:S02]  /*0ff0*/  IMAD.MOV R5, RZ, RZ, -R5 ;  /* 0x000000ffff057224 */ /* 0x000fe400078e0a05 */
[----:B------:R-:W-:Y:S02]  /*1000*/  IMAD.MOV R18, RZ, RZ, -R8 ;  /* 0x000000ffff127224 */ /* 0x000fe400078e0a08 */
[----:B------:R-:W-:Y:S01]  /*1010*/  IMAD R8, R91, R5, R20 ;  /* 0x000000055b087224 */ /* 0x000fe200078e0214 */
[----:B------:R-:W-:Y:S01]  /*1020*/  IABS R5, R15 ;  /* 0x0000000f00057213 */ /* 0x000fe20000000000 */
[----:B------:R-:W-:Y:S01]  /*1030*/  IMAD.MOV.U32 R53, RZ, RZ, R10 ;  /* 0x000000ffff357224 */ /* 0x000fe200078e000a */
[----:B------:R-:W-:Y:S01]  /*1040*/  LOP3.LUT R20, R90, 0x14, RZ, 0xfc, !PT ;  /* 0x000000145a147812 */ /* 0x000fe200078efcff */
[----:B------:R-:W-:Y:S02]  /*1050*/  @!P5 IMAD.IADD R6, R6, 0x1, -R91 ;  /* 0x000000010606d824 */ /* 0x000fe400078e0a5b */
[----:B------:R-:W-:Y:S01]  /*1060*/  IMAD.MOV.U32 R32, RZ, RZ, R12 ;  /* 0x000000ffff207224 */ /* 0x000fe200078e000c */
[----:B------:R-:W-:Y:S01]  /*1070*/  IABS R12, R17 ;  /* 0x00000011000c7213 */ /* 0x000fe20000000000 */
[----:B------:R-:W-:-:S02]  /*1080*/  IMAD.MOV.U32 R10, RZ, RZ, R5 ;  /* 0x000000ffff0a7224 */ /* 0x000fc400078e0005 */
[----:B------:R-:W-:Y:S01]  /*1090*/  @!P4 IMAD.MOV R53, RZ, RZ, -R53 ;  /* 0x000000ffff35c224 */ /* 0x000fe200078e0a35 */
[C---:B------:R-:W-:Y:S01]  /*10a0*/  ISETP.GT.U32.AND P4, PT, R91.reuse, R8, PT ;  /* 0x000000085b00720c */ /* 0x040fe20003f84070 */
[----:B------:R-:W-:Y:S01]  /*10b0*/  @!P3 IMAD.MOV R32, RZ, RZ, -R32 ;  /* 0x000000ffff20b224 */ /* 0x000fe200078e0a20 */
[----:B------:R-:W-:Y:S01]  /*10c0*/  ISETP.GT.U32.AND P3, PT, R91, R6, PT ;  /* 0x000000065b00720c */ /* 0x000fe20003f64070 */
[----:B------:R-:W-:-:S04]  /*10d0*/  IMAD.HI.U32 R5, R3, R10, RZ ;  /* 0x0000000a03057227 */ /* 0x000fc800078e00ff */
[----:B------:R-:W-:Y:S01]  /*10e0*/  @!P2 IMAD.IADD R16, R16, 0x1, -R91 ;  /* 0x000000011010a824 */ /* 0x000fe200078e0a5b */
[----:B------:R-:W-:Y:S01]  /*10f0*/  ISETP.GE.AND P2, PT, R9, RZ, PT ;  /* 0x000000ff0900720c */ /* 0x000fe20003f46270 */
[C---:B------:R-:W-:Y:S02]  /*1100*/  IMAD R18, R91.reuse, R18, R22 ;  /* 0x000000125b127224 */ /* 0x040fe400078e0216 */
[----:B------:R-:W-:Y:S01]  /*1110*/  IMAD.MOV.U32 R21, RZ, RZ, R14 ;  /* 0x000000ffff157224 */ /* 0x000fe200078e000e */
[C---:B------:R-:W-:Y:S01]  /*1120*/  ISETP.GT.U32.AND P5, PT, R91.reuse, R16, PT ;  /* 0x000000105b00720c */ /* 0x040fe20003fa4070 */
[----:B------:R-:W-:Y:S01]  /*1130*/  IMAD.MOV R5, RZ, RZ, -R5 ;  /* 0x000000ffff057224 */ /* 0x000fe200078e0a05 */
[----:B------:R-:W-:Y:S01]  /*1140*/  IABS R14, R19 ;  /* 0x00000013000e7213 */ /* 0x000fe20000000000 */
[----:B------:R-:W-:Y:S01]  /*1150*/  @!P6 IMAD.MOV R21, RZ, RZ, -R21 ;  /* 0x000000ffff15e224 */ /* 0x000fe200078e0a15 */
[C---:B------:R-:W-:Y:S01]  /*1160*/  ISETP.GT.U32.AND P6, PT, R91.reuse, R18, PT ;  /* 0x000000125b00720c */ /* 0x040fe20003fc4070 */
[----:B------:R-:W-:-:S02]  /*1170*/  IMAD R10, R91, R5, R10 ;  /* 0x000000055b0a7224 */ /* 0x000fc400078e020a */
[--C-:B------:R-:W-:Y:S01]  /*1180*/  @!P4 IMAD.IADD R8, R8, 0x1, -R91.reuse ;  /* 0x000000010808c824 */ /* 0x100fe200078e0a5b */
[----:B------:R0:W-:Y:S01]  /*1190*/  STL [R1+0x238], R21 ;  /* 0x0002381501007387 */ /* 0x0001e20000100800 */
[----:B------:R-:W-:Y:S01]  /*11a0*/  @!P3 IMAD.IADD R6, R6, 0x1, -R91 ;  /* 0x000000010606b824 */ /* 0x000fe200078e0a5b */
[----:B------:R-:W-:Y:S01]  /*11b0*/  ISETP.GT.U32.AND P3, PT, R91, R10, PT ;  /* 0x0000000a5b00720c */ /* 0x000fe20003f64070 */
[----:B------:R-:W-:Y:S01]  /*11c0*/  IMAD.HI.U32 R5, R3, R12, RZ ;  /* 0x0000000c03057227 */ /* 0x000fe200078e00ff */
[----:B------:R-:W-:-:S03]  /*11d0*/  ISETP.GT.U32.AND P4, PT, R91, R8, PT ;  /* 0x000000085b00720c */ /* 0x000fc60003f84070 */
[--C-:B------:R-:W-:Y:S01]  /*11e0*/  @!P5 IMAD.IADD R16, R16, 0x1, -R91.reuse ;  /* 0x000000011010d824 */ /* 0x100fe200078e0a5b */
[----:B------:R-:W-:Y:S01]  /*11f0*/  ISETP.GE.AND P5, PT, R11, RZ, PT ;  /* 0x000000ff0b00720c */ /* 0x000fe20003fa6270 */
[----:B------:R-:W-:Y:S01]  /*1200*/  @!P6 IMAD.IADD R18, R18, 0x1, -R91 ;  /* 0x000000011212e824 */ /* 0x000fe200078e0a5b */
[----:B------:R-:W-:Y:S01]  /*1210*/  IABS R11, R20 ;  /* 0x00000014000b7213 */ /* 0x000fe20000000000 */
[----:B------:R-:W-:Y:S01]  /*1220*/  IMAD.HI.U32 R9, R3, R14, RZ ;  /* 0x0000000e03097227 */ /* 0x000fe200078e00ff */
[----:B------:R-:W-:Y:S02]  /*1230*/  ISETP.GE.AND P6, PT, R13, RZ, PT ;  /* 0x000000ff0d00720c */ /* 0x000fe40003fc6270 */
[----:B------:R-:W-:Y:S01]  /*1240*/  LOP3.LUT R13, R90, 0x1a, RZ, 0xfc, !PT ;  /* 0x0000001a5a0d7812 */ /* 0x000fe200078efcff */
[----:B------:R-:W-:Y:S02]  /*1250*/  IMAD.MOV R5, RZ, RZ, -R5 ;  /* 0x000000ffff057224 */ /* 0x000fe400078e0a05 */
[----:B------:R-:W-:Y:S01]  /*1260*/  @!P3 IMAD.IADD R10, R10, 0x1, -R91 ;  /* 0x000000010a0ab824 */ /* 0x000fe200078e0a5b */
[----:B------:R-:W-:Y:S01]  /*1270*/  ISETP.GT.U32.AND P3, PT, R91, R18, PT ;  /* 0x000000125b00720c */ /* 0x000fe20003f64070 */
[----:B------:R-:W-:-:S02]  /*1280*/  IMAD.MOV R9, RZ, RZ, -R9 ;  /* 0x000000ffff097224 */ /* 0x000fc400078e0a09 */
[----:B------:R-:W-:Y:S02]  /*1290*/  @!P4 IMAD.IADD R8, R8, 0x1, -R91 ;  /* 0x000000010808c824 */ /* 0x000fe400078e0a5b */
[C---:B------:R-:W-:Y:S02]  /*12a0*/  IMAD R12, R91.reuse, R5, R12 ;  /* 0x000000055b0c7224 */ /* 0x040fe400078e020c */
[----:B0-----:R-:W-:Y:S02]  /*12b0*/  IMAD.MOV.U32 R21, RZ, RZ, R16 ;  /* 0x000000ffff157224 */ /* 0x001fe400078e0010 */
[----:B------:R-:W-:Y:S01]  /*12c0*/  IMAD.MOV.U32 R16, RZ, RZ, R11 ;  /* 0x000000ffff107224 */ /* 0x000fe200078e000b */
[C---:B------:R-:W-:Y:S01]  /*12d0*/  ISETP.GT.U32.AND P4, PT, R91.reuse, R12, PT ;  /* 0x0000000c5b00720c */ /* 0x040fe20003f84070 */
[----:B------:R-:W-:Y:S01]  /*12e0*/  IMAD R14, R91, R9, R14 ;  /* 0x000000095b0e7224 */ /* 0x000fe200078e020e */
[----:B------:R-:W-:Y:S01]  /*12f0*/  LOP3.LUT R9, R90, 0x16, RZ, 0xfc, !PT ;  /* 0x000000165a097812 */ /* 0x000fe200078efcff */
[----:B------:R-:W-:-:S02]  /*1300*/  IMAD.MOV.U32 R11, RZ, RZ, R8 ;  /* 0x000000ffff0b7224 */ /* 0x000fc400078e0008 */
[----:B------:R-:W-:Y:S01]  /*1310*/  IMAD.HI.U32 R5, R3, R16, RZ ;  /* 0x0000001003057227 */ /* 0x000fe200078e00ff */
[----:B------:R-:W-:-:S03]  /*1320*/  IABS R8, R9 ;  /* 0x0000000900087213 */ /* 0x000fc60000000000 */
[----:B------:R-:W-:Y:S01]  /*1330*/  @!P5 IMAD.MOV R11, RZ, RZ, -R11 ;  /* 0x000000ffff0bd224 */ /* 0x000fe200078e0a0b */
[C---:B------:R-:W-:Y:S01]  /*1340*/  ISETP.GT.U32.AND P5, PT, R91.reuse, R14, PT ;  /* 0x0000000e5b00720c */ /* 0x040fe20003fa4070 */
[----:B------:R-:W-:Y:S01]  /*1350*/  @!P1 IMAD.MOV R21, RZ, RZ, -R21 ;  /* 0x000000ffff159224 */ /* 0x000fe200078e0a15 */
[----:B------:R-:W-:Y:S01]  /*1360*/  ISETP.GT.U32.AND P1, PT, R91, R10, PT ;  /* 0x0000000a5b00720c */ /* 0x000fe20003f24070 */
[----:B------:R-:W-:Y:S01]  /*1370*/  @!P2 IMAD.MOV R6, RZ, RZ, -R6 ;  /* 0x000000ffff06a224 */ /* 0x000fe200078e0a06 */
[----:B------:R-:W-:Y:S01]  /*1380*/  ISETP.GE.AND P2, PT, R15, RZ, PT ;  /* 0x000000ff0f00720c */ /* 0x000fe20003f46270 */
[----:B------:R-:W-:Y:S01]  /*1390*/  IMAD.MOV R5, RZ, RZ, -R5 ;  /* 0x000000ffff057224 */ /* 0x000fe200078e0a05 */
[----:B------:R0:W-:Y:S01]  /*13a0*/  STL [R1+0x47c], R21 ;  /* 0x00047c1501007387 */ /* 0x0001e20000100800 */
[--C-:B------:R-:W-:Y:S01]  /*13b0*/  @!P3 IMAD.IADD R18, R18, 0x1, -R91.reuse ;  /* 0x000000011212b824 */ /* 0x100fe200078e0a5b */
[----:B------:R-:W-:Y:S01]  /*13c0*/  ISETP.GE.AND P3, PT, R17, RZ, PT ;  /* 0x000000ff1100720c */ /* 0x000fe20003f66270 */
[----:B------:R-:W-:Y:S01]  /*13d0*/  @!P4 IMAD.IADD R12, R12, 0x1, -R91 ;  /* 0x000000010c0cc824 */ /* 0x000fe200078e0a5b */
[----:B------:R1:W-:Y:S01]  /*13e0*/  STL [R1+0x1d4], R6 ;  /* 0x0001d40601007387 */ /* 0x0003e20000100800 */
[----:B------:R-:W-:Y:S01]  /*13f0*/  LOP3.LUT R17, R90, 0x1e, RZ, 0xfc, !PT ;  /* 0x0000001e5a117812 */ /* 0x000fe200078efcff */
[----:B-----5:R-:W-:-:S02]  /*1400*/  IMAD R4, R4, R87, RZ ;  /* 0x0000005704047224 */ /* 0x020fc400078e02ff */
[--C-:B------:R-:W-:Y:S01]  /*1410*/  @!P5 IMAD.IADD R14, R14, 0x1, -R91.reuse ;  /* 0x000000010e0ed824 */ /* 0x100fe200078e0a5b */
[C---:B------:R-:W-:Y:S01]  /*1420*/  ISETP.GT.U32.AND P4, PT, R91.reuse, R12, PT ;  /* 0x0000000c5b00720c */ /* 0x040fe20003f84070 */
[----:B0-----:R-:W-:Y:S01]  /*1430*/  IMAD.MOV.U32 R21, RZ, RZ, R18 ;  /* 0x000000ffff157224 */ /* 0x001fe200078e0012 */
[----:B------:R0:W-:Y:S01]  /*1440*/  STL [R1+0x1d0], R11 ;  /* 0x0001d00b01007387 */ /* 0x0001e20000100800 */
[----:B------:R-:W-:Y:S01]  /*1450*/  @!P1 IMAD.IADD R10, R10, 0x1, -R91 ;  /* 0x000000010a0a9824 */ /* 0x000fe200078e0a5b */
[C---:B------:R-:W-:Y:S01]  /*1460*/  ISETP.GT.U32.AND P5, PT, R91.reuse, R14, PT ;  /* 0x0000000e5b00720c */ /* 0x040fe20003fa4070 */
[----:B-1----:R-:W-:Y:S01]  /*1470*/  IMAD R6, R91, R5, R16 ;  /* 0x000000055b067224 */ /* 0x002fe200078e0210 */
[----:B------:R-:W-:Y:S01]  /*1480*/  ISETP.GE.AND P1, PT, R19, RZ, PT ;  /* 0x000000ff1300720c */ /* 0x000fe20003f26270 */
[----:B------:R-:W-:Y:S01]  /*1490*/  @!P6 IMAD.MOV R21, RZ, RZ, -R21 ;  /* 0x000000ffff15e224 */ /* 0x000fe200078e0a15 */
[----:B------:R-:W-:Y:S01]  /*14a0*/  IABS R18, R13 ;  /* 0x0000000d00127213 */ /* 0x000fe20000000000 */
[----:B------:R-:W-:Y:S01]  /*14b0*/  IMAD.HI.U32 R5, R3, R8, RZ ;  /* 0x0000000803057227 */ /* 0x000fe200078e00ff */
[----:B------:R-:W-:-:S02]  /*14c0*/  ISETP.GT.U32.AND P6, PT, R91, R6, PT ;  /* 0x000000065b00720c */ /* 0x000fc40003fc4070 */
[----:B0-----:R-:W-:Y:S01]  /*14d0*/  LOP3.LUT R11, R90, 0x18, RZ, 0xfc, !PT ;  /* 0x000000185a0b7812 */ /* 0x001fe200078efcff */
[----:B------:R-:W-:Y:S01]  /*14e0*/  @!P4 IMAD.IADD R12, R12, 0x1, -R91 ;  /* 0x000000010c0cc824 */ /* 0x000fe200078e0a5b */
[----:B------:R-:W-:Y:S01]  /*14f0*/  ISETP.GE.AND P4, PT, R9, RZ, PT ;  /* 0x000000ff0900720c */ /* 0x000fe20003f86270 */
[----:B------:R-:W-:Y:S01]  /*1500*/  IMAD.MOV.U32 R15, RZ, RZ, R10 ;  /* 0x000000ffff0f7224 */ /* 0x000fe200078e000a */
[----:B------:R-:W-:Y:S01]  /*1510*/  IABS R16, R11 ;  /* 0x0000000b00107213 */ /* 0x000fe20000000000 */
[----:B------:R-:W-:Y:S01]  /*1520*/  IMAD.MOV R10, RZ, RZ, -R5 ;  /* 0x000000ffff0a7224 */ /* 0x000fe200078e0a05 */
[----:B------:R0:W-:Y:S01]  /*1530*/  STL [R1+0x2b4], R21 ;  /* 0x0002b41501007387 */ /* 0x0001e20000100800 */
[----:B------:R-:W-:Y:S01]  /*1540*/  @!P5 IMAD.IADD R14, R14, 0x1, -R91 ;  /* 0x000000010e0ed824 */ /* 0x000fe200078e0a5b */
[----:B------:R-:W-:Y:S01]  /*1550*/  LOP3.LUT R19, R90, 0x20, RZ, 0xfc, !PT ;  /* 0x000000205a137812 */ /* 0x000fe200078efcff */
[----:B------:R-:W-:Y:S01]  /*1560*/  IMAD.HI.U32 R9, R3, R16, RZ ;  /* 0x0000001003097227 */ /* 0x000fe200078e00ff */
[----:B------:R-:W-:-:S03]  /*1570*/  ISETP.GE.AND P5, PT, R11, RZ, PT ;  /* 0x000000ff0b00720c */ /* 0x000fc60003fa6270 */
[----:B------:R-:W-:Y:S02]  /*1580*/  @!P6 IMAD.IADD R6, R6, 0x1, -R91 ;  /* 0x000000010606e824 */ /* 0x000fe400078e0a5b */
[C---:B------:R-:W-:Y:S01]  /*1590*/  IMAD R8, R91.reuse, R10, R8 ;  /* 0x0000000a5b087224 */ /* 0x040fe200078e0208 */
[----:B0-----:R-:W-:Y:S01]  /*15a0*/  LOP3.LUT R21, R90, 0x22, RZ, 0xfc, !PT ;  /* 0x000000225a157812 */ /* 0x001fe200078efcff */
[----:B------:R-:W-:Y:S01]  /*15b0*/  IMAD.MOV R9, RZ, RZ, -R9 ;  /* 0x000000ffff097224 */ /* 0x000fe200078e0a09 */
[C---:B------:R-:W-:Y:S01]  /*15c0*/  ISETP.GT.U32.AND P6, PT, R91.reuse, R6, PT ;  /* 0x000000065b00720c */ /* 0x040fe20003fc4070 */
[----:B------:R-:W-:Y:S02]  /*15d0*/  IMAD.MOV.U32 R44, RZ, RZ, R14 ;  /* 0x000000ffff2c7224 */ /* 0x000fe400078e000e */
[C---:B------:R-:W-:Y:S01]  /*15e0*/  IMAD R10, R91.reuse, R9, R16 ;  /* 0x000000095b0a7224 */ /* 0x040fe200078e0210 */
[----:B------:R-:W-:Y:S01]  /*15f0*/  IABS R16, R17 ;  /* 0x0000001100107213 */ /* 0x000fe20000000000 */
[----:B------:R-:W-:Y:S01]  /*1600*/  @!P1 IMAD.MOV R44, RZ, RZ, -R44 ;  /* 0x000000ffff2c9224 */ /* 0x000fe200078e0a2c */
[----:B------:R-:W-:Y:S01]  /*1610*/  ISETP.GT.U32.AND P1, PT, R91, R8, PT ;  /* 0x000000085b00720c */ /* 0x000fe20003f24070 */
[----:B------:R-:W-:Y:S01]  /*1620*/  @!P2 IMAD.MOV R15, RZ, RZ, -R15 ;  /* 0x000000ffff0fa224 */ /* 0x000fe200078e0a0f */
[----:B------:R-:W-:Y:S01]  /*1630*/  ISETP.GE.AND P2, PT, R20, RZ, PT ;  /* 0x000000ff1400720c */ /* 0x000fe20003f46270 */
[----:B------:R-:W-:Y:S01]  /*1640*/  IMAD.HI.U32 R5, R3, R18, RZ ;  /* 0x0000001203057227 */ /* 0x000fe200078e00ff */
[----:B------:R-:W-:-:S02]  /*1650*/  IABS R20, R21 ;  /* 0x0000001500147213 */ /* 0x000fc40000000000 */
[----:B------:R0:W-:Y:S01]  /*1660*/  STL [R1+0x480], R15 ;  /* 0x0004800f01007387 */ /* 0x0001e20000100800 */
[----:B------:R-:W-:Y:S01]  /*1670*/  @!P6 IMAD.IADD R6, R6, 0x1, -R91 ;  /* 0x000000010606e824 */ /* 0x000fe200078e0a5b */
[C---:B------:R-:W-:Y:S01]  /*1680*/  ISETP.GT.U32.AND P6, PT, R91.reuse, R10, PT ;  /* 0x0000000a5b00720c */ /* 0x040fe20003fc4070 */
[----:B------:R-:W-:Y:S02]  /*1690*/  IMAD.MOV R5, RZ, RZ, -R5 ;  /* 0x000000ffff057224 */ /* 0x000fe400078e0a05 */
[----:B------:R-:W-:Y:S02]  /*16a0*/  IMAD.MOV.U32 R42, RZ, RZ, R12 ;  /* 0x000000ffff2a7224 */ /* 0x000fe400078e000c */
[----:B------:R-:W-:Y:S02]  /*16b0*/  @!P1 IMAD.IADD R8, R8, 0x1, -R91 ;  /* 0x0000000108089824 */ /* 0x000fe400078e0a5b */
[C---:B------:R-:W-:Y:S01]  /*16c0*/  IMAD R12, R91.reuse, R5, R18 ;  /* 0x000000055b0c7224 */ /* 0x040fe200078e0212 */
[----:B0-----:R-:W-:Y:S01]  /*16d0*/  LOP3.LUT R15, R90, 0x1c, RZ, 0xfc, !PT ;  /* 0x0000001c5a0f7812 */ /* 0x001fe200078efcff */
[----:B------:R-:W-:Y:S01]  /*16e0*/  IMAD.MOV.U32 R22, RZ, RZ, R6 ;  /* 0x000000ffff167224 */ /* 0x000fe200078e0006 */
[----:B------:R-:W-:Y:S01]  /*16f0*/  ISETP.GT.U32.AND P1, PT, R91, R8, PT ;  /* 0x000000085b00720c */ /* 0x000fe20003f24070 */
[----:B------:R-:W-:Y:S01]  /*1700*/  IMAD.HI.U32 R9, R3, R16, RZ ;  /* 0x0000001003097227 */ /* 0x000fe200078e00ff */
[----:B------:R-:W-:-:S02]  /*1710*/  IABS R14, R15 ;  /* 0x0000000f000e7213 */ /* 0x000fc40000000000 */
[----:B------:R-:W-:Y:S01]  /*1720*/  IABS R18, R19 ;  /* 0x0000001300127213 */ /* 0x000fe20000000000 */
[----:B------:R-:W-:Y:S02]  /*1730*/  @!P6 IMAD.IADD R10, R10, 0x1, -R91 ;  /* 0x000000010a0ae824 */ /* 0x000fe400078e0a5b */
[----:B------:R-:W-:Y:S01]  /*1740*/  @!P2 IMAD.MOV R22, RZ, RZ, -R22 ;  /* 0x000000ffff16a224 */ /* 0x000fe200078e0a16 */
[----:B------:R-:W-:Y:S01]  /*1750*/  ISETP.GT.U32.AND P2, PT, R91, R12, PT ;  /* 0x0000000c5b00720c */ /* 0x000fe20003f44070 */
[----:B------:R-:W-:Y:S01]  /*1760*/  IMAD.HI.U32 R5, R3, R14, RZ ;  /* 0x0000000e03057227 */ /* 0x000fe200078e00ff */
[----:B------:R-:W-:Y:S02]  /*1770*/  ISETP.GT.U32.AND P6, PT, R91, R10, PT ;  /* 0x0000000a5b00720c */ /* 0x000fe40003fc4070 */
[----:B------:R0:W-:Y:S01]  /*1780*/  STL [R1+0x314], R22 ;  /* 0x0003141601007387 */ /* 0x0001e20000100800 */
[----:B------:R-:W-:Y:S01]  /*1790*/  @!P3 IMAD.MOV R42, RZ, RZ, -R42 ;  /* 0x000000ffff2ab224 */ /* 0x000fe200078e0a2a */
[----:B------:R-:W-:Y:S01]  /*17a0*/  ISETP.GE.AND P3, PT, R13, RZ, PT ;  /* 0x000000ff0d00720c */ /* 0x000fe20003f66270 */
[----:B------:R-:W-:-:S02]  /*17b0*/  IMAD.MOV R5, RZ, RZ, -R5 ;  /* 0x000000ffff057224 */ /* 0x000fc400078e0a05 */
[----:B------:R-:W-:-:S04]  /*17c0*/  IMAD.HI.U32 R11, R3, R18, RZ ;  /* 0x00000012030b7227 */ /* 0x000fc800078e00ff */
[----:B------:R-:W-:Y:S02]  /*17d0*/  IMAD.MOV R9, RZ, RZ, -R9 ;  /* 0x000000ffff097224 */ /* 0x000fe400078e0a09 */
[----:B------:R-:W-:-:S04]  /*17e0*/  IMAD.HI.U32 R13, R3, R20, RZ ;  /* 0x00000014030d7227 */ /* 0x000fc800078e00ff */
[C---:B------:R-:W-:Y:S02]  /*17f0*/  IMAD R6, R91.reuse, R5, R14 ;  /* 0x000000055b067224 */ /* 0x040fe400078e020e */
[----:B------:R-:W-:Y:S02]  /*1800*/  IMAD.MOV R11, RZ, RZ, -R11 ;  /* 0x000000ffff0b7224 */ /* 0x000fe400078e0a0b */
[----:B------:R-:W-:Y:S02]  /*1810*/  IMAD R14, R91, R9, R16 ;  /* 0x000000095b0e7224 */ /* 0x000fe400078e0210 */
[----:B------:R-:W-:Y:S02]  /*1820*/  IMAD.MOV R13, RZ, RZ, -R13 ;  /* 0x000000ffff0d7224 */ /* 0x000fe400078e0a0d */
[--C-:B------:R-:W-:Y:S01]  /*1830*/  @!P1 IMAD.IADD R8, R8, 0x1, -R91.reuse ;  /* 0x0000000108089824 */ /* 0x100fe200078e0a5b */
[----:B------:R-:W-:Y:S01]  /*1840*/  ISETP.GE.AND P1, PT, R15, RZ, PT ;  /* 0x000000ff0f00720c */ /* 0x000fe20003f26270 */
[C---:B------:R-:W-:Y:S01]  /*1850*/  IMAD R16, R91.reuse, R11, R18 ;  /* 0x0000000b5b107224 */ /* 0x040fe200078e0212 */
[----:B------:R-:W-:Y:S01]  /*1860*/  LOP3.LUT R11, R90, 0x24, RZ, 0xfc, !PT ;  /* 0x000000245a0b7812 */ /* 0x000fe200078efcff */
[--C-:B------:R-:W-:Y:S01]  /*1870*/  @!P2 IMAD.IADD R12, R12, 0x1, -R91.reuse ;  /* 0x000000010c0ca824 */ /* 0x100fe200078e0a5b */
[C---:B------:R-:W-:Y:S01]  /*1880*/  ISETP.GT.U32.AND P2, PT, R91.reuse, R14, PT ;  /* 0x0000000e5b00720c */ /* 0x040fe20003f44070 */
[C---:B------:R-:W-:Y:S01]  /*1890*/  IMAD R18, R91.reuse, R13, R20 ;  /* 0x0000000d5b127224 */ /* 0x040fe200078e0214 */
[----:B------:R-:W-:Y:S01]  /*18a0*/  LOP3.LUT R13, R90, 0x26, RZ, 0xfc, !PT ;  /* 0x000000265a0d7812 */ /* 0x000fe200078efcff */
[----:B------:R-:W-:Y:S01]  /*18b0*/  @!P6 IMAD.IADD R10, R10, 0x1, -R91 ;  /* 0x000000010a0ae824 */ /* 0x000fe200078e0a5b */
[C---:B------:R-:W-:Y:S01]  /*18c0*/  ISETP.GT.U32.AND P6, PT, R91.reuse, R6, PT ;  /* 0x000000065b00720c */ /* 0x040fe20003fc4070 */
[----:B------:R-:W-:Y:S01]  /*18d0*/  IMAD.MOV.U32 R25, RZ, RZ, R8 ;  /* 0x000000ffff197224 */ /* 0x000fe200078e0008 */
[----:B0-----:R-:W-:Y:S01]  /*18e0*/  IABS R22, R13 ;  /* 0x0000000d00167213 */ /* 0x001fe20000000000 */
[----:B------:R-:W-:Y:S01]  /*18f0*/  IMAD.MOV.U32 R43, RZ, RZ, R10 ;  /* 0x000000ffff2b7224 */ /* 0x000fe200078e000a */
[----:B------:R-:W-:Y:S01]  /*1900*/  IABS R20, R11 ;  /* 0x0000000b00147213 */ /* 0x000fe20000000000 */
[----:B------:R-:W-:Y:S01]  /*1910*/  @!P4 IMAD.MOV R25, RZ, RZ, -R25 ;  /* 0x000000ffff19c224 */ /* 0x000fe200078e0a19 */
[C---:B------:R-:W-:Y:S01]  /*1920*/  ISETP.GT.U32.AND P4, PT, R91.reuse, R12, PT ;  /* 0x0000000c5b00720c */ /* 0x040fe20003f84070 */
[----:B------:R-:W-:Y:S01]  /*1930*/  @!P5 IMAD.MOV R43, RZ, RZ, -R43 ;  /* 0x000000ffff2bd224 */ /* 0x000fe200078e0a2b */
[----:B------:R-:W-:Y:S01]  /*1940*/  ISETP.GT.U32.AND P5, PT, R91, R16, PT ;  /* 0x000000105b00720c */ /* 0x000fe20003fa4070 */
[----:B------:R-:W-:Y:S01]  /*1950*/  IMAD.HI.U32 R8, R3, R22, RZ ;  /* 0x0000001603087227 */ /* 0x000fe200078e00ff */
[----:B------:R-:W-:Y:S01]  /*1960*/  LOP3.LUT R15, R90, 0x28, RZ, 0xfc, !PT ;  /* 0x000000285a0f7812 */ /* 0x000fe200078efcff */
[----:B------:R0:W-:Y:S02]  /*1970*/  STL [R1+0x484], R25 ;  /* 0x0004841901007387 */ /* 0x0001e40000100800 */
[--C-:B------:R-:W-:Y:S01]  /*1980*/  @!P2 IMAD.IADD R14, R14, 0x1, -R91.reuse ;  /* 0x000000010e0ea824 */ /* 0x100fe200078e0a5b */
[----:B------:R-:W-:Y:S01]  /*1990*/  IABS R24, R15 ;  /* 0x0000000f00187213 */ /* 0x000fe20000000000 */
[----:B------:R-:W-:-:S02]  /*19a0*/  @!P6 IMAD.IADD R6, R6, 0x1, -R91 ;  /* 0x000000010606e824 */ /* 0x000fc400078e0a5b */
[----:B------:R-:W-:Y:S01]  /*19b0*/  IMAD.MOV R10, RZ, RZ, -R8 ;  /* 0x000000ffff0a7224 */ /* 0x000fe200078e0a08 */
[C---:B------:R-:W-:Y:S01]  /*19c0*/  ISETP.GT.U32.AND P2, PT, R91.reuse, R14, PT ;  /* 0x0000000e5b00720c */ /* 0x040fe20003f44070 */
[----:B------:R-:W-:Y:S01]  /*19d0*/  @!P4 IMAD.IADD R12, R12, 0x1, -R91 ;  /* 0x000000010c0cc824 */ /* 0x000fe200078e0a5b */
[C---:B------:R-:W-:Y:S01]  /*19e0*/  ISETP.GT.U32.AND P6, PT, R91.reuse, R6, PT ;  /* 0x000000065b00720c */ /* 0x040fe20003fc4070 */
[C---:B------:R-:W-:Y:S01]  /*19f0*/  IMAD R10, R91.reuse, R10, R22 ;  /* 0x0000000a5b0a7224 */ /* 0x040fe200078e0216 */
[----:B------:R-:W-:Y:S01]  /*1a00*/  ISETP.GT.U32.AND P4, PT, R91, R18, PT ;  /* 0x000000125b00720c */ /* 0x000fe20003f84070 */
[----:B------:R-:W-:-:S04]  /*1a10*/  IMAD.HI.U32 R5, R3, R20, RZ ;  /* 0x0000001403057227 */ /* 0x000fc800078e00ff */
[----:B------:R-:W-:Y:S01]  /*1a20*/  @!P5 IMAD.IADD R16, R16, 0x1, -R91 ;  /* 0x000000011010d824 */ /* 0x000fe200078e0a5b */
[C---:B------:R-:W-:Y:S01]  /*1a30*/  ISETP.GT.U32.AND P5, PT, R91.reuse, R10, PT ;  /* 0x0000000a5b00720c */ /* 0x040fe20003fa4070 */
[----:B------:R-:W-:Y:S02]  /*1a40*/  IMAD.MOV R5, RZ, RZ, -R5 ;  /* 0x000000ffff057224 */ /* 0x000fe400078e0a05 */
[--C-:B------:R-:W-:Y:S02]  /*1a50*/  @!P2 IMAD.IADD R14, R14, 0x1, -R91.reuse ;  /* 0x000000010e0ea824 */ /* 0x100fe400078e0a5b */
[----:B------:R-:W-:Y:S02]  /*1a60*/  IMAD R8, R91, R5, R20 ;  /* 0x000000055b087224 */ /* 0x000fe400078e0214 */
[--C-:B------:R-:W-:Y:S01]  /*1a70*/  @!P6 IMAD.IADD R6, R6, 0x1, -R91.reuse ;  /* 0x000000010606e824 */ /* 0x100fe200078e0a5b */
[----:B------:R-:W-:Y:S01]  /*1a80*/  ISETP.GE.AND P6, PT, R17, RZ, PT ;  /* 0x000000ff1100720c */ /* 0x000fe20003fc6270 */
[----:B------:R-:W-:Y:S01]  /*1a90*/  @!P4 IMAD.IADD R18, R18, 0x1, -R91 ;  /* 0x000000011212c824 */ /* 0x000fe200078e0a5b */
[----:B------:R-:W-:Y:S01]  /*1aa0*/  ISETP.GT.U32.AND P2, PT, R91, R8, PT ;  /* 0x000000085b00720c */ /* 0x000fe20003f44070 */
[----:B------:R-:W-:Y:S01]  /*1ab0*/  IMAD.HI.U32 R5, R3, R24, RZ ;  /* 0x0000001803057227 */ /* 0x000fe200078e00ff */
[----:B------:R-:W-:-:S02]  /*1ac0*/  ISETP.GE.AND P4, PT, R19, RZ, PT ;  /* 0x000000ff1300720c */ /* 0x000fc40003f86270 */
[----:B------:R-:W-:Y:S01]  /*1ad0*/  LOP3.LUT R17, R90, 0x2c, RZ, 0xfc, !PT ;  /* 0x0000002c5a117812 */ /* 0x000fe200078efcff */
[----:B------:R-:W-:Y:S01]  /*1ae0*/  @!P5 IMAD.IADD R10, R10, 0x1, -R91 ;  /* 0x000000010a0ad824 */ /* 0x000fe200078e0a5b */
[----:B------:R-:W-:Y:S01]  /*1af0*/  ISETP.GT.U32.AND P5, PT, R91, R18, PT ;  /* 0x000000125b00720c */ /* 0x000fe20003fa4070 */
[----:B------:R-:W-:Y:S01]  /*1b00*/  IMAD.HI.U32 R9, R3, R26, RZ ;  /* 0x0000001a03097227 */ /* 0x000fe200078e00ff */
[----:B------:R-:W-:-:S03]  /*1b10*/  LOP3.LUT R19, R90, 0x2e, RZ, 0xfc, !PT ;  /* 0x0000002e5a137812 */ /* 0x000fc600078efcff */
[----:B------:R-:W-:Y:S02]  /*1b20*/  IMAD.MOV R5, RZ, RZ, -R5 ;  /* 0x000000ffff057224 */ /* 0x000fe400078e0a05 */
[----:B0-----:R-:W-:Y:S02]  /*1b30*/  IMAD.MOV.U32 R25, RZ, RZ, R6 ;  /* 0x000000ffff197224 */ /* 0x001fe400078e0006 */
[----:B------:R-:W-:Y:S02]  /*1b40*/  IMAD.MOV R9, RZ, RZ, -R9 ;  /* 0x000000ffff097224 */ /* 0x000fe400078e0a09 */
[----:B------:R-:W-:Y:S01]  /*1b50*/  IMAD R20, R91, R5, R24 ;  /* 0x000000055b147224 */ /* 0x000fe200078e0218 */
[----:B------:R-:W-:Y:S01]  /*1b60*/  IABS R5, R17 ;  /* 0x0000001100057213 */ /* 0x000fe20000000000 */
[----:B------:R-:W-:Y:S02]  /*1b70*/  IMAD.MOV.U32 R41, RZ, RZ, R12 ;  /* 0x000000ffff297224 */ /* 0x000fe400078e000c */
[----:B------:R-:W-:-:S02]  /*1b80*/  IMAD.MOV.U32 R6, RZ, RZ, R14 ;  /* 0x000000ffff067224 */ /* 0x000fc400078e000e */
[----:B------:R-:W-:Y:S01]  /*1b90*/  @!P2 IMAD.IADD R8, R8, 0x1, -R91 ;  /* 0x000000010808a824 */ /* 0x000fe200078e0a5b */
[C---:B------:R-:W-:Y:S01]  /*1ba0*/  ISETP.GT.U32.AND P2, PT, R91.reuse, R16, PT ;  /* 0x000000105b00720c */ /* 0x040fe20003f44070 */
[C---:B------:R-:W-:Y:S01]  /*1bb0*/  IMAD R22, R91.reuse, R9, R26 ;  /* 0x000000095b167224 */ /* 0x040fe200078e021a */
[----:B------:R-:W-:Y:S01]  /*1bc0*/  IABS R9, R19 ;  /* 0x0000001300097213 */ /* 0x000fe20000000000 */
[----:B------:R-:W-:Y:S01]  /*1bd0*/  @!P3 IMAD.MOV R41, RZ, RZ, -R41 ;  /* 0x000000ffff29b224 */ /* 0x000fe200078e0a29 */
[C---:B------:R-:W-:Y:S01]  /*1be0*/  ISETP.GT.U32.AND P3, PT, R91.reuse, R10, PT ;  /* 0x0000000a5b00720c */ /* 0x040fe20003f64070 */
[----:B------:R-:W-:Y:S01]  /*1bf0*/  @!P6 IMAD.MOV R6, RZ, RZ, -R6 ;  /* 0x000000ffff06e224 */ /* 0x000fe200078e0a06 */
[C---:B------:R-:W-:Y:S01]  /*1c00*/  ISETP.GT.U32.AND P6, PT, R91.reuse, R20, PT ;  /* 0x000000145b00720c */ /* 0x040fe20003fc4070 */
[----:B------:R-:W-:Y:S01]  /*1c10*/  @!P1 IMAD.MOV R25, RZ, RZ, -R25 ;  /* 0x000000ffff199224 */ /* 0x000fe200078e0a19 */
[C---:B------:R-:W-:Y:S01]  /*1c20*/  ISETP.GT.U32.AND P1, PT, R91.reuse, R8, PT ;  /* 0x000000085b00720c */ /* 0x040fe20003f24070 */
[----:B------:R-:W-:Y:S01]  /*1c30*/  @!P5 IMAD.IADD R18, R18, 0x1, -R91 ;  /* 0x000000011212d824 */ /* 0x000fe200078e0a5b */
[----:B------:R-:W-:Y:S01]  /*1c40*/  ISETP.GT.U32.AND P5, PT, R91, R22, PT ;  /* 0x000000165b00720c */ /* 0x000fe20003fa4070 */
[----:B------:R-:W-:Y:S01]  /*1c50*/  IMAD.MOV.U32 R12, RZ, RZ, R5 ;  /* 0x000000ffff0c7224 */ /* 0x000fe200078e0005 */
[----:B------:R-:W-:Y:S01]  /*1c60*/  STL [R1+0x320], R25 ;  /* 0x0003201901007387 */ /* 0x000fe20000100800 */
[----:B------:R-:W-:-:S02]  /*1c70*/  IMAD.MOV.U32 R14, RZ, RZ, R9 ;  /* 0x000000ffff0e7224 */ /* 0x000fc400078e0009 */
[----:B------:R-:W-:Y:S01]  /*1c80*/  IMAD.HI.U32 R5, R3, R12, RZ ;  /* 0x0000000c03057227 */ /* 0x000fe200078e00ff */
[----:B------:R0:W-:Y:S03]  /*1c90*/  STL [R1+0x488], R6 ;  /* 0x0004880601007387 */ /* 0x0001e60000100800 */
[--C-:B------:R-:W-:Y:S01]  /*1ca0*/  @!P3 IMAD.IADD R10, R10, 0x1, -R91.reuse ;  /* 0x000000010a0ab824 */ /* 0x100fe200078e0a5b */
[----:B------:R-:W-:Y:S01]  /*1cb0*/  ISETP.GE.AND P3, PT, R13, RZ, PT ;  /* 0x000000ff0d00720c */ /* 0x000fe20003f66270 */
[--C-:B------:R-:W-:Y:S01]  /*1cc0*/  @!P6 IMAD.IADD R20, R20, 0x1, -R91.reuse ;  /* 0x000000011414e824 */ /* 0x100fe200078e0a5b */
[----:B------:R-:W-:Y:S01]  /*1cd0*/  ISETP.GE.AND P6, PT, R15, RZ, PT ;  /* 0x000000ff0f00720c */ /* 0x000fe20003fc6270 */
[----:B------:R-:W-:Y:S01]  /*1ce0*/  @!P1 IMAD.IADD R8, R8, 0x1, -R91 ;  /* 0x0000000108089824 */ /* 0x000fe200078e0a5b */
[----:B------:R-:W-:Y:S01]  /*1cf0*/  ISETP.GE.AND P1, PT, R11, RZ, PT ;  /* 0x000000ff0b00720c */ /* 0x000fe20003f26270 */
[----:B------:R-:W-:Y:S01]  /*1d00*/  IMAD.MOV R5, RZ, RZ, -R5 ;  /* 0x000000ffff057224 */ /* 0x000fe200078e0a05 */
[C---:B------:R-:W-:Y:S01]  /*1d10*/  LOP3.LUT R11, R90.reuse, 0x30, RZ, 0xfc, !PT ;  /* 0x000000305a0b7812 */ /* 0x040fe200078efcff */
[----:B0-----:R-:W-:Y:S01]  /*1d20*/  IMAD.HI.U32 R6, R3, R14, RZ ;  /* 0x0000000e03067227 */ /* 0x001fe200078e00ff */
[----:B------:R-:W-:-:S03]  /*1d30*/  LOP3.LUT R13, R90, 0x34, RZ, 0xfc, !PT ;  /* 0x000000345a0d7812 */ /* 0x000fc600078efcff */
[----:B------:R-:W-:Y:S02]  /*1d40*/  IMAD.MOV R9, RZ, RZ, -R6 ;  /* 0x000000ffff097224 */ /* 0x000fe400078e0a06 */
[--C-:B------:R-:W-:Y:S01]  /*1d50*/  @!P5 IMAD.IADD R22, R22, 0x1, -R91.reuse ;  /* 0x000000011616d824 */ /* 0x100fe200078e0a5b */
[C---:B------:R-:W-:Y:S01]  /*1d60*/  ISETP.GT.U32.AND P5, PT, R91.reuse, R20, PT ;  /* 0x000000145b00720c */ /* 0x040fe20003fa4070 */
[C---:B------:R-:W-:Y:S02]  /*1d70*/  IMAD R6, R91.reuse, R5, R12 ;  /* 0x000000055b067224 */ /* 0x040fe400078e020c */
[----:B------:R-:W-:Y:S01]  /*1d80*/  IMAD R12, R91, R9, R14 ;  /* 0x000000095b0c7224 */ /* 0x000fe200078e020e */
[----:B------:R-:W-:Y:S01]  /*1d90*/  IABS R14, R11 ;  /* 0x0000000b000e7213 */ /* 0x000fe20000000000 */
[----:B------:R-:W-:Y:S01]  /*1da0*/  @!P2 IMAD.IADD R16, R16, 0x1, -R91 ;  /* 0x000000011010a824 */ /* 0x000fe200078e0a5b */
[----:B------:R-:W-:Y:S01]  /*1db0*/  ISETP.GE.AND P2, PT, R21, RZ, PT ;  /* 0x000000ff1500720c */ /* 0x000fe20003f46270 */
[----:B------:R-:W-:Y:S01]  /*1dc0*/  IMAD.MOV.U32 R24, RZ, RZ, R10 ;  /* 0x000000ffff187224 */ /* 0x000fe200078e000a */
[C---:B------:R-:W-:Y:S01]  /*1dd0*/  LOP3.LUT R9, R90.reuse, 0x32, RZ, 0xfc, !PT ;  /* 0x000000325a097812 */ /* 0x040fe200078efcff */
[----:B------:R-:W-:Y:S01]  /*1de0*/  IMAD.MOV.U32 R40, RZ, RZ, R16 ;  /* 0x000000ffff287224 */ /* 0x000fe200078e0010 */
[----:B------:R-:W-:Y:S01]  /*1df0*/  LOP3.LUT R21, R90, 0x3c, RZ, 0xfc, !PT ;  /* 0x0000003c5a157812 */ /* 0x000fe200078efcff */
[----:B------:R-:W-:Y:S01]  /*1e00*/  IMAD.HI.U32 R5, R3, R14, RZ ;  /* 0x0000000e03057227 */ /* 0x000fe200078e00ff */
[----:B------:R-:W-:-:S03]  /*1e10*/  IABS R10, R9 ;  /* 0x00000009000a7213 */ /* 0x000fc60000000000 */
[----:B------:R-:W-:Y:S01]  /*1e20*/  @!P3 IMAD.MOV R24, RZ, RZ, -R24 ;  /* 0x000000ffff18b224 */ /* 0x000fe200078e0a18 */
[C---:B------:R-:W-:Y:S01]  /*1e30*/  ISETP.GT.U32.AND P3, PT, R91.reuse, R12, PT ;  /* 0x0000000c5b00720c */ /* 0x040fe20003f64070 */
[----:B------:R-:W-:Y:S01]  /*1e40*/  @!P4 IMAD.MOV R40, RZ, RZ, -R40 ;  /* 0x000000ffff28c224 */ /* 0x000fe200078e0a28 */
[----:B------:R-:W-:Y:S01]  /*1e50*/  ISETP.GT.U32.AND P4, PT, R91, R6, PT ;  /* 0x000000065b00720c */ /* 0x000fe20003f84070 */
[----:B------:R-:W-:Y:S01]  /*1e60*/  @!P5 IMAD.IADD R20, R20, 0x1, -R91 ;  /* 0x000000011414d824 */ /* 0x000fe200078e0a5b */
[----:B------:R-:W-:Y:S01]  /*1e70*/  ISETP.GE.AND P5, PT, R17, RZ, PT ;  /* 0x000000ff1100720c */ /* 0x000fe20003fa6270 */
[----:B------:R-:W-:Y:S02]  /*1e80*/  IMAD.MOV R5, RZ, RZ, -R5 ;  /* 0x000000ffff057224 */ /* 0x000fe400078e0a05 */
[----:B------:R-:W-:Y:S02]  /*1e90*/  IMAD.MOV.U32 R25, RZ, RZ, R8 ;  /* 0x000000ffff197224 */ /* 0x000fe400078e0008 */
[----:B------:R-:W-:Y:S01]  /*1ea0*/  IMAD R8, R91, R5, R14 ;  /* 0x000000055b087224 */ /* 0x000fe200078e020e */
[----:B------:R-:W-:Y:S01]  /*1eb0*/  IABS R14, R13 ;  /* 0x0000000d000e7213 */ /* 0x000fe20000000000 */
[----:B------:R-:W-:-:S02]  /*1ec0*/  IMAD.MOV.U32 R56, RZ, RZ, R20 ;  /* 0x000000ffff387224 */ /* 0x000fc400078e0014 */
[----:B------:R-:W-:Y:S02]  /*1ed0*/  IMAD.MOV.U32 R57, RZ, RZ, R18 ;  /* 0x000000ffff397224 */ /* 0x000fe400078e0012 */
[----:B------:R-:W-:Y:S01]  /*1ee0*/  @!P6 IMAD.MOV R56, RZ, RZ, -R56 ;  /* 0x000000ffff38e224 */ /* 0x000fe200078e0a38 */
[C---:B------:R-:W-:Y:S01]  /*1ef0*/  ISETP.GT.U32.AND P6, PT, R91.reuse, R8, PT ;  /* 0x000000085b00720c */ /* 0x040fe20003fc4070 */
[----:B------:R-:W-:Y:S02]  /*1f00*/  @!P3 IMAD.IADD R12, R12, 0x1, -R91 ;  /* 0x000000010c0cb824 */ /* 0x000fe400078e0a5b */
[----:B------:R-:W-:Y:S01]  /*1f10*/  @!P2 IMAD.MOV R57, RZ, RZ, -R57 ;  /* 0x000000ffff39a224 */ /* 0x000fe200078e0a39 */
[C---:B------:R-:W-:Y:S01]  /*1f20*/  ISETP.GT.U32.AND P2, PT, R91.reuse, R22, PT ;  /* 0x000000165b00720c */ /* 0x040fe20003f44070 */
[----:B------:R-:W-:Y:S01]  /*1f30*/  @!P4 IMAD.IADD R6, R6, 0x1, -R91 ;  /* 0x000000010606c824 */ /* 0x000fe200078e0a5b */
[----:B------:R-:W-:Y:S01]  /*1f40*/  ISETP.GT.U32.AND P3, PT, R91, R12, PT ;  /* 0x0000000c5b00720c */ /* 0x000fe20003f64070 */
[----:B------:R-:W-:-:S03]  /*1f50*/  IMAD.HI.U32 R5, R3, R10, RZ ;  /* 0x0000000a03057227 */ /* 0x000fc600078e00ff */
[----:B------:R-:W-:Y:S01]  /*1f60*/  ISETP.GT.U32.AND P4, PT, R91, R6, PT ;  /* 0x000000065b00720c */ /* 0x000fe20003f84070 */
[----:B------:R-:W-:Y:S01]  /*1f70*/  @!P1 IMAD.MOV R25, RZ, RZ, -R25 ;  /* 0x000000ffff199224 */ /* 0x000fe200078e0a19 */
[----:B------:R-:W-:Y:S01]  /*1f80*/  ISETP.GE.AND P1, PT, R23, RZ, PT ;  /* 0x000000ff1700720c */ /* 0x000fe20003f26270 */
[----:B------:R-:W-:Y:S01]  /*1f90*/  IMAD.MOV R5, RZ, RZ, -R5 ;  /* 0x000000ffff057224 */ /* 0x000fe200078e0a05 */
[----:B------:R-:W-:Y:S01]  /*1fa0*/  LOP3.LUT R23, R90, 0x4e, RZ, 0xfc, !PT ;  /* 0x0000004e5a177812 */ /* 0x000fe200078efcff */
[--C-:B------:R-:W-:Y:S01]  /*1fb0*/  @!P6 IMAD.IADD R8, R8, 0x1, -R91.reuse ;  /* 0x000000010808e824 */ /* 0x100fe200078e0a5b */
[----:B------:R-:W-:Y:S01]  /*1fc0*/  STL [R1+0x370], R25 ;  /* 0x0003701901007387 */ /* 0x000fe20000100800 */
[----:B------:R-:W-:Y:S01]  /*1fd0*/  IMAD R10, R91, R5, R10 ;  /* 0x000000055b0a7224 */ /* 0x000fe200078e020a */
[----:B------:R-:W-:Y:S01]  /*1fe0*/  IABS R28, R23 ;  /* 0x00000017001c7213 */ /* 0x000fe20000000000 */
[--C-:B------:R-:W-:Y:S01]  /*1ff0*/  @!P2 IMAD.IADD R22, R22, 0x1, -R91.reuse ;  /* 0x000000011616a824 */ /* 0x100fe200078e0a5b */
[----:B------:R-:W-:Y:S01]  /*2000*/  ISETP.GE.AND P2, PT, R19, RZ, PT ;  /* 0x000000ff1300720c */ /* 0x000fe20003f46270 */
[--C-:B------:R-:W-:Y:S01]  /*2010*/  @!P3 IMAD.IADD R12, R12, 0x1, -R91.reuse ;  /* 0x000000010c0cb824 */ /* 0x100fe200078e0a5b */
[----:B------:R-:W-:Y:S01]  /*2020*/  ISETP.GT.U32.AND P6, PT, R91, R8, PT ;  /* 0x000000085b00720c */ /* 0x000fe20003fc4070 */
[----:B------:R-:W-:Y:S01]  /*2030*/  IMAD.HI.U32 R5, R3, R14, RZ ;  /* 0x0000000e03057227 */ /* 0x000fe200078e00ff */
[----:B------:R-:W-:Y:S01]  /*2040*/  ISETP.GT.U32.AND P3, PT, R91, R10, PT ;  /* 0x0000000a5b00720c */ /* 0x000fe20003f64070 */
[----:B------:R-:W-:Y:S01]  /*2050*/  STL [R1+0x48c], R24 ;  /* 0x00048c1801007387 */ /* 0x000fe20000100800 */
[C---:B------:R-:W-:Y:S01]  /*2060*/  LOP3.LUT R19, R90.reuse, 0x40, RZ, 0xfc, !PT ;  /* 0x000000405a137812 */ /* 0x040fe200078efcff */
[----:B------:R-:W-:Y:S01]  /*2070*/  IMAD.MOV.U32 R51, RZ, RZ, R22 ;  /* 0x000000ffff337224 */ /* 0x000fe200078e0016 */
[----:B------:R-:W-:Y:S01]  /*2080*/  LOP3.LUT R22, R90, 0x3e, RZ, 0xfc, !PT ;  /* 0x0000003e5a167812 */ /* 0x000fe200078efcff */
[----:B------:R-:W-:Y:S01]  /*2090*/  @!P4 IMAD.IADD R6, R6, 0x1, -R91 ;  /* 0x000000010606c824 */ /* 0x000fe200078e0a5b */
[----:B------:R-:W-:Y:S01]  /*20a0*/  ISETP.GE.AND P4, PT, R9, RZ, PT ;  /* 0x000000ff0900720c */ /* 0x000fe20003f86270 */
[----:B------:R-:W-:Y:S01]  /*20b0*/  IMAD.MOV R5, RZ, RZ, -R5 ;  /* 0x000000ffff057224 */ /* 0x000fe200078e0a05 */
[C---:B------:R-:W-:Y:S01]  /*20c0*/  LOP3.LUT R9, R90.reuse, 0x38, RZ, 0xfc, !PT ;  /* 0x000000385a097812 */ /* 0x040fe200078efcff */
[----:B------:R-:W-:Y:S01]  /*20d0*/  @!P1 IMAD.MOV R51, RZ, RZ, -R51 ;  /* 0x000000ffff339224 */ /* 0x000fe200078e0a33 */
[----:B------:R-:W-:Y:S01]  /*20e0*/  ISETP.GE.AND P1, PT, R11, RZ, PT ;  /* 0x000000ff0b00720c */ /* 0x000fe20003f26270 */
[----:B------:R-:W-:Y:S01]  /*20f0*/  IMAD.MOV.U32 R15, RZ, RZ, R6 ;  /* 0x000000ffff0f7224 */ /* 0x000fe200078e0006 */
[----:B------:R-:W-:Y:S01]  /*2100*/  LOP3.LUT R11, R90, 0x36, RZ, 0xfc, !PT ;  /* 0x000000365a0b7812 */ /* 0x000fe200078efcff */
[----:B------:R-:W-:Y:S01]  /*2110*/  IMAD R14, R91, R5, R14 ;  /* 0x000000055b0e7224 */ /* 0x000fe200078e020e */
[----:B------:R-:W-:Y:S01]  /*2120*/  IABS R18, R22 ;  /* 0x0000001600127213 */ /* 0x000fe20000000000 */
[----:B------:R-:W-:Y:S01]  /*2130*/  @!P5 IMAD.MOV R15, RZ, RZ, -R15 ;  /* 0x000000ffff0fd224 */ /* 0x000fe200078e0a0f */
[----:B------:R-:W-:Y:S01]  /*2140*/  IABS R16, R11 ;  /* 0x0000000b00107213 */ /* 0x000fe20000000000 */
[----:B------:R-:W-:Y:S01]  /*2150*/  @!P2 IMAD.MOV R12, RZ, RZ, -R12 ;  /* 0x000000ffff0ca224 */ /* 0x000fe200078e0a0c */
[----:B------:R-:W-:Y:S01]  /*2160*/  ISETP.GE.AND P2, PT, R11, RZ, PT ;  /* 0x000000ff0b00720c */ /* 0x000fe20003f46270 */
[--C-:B------:R-:W-:Y:S01]  /*2170*/  @!P6 IMAD.IADD R8, R8, 0x1, -R91.reuse ;  /* 0x000000010808e824 */ /* 0x100fe200078e0a5b */
[----:B------:R-:W-:Y:S01]  /*2180*/  ISETP.GT.U32.AND P6, PT, R91, R14, PT ;  /* 0x0000000e5b00720c */ /* 0x000fe20003fc4070 */
[----:B------:R-:W-:Y:S01]  /*2190*/  @!P3 IMAD.IADD R10, R10, 0x1, -R91 ;  /* 0x000000010a0ab824 */ /* 0x000fe200078e0a5b */
[----:B------:R-:W-:Y:S01]  /*21a0*/  STL [R1+0x374], R15 ;  /* 0x0003740f01007387 */ /* 0x000fe20000100800 */
[----:B------:R-:W-:Y:S01]  /*21b0*/  IMAD.HI.U32 R6, R3, R16, RZ ;  /* 0x0000001003067227 */ /* 0x000fe200078e00ff */
[----:B------:R-:W-:-:S02]  /*21c0*/  LOP3.LUT R11, R90, 0x3a, RZ, 0xfc, !PT ;  /* 0x0000003a5a0b7812 */ /* 0x000fc400078efcff */
[----:B------:R0:W-:Y:S01]  /*21d0*/  STL [R1+0x490], R12 ;  /* 0x0004900c01007387 */ /* 0x0001e20000100800 */
[C---:B------:R-:W-:Y:S01]  /*21e0*/  ISETP.GT.U32.AND P3, PT, R91.reuse, R10, PT ;  /* 0x0000000a5b00720c */ /* 0x040fe20003f64070 */
[----:B------:R-:W-:Y:S01]  /*21f0*/  IMAD.MOV R6, RZ, RZ, -R6 ;  /* 0x000000ffff067224 */ /* 0x000fe200078e0a06 */
[----:B------:R-:W-:Y:S01]  /*2200*/  IABS R20, R19 ;  /* 0x0000001300147213 */ /* 0x000fe20000000000 */
[----:B------:R-:W-:Y:S01]  /*2210*/  IMAD.MOV.U32 R50, RZ, RZ, R8 ;  /* 0x000000ffff327224 */ /* 0x000fe200078e0008 */
[----:B------:R-:W-:Y:S01]  /*2220*/  IABS R8, R11 ;  /* 0x0000000b00087213 */ /* 0x000fe20000000000 */
[----:B------:R-:W-:Y:S01]  /*2230*/  IMAD R16, R91, R6, R16 ;  /* 0x000000065b107224 */ /* 0x000fe200078e0210 */
[----:B------:R-:W-:Y:S01]  /*2240*/  ISETP.GE.AND P5, PT, R13, RZ, PT ;  /* 0x000000ff0d00720c */ /* 0x000fe20003fa6270 */
[--C-:B------:R-:W-:Y:S01]  /*2250*/  @!P6 IMAD.IADD R14, R14, 0x1, -R91.reuse ;  /* 0x000000010e0ee824 */ /* 0x100fe200078e0a5b */
[----:B------:R-:W-:Y:S01]  /*2260*/  LOP3.LUT R13, R90, 0x42, RZ, 0xfc, !PT ;  /* 0x000000425a0d7812 */ /* 0x000fe200078efcff */
[----:B------:R-:W-:Y:S01]  /*2270*/  @!P1 IMAD.MOV R50, RZ, RZ, -R50 ;  /* 0x000000ffff329224 */ /* 0x000fe200078e0a32 */
[----:B0-----:R-:W-:Y:S01]  /*2280*/  IABS R12, R9 ;  /* 0x00000009000c7213 */ /* 0x001fe20000000000 */
[----:B------:R-:W-:Y:S01]  /*2290*/  IMAD R7, R7, R87, RZ ;  /* 0x0000005707077224 */ /* 0x000fe200078e02ff */
[C---:B------:R-:W-:Y:S01]  /*22a0*/  ISETP.GT.U32.AND P1, PT, R91.reuse, R16, PT ;  /* 0x000000105b00720c */ /* 0x040fe20003f24070 */
[----:B------:R-:W-:Y:S01]  /*22b0*/  @!P3 IMAD.IADD R10, R10, 0x1, -R91 ;  /* 0x000000010a0ab824 */ /* 0x000fe200078e0a5b */
[----:B------:R-:W-:Y:S01]  /*22c0*/  ISETP.GT.U32.AND P6, PT, R91, R14, PT ;  /* 0x0000000e5b00720c */ /* 0x000fe20003fc4070 */
[----:B------:R-:W-:Y:S01]  /*22d0*/  IMAD.HI.U32 R5, R3, R12, RZ ;  /* 0x0000000c03057227 */ /* 0x000fe200078e00ff */
[----:B------:R-:W-:-:S02]  /*22e0*/  ISETP.GE.AND P3, PT, R9, RZ, PT ;  /* 0x000000ff0900720c */ /* 0x000fc40003f66270 */
[----:B------:R-:W-:Y:S01]  /*22f0*/  IABS R9, R21 ;  /* 0x0000001500097213 */ /* 0x000fe20000000000 */
[----:B------:R-:W-:Y:S01]  /*2300*/  IMAD.MOV R5, RZ, RZ, -R5 ;  /* 0x000000ffff057224 */ /* 0x000fe200078e0a05 */
[----:B------:R-:W-:Y:S01]  /*2310*/  IABS R24, R27 ;  /* 0x0000001b00187213 */ /* 0x000fe20000000000 */
[----:B------:R-:W-:Y:S01]  /*2320*/  IMAD.MOV.U32 R49, RZ, RZ, R10 ;  /* 0x000000ffff317224 */ /* 0x000fe200078e000a */
[----:B------:R-:W-:Y:S01]  /*2330*/  LOP3.LUT R25, R90, 0x4c, RZ, 0xfc, !PT ;  /* 0x0000004c5a197812 */ /* 0x000fe200078efcff */
[----:B------:R-:W-:Y:S02]  /*2340*/  IMAD R6, R91, R5, R12 ;  /* 0x000000055b067224 */ /* 0x000fe400078e020c */
[----:B------:R-:W-:Y:S01]  /*2350*/  IMAD.HI.U32 R5, R3, R8, RZ ;  /* 0x0000000803057227 */ /* 0x000fe200078e00ff */
[----:B------:R-:W-:-:S03]  /*2360*/  IABS R26, R25 ;  /* 0x00000019001a7213 */ /* 0x000fc60000000000 */
[----:B------:R-:W-:Y:S02]  /*2370*/  IMAD.MOV R5, RZ, RZ, -R5 ;  /* 0x000000ffff057224 */ /* 0x000fe400078e0a05 */
[----:B------:R-:W-:Y:S01]  /*2380*/  @!P4 IMAD.MOV R49, RZ, RZ, -R49 ;  /* 0x000000ffff31c224 */ /* 0x000fe200078e0a31 */
[C---:B------:R-:W-:Y:S01]  /*2390*/  ISETP.GT.U32.AND P4, PT, R91.reuse, R6, PT ;  /* 0x000000065b00720c */ /* 0x040fe20003f84070 */
[C---:B------:R-:W-:Y:S02]  /*23a0*/  IMAD R8, R91.reuse, R5, R8 ;  /* 0x000000055b087224 */ /* 0x040fe400078e0208 */
[--C-:B------:R-:W-:Y:S02]  /*23b0*/  @!P1 IMAD.IADD R16, R16, 0x1, -R91.reuse ;  /* 0x0000000110109824 */ /* 0x100fe400078e0a5b */
[----:B------:R-:W-:Y:S01]  /*23c0*/  @!P6 IMAD.IADD R14, R14, 0x1, -R91 ;  /* 0x000000010e0ee824 */ /* 0x000fe200078e0a5b */
[C---:B------:R-:W-:Y:S01]  /*23d0*/  ISETP.GT.U32.AND P6, PT, R91.reuse, R8, PT ;  /* 0x000000085b00720c */ /* 0x040fe20003fc4070 */
[----:B------:R-:W-:Y:S01]  /*23e0*/  IMAD.MOV.U32 R12, RZ, RZ, R9 ;  /* 0x000000ffff0c7224 */ /* 0x000fe200078e0009 */
[----:B------:R-:W-:Y:S01]  /*23f0*/  ISETP.GT.U32.AND P1, PT, R91, R16, PT ;  /* 0x000000105b00720c */ /* 0x000fe20003f24070 */
[----:B------:R-:W-:-:S04]  /*2400*/  IMAD.HI.U32 R5, R3, R18, RZ ;  /* 0x0000001203057227 */ /* 0x000fc800078e00ff */
[----:B------:R-:W-:-:S04]  /*2410*/  IMAD.HI.U32 R9, R3, R12, RZ ;  /* 0x0000000c03097227 */ /* 0x000fc800078e00ff */
[----:B------:R-:W-:Y:S02]  /*2420*/  IMAD.MOV R9, RZ, RZ, -R9 ;  /* 0x000000ffff097224 */ /* 0x000fe400078e0a09 */
[----:B------:R-:W-:Y:S02]  /*2430*/  @!P4 IMAD.IADD R6, R6, 0x1, -R91 ;  /* 0x000000010606c824 */ /* 0x000fe400078e0a5b */
[----:B------:R-:W-:Y:S02]  /*2440*/  IMAD.MOV R5, RZ, RZ, -R5 ;  /* 0x000000ffff057224 */ /* 0x000fe400078e0a05 */
[C---:B------:R-:W-:Y:S02]  /*2450*/  IMAD R10, R91.reuse, R9, R12 ;  /* 0x000000095b0a7224 */ /* 0x040fe400078e020c */
[--C-:B------:R-:W-:Y:S01]  /*2460*/  @!P6 IMAD.IADD R8, R8, 0x1, -R91.reuse ;  /* 0x000000010808e824 */ /* 0x100fe200078e0a5b */
[C---:B------:R-:W-:Y:S01]  /*2470*/  ISETP.GT.U32.AND P6, PT, R91.reuse, R6, PT ;  /* 0x000000065b00720c */ /* 0x040fe20003fc4070 */
[C---:B------:R-:W-:Y:S01]  /*2480*/  IMAD R12, R91.reuse, R5, R18 ;  /* 0x000000055b0c7224 */ /* 0x040fe200078e0212 */
[----:B------:R-:W-:Y:S01]  /*2490*/  ISETP.GT.U32.AND P4, PT, R91, R10, PT ;  /* 0x0000000a5b00720c */ /* 0x000fe20003f84070 */
[----:B------:R-:W-:Y:S01]  /*24a0*/  @!P1 IMAD.IADD R16, R16, 0x1, -R91 ;  /* 0x0000000110109824 */ /* 0x000fe200078e0a5b */
[----:B------:R-:W-:Y:S01]  /*24b0*/  ISETP.GE.AND P1, PT, R11, RZ, PT ;  /* 0x000000ff0b00720c */ /* 0x000fe20003f26270 */
[----:B------:R-:W-:-:S04]  /*24c0*/  IMAD.HI.U32 R5, R3, R20, RZ ;  /* 0x0000001403057227 */ /* 0x000fc800078e00ff */
[----:B------:R-:W-:Y:S01]  /*24d0*/  IMAD.MOV.U32 R15, RZ, RZ, R16 ;  /* 0x000000ffff0f7224 */ /* 0x000fe200078e0010 */
[----:B------:R-:W-:Y:S01]  /*24e0*/  IABS R16, R13 ;  /* 0x0000000d00107213 */ /* 0x000fe20000000000 */
[----:B------:R-:W-:Y:S02]  /*24f0*/  IMAD.MOV R5, RZ, RZ, -R5 ;  /* 0x000000ffff057224 */ /* 0x000fe400078e0a05 */
[----:B------:R-:W-:Y:S02]  /*2500*/  IMAD.MOV.U32 R17, RZ, RZ, R14 ;  /* 0x000000ffff117224 */ /* 0x000fe400078e000e */
[----:B------:R-:W-:Y:S01]  /*2510*/  @!P2 IMAD.MOV R15, RZ, RZ, -R15 ;  /* 0x000000ffff0fa224 */ /* 0x000fe200078e0a0f */
[C---:B------:R-:W-:Y:S01]  /*2520*/  ISETP.GT.U32.AND P2, PT, R91.reuse, R12, PT ;  /* 0x0000000c5b00720c */ /* 0x040fe20003f44070 */
[----:B------:R-:W-:Y:S02]  /*2530*/  IMAD R14, R91, R5, R20 ;  /* 0x000000055b0e7224 */ /* 0x000fe400078e0214 */
[----:B------:R-:W-:-:S02]  /*2540*/  @!P6 IMAD.IADD R6, R6, 0x1, -R91 ;  /* 0x000000010606e824 */ /* 0x000fc400078e0a5b */
[----:B------:R-:W-:Y:S01]  /*2550*/  @!P5 IMAD.MOV R17, RZ, RZ, -R17 ;  /* 0x000000ffff11d224 */ /* 0x000fe200078e0a11 */
[C---:B------:R-:W-:Y:S01]  /*2560*/  ISETP.GT.U32.AND P6, PT, R91.reuse, R14, PT ;  /* 0x0000000e5b00720c */ /* 0x040fe20003fc4070 */
[--C-:B------:R-:W-:Y:S01]  /*2570*/  @!P4 IMAD.IADD R10, R10, 0x1, -R91.reuse ;  /* 0x000000010a0ac824 */ /* 0x100fe200078e0a5b */
[----:B------:R-:W-:Y:S01]  /*2580*/  ISETP.GT.U32.AND P5, PT, R91, R8, PT ;  /* 0x000000085b00720c */ /* 0x000fe20003fa4070 */
[----:B------:R-:W-:Y:S01]  /*2590*/  IMAD.HI.U32 R5, R3, R16, RZ ;  /* 0x0000001003057227 */ /* 0x000fe200078e00ff */
[----:B------:R0:W-:Y:S02]  /*25a0*/  STL [R1+0x478], R17 ;  /* 0x0004781101007387 */ /* 0x0001e40000100800 */
[----:B------:R-:W-:Y:S01]  /*25b0*/  ISETP.GT.U32.AND P4, PT, R91, R10, PT ;  /* 0x0000000a5b00720c */ /* 0x000fe20003f84070 */
[----:B------:R-:W-:Y:S01]  /*25c0*/  @!P2 IMAD.IADD R12, R12, 0x1, -R91 ;  /* 0x000000010c0ca824 */ /* 0x000fe200078e0a5b */
[----:B------:R1:W-:Y:S01]  /*25d0*/  STL [R1+0x494], R15 ;  /* 0x0004940f01007387 */ /* 0x0003e20000100800 */
[----:B------:R-:W-:-:S02]  /*25e0*/  IMAD.MOV R11, RZ, RZ, -R5 ;  /* 0x000000ffff0b7224 */ /* 0x000fc400078e0a05 */
[----:B------:R-:W-:Y:S01]  /*25f0*/  IMAD.MOV.U32 R48, RZ, RZ, R6 ;  /* 0x000000ffff307224 */ /* 0x000fe200078e0006 */
[----:B------:R-:W-:Y:S01]  /*2600*/  ISETP.GT.U32.AND P2, PT, R91, R12, PT ;  /* 0x0000000c5b00720c */ /* 0x000fe20003f44070 */
[--C-:B------:R-:W-:Y:S01]  /*2610*/  @!P6 IMAD.IADD R14, R14, 0x1, -R91.reuse ;  /* 0x000000010e0ee824 */ /* 0x100fe200078e0a5b */
[----:B0-----:R-:W-:Y:S01]  /*2620*/  LOP3.LUT R17, R90, 0x44, RZ, 0xfc, !PT ;  /* 0x000000445a117812 */ /* 0x001fe200078efcff */
[--C-:B------:R-:W-:Y:S01]  /*2630*/  @!P5 IMAD.IADD R8, R8, 0x1, -R91.reuse ;  /* 0x000000010808d824 */ /* 0x100fe200078e0a5b */
[----:B------:R-:W-:Y:S01]  /*2640*/  ISETP.GE.AND P5, PT, R21, RZ, PT ;  /* 0x000000ff1500720c */ /* 0x000fe20003fa6270 */
[C---:B------:R-:W-:Y:S01]  /*2650*/  IMAD R16, R91.reuse, R11, R16 ;  /* 0x0000000b5b107224 */ /* 0x040fe200078e0210 */
[----:B------:R-:W-:Y:S01]  /*2660*/  IABS R18, R17 ;  /* 0x0000001100127213 */ /* 0x000fe20000000000 */
[----:B------:R-:W-:Y:S01]  /*2670*/  @!P4 IMAD.IADD R10, R10, 0x1, -R91 ;  /* 0x000000010a0ac824 */ /* 0x000fe200078e0a5b */
[----:B------:R-:W-:Y:S01]  /*2680*/  ISETP.GT.U32.AND P6, PT, R91, R14, PT ;  /* 0x0000000e5b00720c */ /* 0x000fe20003fc4070 */
[----:B------:R-:W-:Y:S01]  /*2690*/  IMAD.MOV.U32 R52, RZ, RZ, R8 ;  /* 0x000000ffff347224 */ /* 0x000fe200078e0008 */
[C---:B-1----:R-:W-:Y:S01]  /*26a0*/  LOP3.LUT R15, R90.reuse, 0x46, RZ, 0xfc, !PT ;  /* 0x000000465a0f7812 */ /* 0x042fe200078efcff */
[----:B------:R-:W-:Y:S01]  /*26b0*/  IMAD.HI.U32 R5, R3, R18, RZ ;  /* 0x0000001203057227 */ /* 0x000fe200078e00ff */
[----:B------:R-:W-:-:S02]  /*26c0*/  LOP3.LUT R21, R90, 0x48, RZ, 0xfc, !PT ;  /* 0x000000485a157812 */ /* 0x000fc400078efcff */
[----:B------:R-:W-:Y:S01]  /*26d0*/  IABS R20, R15 ;  /* 0x0000000f00147213 */ /* 0x000fe20000000000 */
[----:B------:R-:W-:Y:S01]  /*26e0*/  IMAD.MOV R5, RZ, RZ, -R5 ;  /* 0x000000ffff057224 */ /* 0x000fe200078e0a05 */
[----:B------:R-:W-:Y:S01]  /*26f0*/  ISETP.GE.AND P4, PT, R22, RZ, PT ;  /* 0x000000ff1600720c */ /* 0x000fe20003f86270 */
[----:B------:R-:W-:Y:S01]  /*2700*/  @!P2 IMAD.IADD R12, R12, 0x1, -R91 ;  /* 0x000000010c0ca824 */ /* 0x000fe200078e0a5b */
[----:B------:R-:W-:Y:S01]  /*2710*/  IABS R22, R21 ;  /* 0x0000001500167213 */ /* 0x000fe20000000000 */
[C---:B------:R-:W-:Y:S01]  /*2720*/  IMAD R18, R91.reuse, R5, R18 ;  /* 0x000000055b127224 */ /* 0x040fe200078e0212 */
[----:B------:R-:W-:Y:S01]  /*2730*/  ISETP.GT.U32.AND P2, PT, R91, R16, PT ;  /* 0x000000105b00720c */ /* 0x000fe20003f44070 */
[----:B------:R-:W-:-:S04]  /*2740*/  IMAD.HI.U32 R9, R3, R20, RZ ;  /* 0x0000001403097227 */ /* 0x000fc800078e00ff */
[----:B------:R-:W-:Y:S01]  /*2750*/  @!P6 IMAD.IADD R14, R14, 0x1, -R91 ;  /* 0x000000010e0ee824 */ /* 0x000fe200078e0a5b */
[----:B------:R-:W-:Y:S01]  /*2760*/  ISETP.GT.U32.AND P6, PT, R91, R18, PT ;  /* 0x000000125b00720c */ /* 0x000fe20003fc4070 */
[----:B------:R-:W-:Y:S02]  /*2770*/  IMAD.MOV R9, RZ, RZ, -R9 ;  /* 0x000000ffff097224 */ /* 0x000fe400078e0a09 */
[----:B------:R-:W-:-:S04]  /*2780*/  IMAD.HI.U32 R5, R3, R22, RZ ;  /* 0x0000001603057227 */ /* 0x000fc800078e00ff */
[C---:B------:R-:W-:Y:S02]  /*2790*/  IMAD R20, R91.reuse, R9, R20 ;  /* 0x000000095b147224 */ /* 0x040fe400078e0214 */
[----:B------:R-:W-:Y:S02]  /*27a0*/  IMAD.MOV R5, RZ, RZ, -R5 ;  /* 0x000000ffff057224 */ /* 0x000fe400078e0a05 */
[----:B------:R-:W-:Y:S01]  /*27b0*/  @!P2 IMAD.IADD R16, R16, 0x1, -R91 ;  /* 0x000000011010a824 */ /* 0x000fe200078e0a5b */
[C---:B------:R-:W-:Y:S01]  /*27c0*/  ISETP.GT.U32.AND P2, PT, R91.reuse, R20, PT ;  /* 0x000000145b00720c */ /* 0x040fe20003f44070 */
[----:B------:R-:W-:Y:S02]  /*27d0*/  IMAD R22, R91, R5, R22 ;  /* 0x000000055b167224 */ /* 0x000fe400078e0216 */
[----:B------:R-:W-:-:S04]  /*27e0*/  IMAD.HI.U32 R5, R3, R24, RZ ;  /* 0x0000001803057227 */ /* 0x000fc800078e00ff */
[----:B------:R-:W-:Y:S01]  /*27f0*/  @!P6 IMAD.IADD R18, R18, 0x1, -R91 ;  /* 0x000000011212e824 */ /* 0x000fe200078e0a5b */
[C---:B------:R-:W-:Y:S01]  /*2800*/  ISETP.GT.U32.AND P6, PT, R91.reuse, R22, PT ;  /* 0x000000165b00720c */ /* 0x040fe20003fc4070 */
[----:B------:R-:W-:Y:S02]  /*2810*/  IMAD.MOV R11, RZ, RZ, -R5 ;  /* 0x000000ffff0b7224 */ /* 0x000fe400078e0a05 */
[----:B------:R-:W-:Y:S02]  /*2820*/  IMAD.MOV.U32 R31, RZ, RZ, R12 ;  /* 0x000000ffff1f7224 */ /* 0x000fe400078e000c */
[----:B------:R-:W-:Y:S01]  /*2830*/  IMAD R24, R91, R11, R24 ;  /* 0x0000000b5b187224 */ /* 0x000fe200078e0218 */
[----:B------:R-:W-:Y:S01]  /*2840*/  LOP3.LUT R11, R90, 0x52, RZ, 0xfc, !PT ;  /* 0x000000525a0b7812 */ /* 0x000fe200078efcff */
[----:B------:R-:W-:Y:S01]  /*2850*/  @!P2 IMAD.IADD R20, R20, 0x1, -R91 ;  /* 0x000000011414a824 */ /* 0x000fe200078e0a5b */
[----:B------:R-:W-:Y:S01]  /*2860*/  ISETP.GE.AND P2, PT, R19, RZ, PT ;  /* 0x000000ff1300720c */ /* 0x000fe20003f46270 */
[----:B------:R-:W-:Y:S01]  /*2870*/  @!P4 IMAD.MOV R31, RZ, RZ, -R31 ;  /* 0x000000ffff1fc224 */ /* 0x000fe200078e0a1f */
[C---:B------:R-:W-:Y:S01]  /*2880*/  ISETP.GT.U32.AND P4, PT, R91.reuse, R24, PT ;  /* 0x000000185b00720c */ /* 0x040fe20003f84070 */
[----:B------:R-:W-:Y:S01]  /*2890*/  IMAD.MOV.U32 R33, RZ, RZ, R10 ;  /* 0x000000ffff217224 */ /* 0x000fe200078e000a */
[----:B------:R-:W-:Y:S01]  /*28a0*/  IABS R12, R11 ;  /* 0x0000000b000c7213 */ /* 0x000fe20000000000 */
[----:B------:R-:W-:Y:S01]  /*28b0*/  @!P6 IMAD.IADD R22, R22, 0x1, -R91 ;  /* 0x000000011616e824 */ /* 0x000fe200078e0a5b */
[----:B------:R-:W-:Y:S01]  /*28c0*/  ISETP.GT.U32.AND P6, PT, R91, R20, PT ;  /* 0x000000145b00720c */ /* 0x000fe20003fc4070 */
[----:B------:R-:W-:Y:S01]  /*28d0*/  IMAD.HI.U32 R5, R3, R28, RZ ;  /* 0x0000001c03057227 */ /* 0x000fe200078e00ff */
[----:B------:R-:W-:-:S03]  /*28e0*/  LOP3.LUT R19, R90, 0x5a, RZ, 0xfc, !PT ;  /* 0x0000005a5a137812 */ /* 0x000fc600078efcff */
[----:B------:R-:W-:Y:S01]  /*28f0*/  @!P5 IMAD.MOV R33, RZ, RZ, -R33 ;  /* 0x000000ffff21d224 */ /* 0x000fe200078e0a21 */
[C---:B------:R-:W-:Y:S01]  /*2900*/  ISETP.GT.U32.AND P5, PT, R91.reuse, R22, PT ;  /* 0x000000165b00720c */ /* 0x040fe20003fa4070 */
[----:B------:R-:W-:Y:S02]  /*2910*/  IMAD.MOV R5, RZ, RZ, -R5 ;  /* 0x000000ffff057224 */ /* 0x000fe400078e0a05 */
[----:B------:R-:W-:Y:S01]  /*2920*/  @!P1 IMAD.MOV R52, RZ, RZ, -R52 ;  /* 0x000000ffff349224 */ /* 0x000fe200078e0a34 */
[----:B------:R-:W-:Y:S01]  /*2930*/  ISETP.GT.U32.AND P1, PT, R91, R18, PT ;  /* 0x000000125b00720c */ /* 0x000fe20003f24070 */
[----:B------:R-:W-:Y:S01]  /*2940*/  IMAD.HI.U32 R9, R3, R26, RZ ;  /* 0x0000001a03097227 */ /* 0x000fe200078e00ff */
[----:B------:R-:W-:Y:S03]  /*2950*/  STL [R1+0x498], R33 ;  /* 0x0004982101007387 */ /* 0x000fe60000100800 */
[----:B------:R-:W-:Y:S01]  /*2960*/  @!P3 IMAD.MOV R48, RZ, RZ, -R48 ;  /* 0x000000ffff30b224 */ /* 0x000fe200078e0a30 */
[C---:B------:R-:W-:Y:S01]  /*2970*/  ISETP.GT.U32.AND P3, PT, R91.reuse, R16, PT ;  /* 0x000000105b00720c */ /* 0x040fe20003f64070 */
[----:B------:R-:W-:Y:S01]  /*2980*/  IMAD R6, R91, R5, R28 ;  /* 0x000000055b067224 */ /* 0x000fe200078e021c */
[----:B------:R-:W-:Y:S01]  /*2990*/  STL [R1+0x49c], R31 ;  /* 0x00049c1f01007387 */ /* 0x000fe20000100800 */
[----:B------:R-:W-:-:S02]  /*29a0*/  IMAD.MOV R9, RZ, RZ, -R9 ;  /* 0x000000ffff097224 */ /* 0x000fc400078e0a09 */
[----:B------:R-:W-:Y:S01]  /*29b0*/  @!P4 IMAD.IADD R24, R24, 0x1, -R91 ;  /* 0x000000011818c824 */ /* 0x000fe200078e0a5b */
[----:B------:R-:W-:Y:S01]  /*29c0*/  ISETP.GE.AND P4, PT, R21, RZ, PT ;  /* 0x000000ff1500720c */ /* 0x000fe20003f86270 */
[----:B------:R-:W-:Y:S01]  /*29d0*/  IMAD.HI.U32 R5, R3, R30, RZ ;  /* 0x0000001e03057227 */ /* 0x000fe200078e00ff */
[----:B------:R-:W-:-:S03]  /*29e0*/  LOP3.LUT R21, R90, 0x62, RZ, 0xfc, !PT ;  /* 0x000000625a157812 */ /* 0x000fc600078efcff */
[--C-:B------:R-:W-:Y:S01]  /*29f0*/  @!P6 IMAD.IADD R20, R20, 0x1, -R91.reuse ;  /* 0x000000011414e824 */ /* 0x100fe200078e0a5b */
[C---:B------:R-:W-:Y:S01]  /*2a00*/  ISETP.GT.U32.AND P6, PT, R91.reuse, R6, PT ;  /* 0x000000065b00720c */ /* 0x040fe20003fc4070 */
[----:B------:R-:W-:Y:S02]  /*2a10*/  IMAD R26, R91, R9, R26 ;  /* 0x000000095b1a7224 */ /* 0x000fe400078e021a */
[----:B------:R-:W-:Y:S02]  /*2a20*/  IMAD.MOV.U32 R36, RZ, RZ, R14 ;  /* 0x000000ffff247224 */ /* 0x000fe400078e000e */
[----:B------:R-:W-:Y:S01]  /*2a30*/  @!P5 IMAD.IADD R22, R22, 0x1, -R91 ;  /* 0x000000011616d824 */ /* 0x000fe200078e0a5b */
[----:B------:R-:W-:Y:S01]  /*2a40*/  ISETP.GE.AND P5, PT, R15, RZ, PT ;  /* 0x000000ff0f00720c */ /* 0x000fe20003fa6270 */
[----:B------:R-:W-:Y:S01]  /*2a50*/  IMAD.MOV R5, RZ, RZ, -R5 ;  /* 0x000000ffff057224 */ /* 0x000fe200078e0a05 */
[----:B------:R-:W-:Y:S01]  /*2a60*/  LOP3.LUT R15, R90, 0x66, RZ, 0xfc, !PT ;  /* 0x000000665a0f7812 */ /* 0x000fe200078efcff */
[----:B------:R-:W-:Y:S01]  /*2a70*/  @!P2 IMAD.MOV R36, RZ, RZ, -R36 ;  /* 0x000000ffff24a224 */ /* 0x000fe200078e0a24 */
[----:B------:R-:W-:Y:S01]  /*2a80*/  ISETP.GT.U32.AND P2, PT, R91, R26, PT ;  /* 0x0000001a5b00720c */ /* 0x000fe20003f44070 */
[--C-:B------:R-:W-:Y:S01]  /*2a90*/  @!P1 IMAD.IADD R18, R18, 0x1, -R91.reuse ;  /* 0x0000000112129824 */ /* 0x100fe200078e0a5b */
[----:B------:R-:W-:Y:S01]  /*2aa0*/  ISETP.GE.AND P1, PT, R17, RZ, PT ;  /* 0x000000ff1100720c */ /* 0x000fe20003f26270 */
[--C-:B------:R-:W-:Y:S01]  /*2ab0*/  @!P3 IMAD.IADD R16, R16, 0x1, -R91.reuse ;  /* 0x000000011010b824 */ /* 0x100fe200078e0a5b */
[----:B------:R-:W-:Y:S01]  /*2ac0*/  ISETP.GE.AND P3, PT, R13, RZ, PT ;  /* 0x000000ff0d00720c */ /* 0x000fe20003f66270 */
[C---:B------:R-:W-:Y:S01]  /*2ad0*/  IMAD R8, R91.reuse, R5, R30 ;  /* 0x000000055b087224 */ /* 0x040fe200078e021e */
[C---:B------:R-:W-:Y:S01]  /*2ae0*/  LOP3.LUT R13, R90.reuse, 0x54, RZ, 0xfc, !PT ;  /* 0x000000545a0d7812 */ /* 0x040fe200078efcff */
[----:B------:R-:W-:Y:S01]  /*2af0*/  IMAD.MOV.U32 R54, RZ, RZ, R22 ;  /* 0x000000ffff367224 */ /* 0x000fe200078e0016 */
[----:B------:R-:W-:Y:S01]  /*2b00*/  LOP3.LUT R17, R90, 0x5c, RZ, 0xfc, !PT ;  /* 0x0000005c5a117812 */ /* 0x000fe200078efcff */
[----:B------:R-:W-:Y:S01]  /*2b10*/  @!P6 IMAD.IADD R6, R6, 0x1, -R91 ;  /* 0x000000010606e824 */ /* 0x000fe200078e0a5b */
[C---:B------:R-:W-:Y:S01]  /*2b20*/  ISETP.GT.U32.AND P6, PT, R91.reuse, R24, PT ;  /* 0x000000185b00720c */ /* 0x040fe20003fc4070 */
[----:B------:R-:W-:Y:S01]  /*2b30*/  @!P4 IMAD.MOV R54, RZ, RZ, -R54 ;  /* 0x000000ffff36c224 */ /* 0x000fe200078e0a36 */
[----:B------:R-:W-:Y:S01]  /*2b40*/  ISETP.GT.U32.AND P4, PT, R91, R8, PT ;  /* 0x000000085b00720c */ /* 0x000fe20003f84070 */
[----:B------:R-:W-:-:S02]  /*2b50*/  IMAD.MOV.U32 R9, RZ, RZ, R18 ;  /* 0x000000ffff097224 */ /* 0x000fc400078e0012 */
[----:B------:R-:W-:Y:S01]  /*2b60*/  IMAD.MOV.U32 R10, RZ, RZ, R16 ;  /* 0x000000ffff0a7224 */ /* 0x000fe200078e0010 */
[----:B------:R-:W-:Y:S01]  /*2b70*/  IABS R16, R19 ;  /* 0x0000001300107213 */ /* 0x000fe20000000000 */
[----:B------:R-:W-:Y:S01]  /*2b80*/  @!P2 IMAD.IADD R26, R26, 0x1, -R91 ;  /* 0x000000011a1aa824 */ /* 0x000fe200078e0a5b */
[----:B------:R-:W-:Y:S01]  /*2b90*/  ISETP.GE.AND P2, PT, R27, RZ, PT ;  /* 0x000000ff1b00720c */ /* 0x000fe20003f46270 */
[----:B------:R-:W-:Y:S01]  /*2ba0*/  @!P1 IMAD.MOV R9, RZ, RZ, -R9 ;  /* 0x000000ffff099224 */ /* 0x000fe200078e0a09 */
[C---:B------:R-:W-:Y:S01]  /*2bb0*/  ISETP.GT.U32.AND P1, PT, R91.reuse, R6, PT ;  /* 0x000000065b00720c */ /* 0x040fe20003f24070 */
[----:B------:R-:W-:Y:S01]  /*2bc0*/  IMAD.MOV.U32 R5, RZ, RZ, R20 ;  /* 0x000000ffff057224 */ /* 0x000fe200078e0014 */
[----:B------:R-:W-:Y:S01]  /*2bd0*/  IABS R20, R17 ;  /* 0x0000001100147213 */ /* 0x000fe20000000000 */
[----:B------:R-:W-:Y:S01]  /*2be0*/  @!P3 IMAD.MOV R10, RZ, RZ, -R10 ;  /* 0x000000ffff0ab224 */ /* 0x000fe200078e0a0a */
[----:B------:R-:W-:Y:S01]  /*2bf0*/  ISETP.GT.U32.AND P3, PT, R91, R26, PT ;  /* 0x0000001a5b00720c */ /* 0x000fe20003f64070 */
[----:B------:R-:W-:Y:S01]  /*2c00*/  @!P5 IMAD.MOV R5, RZ, RZ, -R5 ;  /* 0x000000ffff05d224 */ /* 0x000fe200078e0a05 */
[----:B------:R-:W-:Y:S01]  /*2c10*/  ISETP.GE.AND P5, PT, R25, RZ, PT ;  /* 0x000000ff1900720c */ /* 0x000fe20003fa6270 */
[--C-:B------:R-:W-:Y:S01]  /*2c20*/  @!P4 IMAD.IADD R8, R8, 0x1, -R91.reuse ;  /* 0x000000010808c824 */ /* 0x100fe200078e0a5b */
[----:B------:R0:W-:Y:S01]  /*2c30*/  STL [R1+0x138], R10 ;  /* 0x0001380a01007387 */ /* 0x0001e20000100800 */
[----:B------:R-:W-:Y:S01]  /*2c40*/  @!P6 IMAD.IADD R24, R24, 0x1, -R91 ;  /* 0x000000011818e824 */ /* 0x000fe200078e0a5b */
[----:B------:R-:W-:-:S02]  /*2c50*/  ISETP.GE.AND P6, PT, R23, RZ, PT ;  /* 0x000000ff1700720c */ /* 0x000fc40003fc6270 */
[----:B------:R1:W-:Y:S01]  /*2c60*/  STL [R1+0x4a0], R9 ;  /* 0x0004a00901007387 */ /* 0x0003e20000100800 */
[----:B------:R-:W-:Y:S01]  /*2c70*/  ISETP.GT.U32.AND P4, PT, R91, R8, PT ;  /* 0x000000085b00720c */ /* 0x000fe20003f84070 */
[--C-:B------:R-:W-:Y:S01]  /*2c80*/  @!P1 IMAD.IADD R6, R6, 0x1, -R91.reuse ;  /* 0x0000000106069824 */ /* 0x100fe200078e0a5b */
[----:B------:R-:W-:Y:S01]  /*2c90*/  ISETP.GE.AND P1, PT, R11, RZ, PT ;  /* 0x000000ff0b00720c */ /* 0x000fe20003f26270 */
[----:B------:R2:W-:Y:S01]  /*2ca0*/  STL [R1+0x4a4], R5 ;  /* 0x0004a40501007387 */ /* 0x0005e20000100800 */
[----:B------:R-:W-:Y:S01]  /*2cb0*/  @!P3 IMAD.IADD R26, R26, 0x1, -R91 ;  /* 0x000000011a1ab824 */ /* 0x000fe200078e0a5b */
[----:B0-----:R-:W-:Y:S01]  /*2cc0*/  IABS R10, R13 ;  /* 0x0000000d000a7213 */ /* 0x001fe20000000000 */
[----:B------:R-:W-:Y:S01]  /*2cd0*/  IMAD.MOV.U32 R11, RZ, RZ, R6 ;  /* 0x000000ffff0b7224 */ /* 0x000fe200078e0006 */
[----:B------:R-:W-:Y:S01]  /*2ce0*/  ISETP.GE.AND P3, PT, R29, RZ, PT ;  /* 0x000000ff1d00720c */ /* 0x000fe20003f66270 */
[----:B------:R-:W-:Y:S01]  /*2cf0*/  IMAD.MOV.U32 R14, RZ, RZ, R24 ;  /* 0x000000ffff0e7224 */ /* 0x000fe200078e0018 */
[C---:B------:R-:W-:Y:S01]  /*2d00*/  LOP3.LUT R25, R90.reuse, 0x60, RZ, 0xfc, !PT ;  /* 0x000000605a197812 */ /* 0x040fe200078efcff */
[----:B-1----:R-:W-:Y:S01]  /*2d10*/  IMAD.HI.U32 R9, R3, R10, RZ ;  /* 0x0000000a03097227 */ /* 0x002fe200078e00ff */
[----:B------:R-:W-:-:S02]  /*2d20*/  LOP3.LUT R23, R90, 0x64, RZ, 0xfc, !PT ;  /* 0x000000645a177812 */ /* 0x000fc400078efcff */
[----:B------:R-:W-:Y:S01]  /*2d30*/  IABS R22, R25 ;  /* 0x0000001900167213 */ /* 0x000fe20000000000 */
[----:B--2---:R-:W-:Y:S01]  /*2d40*/  IMAD.HI.U32 R5, R3, R12, RZ ;  /* 0x0000000c03057227 */ /* 0x004fe200078e00ff */
[----:B------:R-:W-:-:S03]  /*2d50*/  IABS R24, R15 ;  /* 0x0000000f00187213 */ /* 0x000fc60000000000 */
[----:B------:R-:W-:Y:S02]  /*2d60*/  IMAD.MOV R5, RZ, RZ, -R5 ;  /* 0x000000ffff057224 */ /* 0x000fe400078e0a05 */
[----:B------:R-:W-:Y:S02]  /*2d70*/  @!P6 IMAD.MOV R11, RZ, RZ, -R11 ;  /* 0x000000ffff0be224 */ /* 0x000fe400078e0a0b */
[C---:B------:R-:W-:Y:S01]  /*2d80*/  IMAD R12, R91.reuse, R5, R12 ;  /* 0x000000055b0c7224 */ /* 0x040fe200078e020c */
[----:B------:R-:W-:Y:S01]  /*2d90*/  LOP3.LUT R5, R90, 0x56, RZ, 0xfc, !PT ;  /* 0x000000565a057812 */ /* 0x000fe200078efcff */
[----:B------:R-:W-:Y:S02]  /*2da0*/  IMAD.MOV R9, RZ, RZ, -R9 ;  /* 0x000000ffff097224 */ /* 0x000fe400078e0a09 */
[----:B------:R-:W-:Y:S01]  /*2db0*/  @!P4 IMAD.IADD R8, R8, 0x1, -R91 ;  /* 0x000000010808c824 */ /* 0x000fe200078e0a5b */
[C---:B------:R-:W-:Y:S01]  /*2dc0*/  ISETP.GT.U32.AND P6, PT, R91.reuse, R12, PT ;  /* 0x0000000c5b00720c */ /* 0x040fe20003fc4070 */
[----:B------:R-:W-:Y:S01]  /*2dd0*/  @!P2 IMAD.MOV R14, RZ, RZ, -R14 ;  /* 0x000000ffff0ea224 */ /* 0x000fe200078e0a0e */
[----:B------:R-:W-:Y:S01]  /*2de0*/  IABS R6, R5 ;  /* 0x0000000500067213 */ /* 0x000fe20000000000 */
[----:B------:R-:W-:Y:S01]  /*2df0*/  IMAD R10, R91, R9, R10 ;  /* 0x000000095b0a7224 */ /* 0x000fe200078e020a */
[----:B------:R-:W-:Y:S01]  /*2e00*/  LOP3.LUT R9, R90, 0x58, RZ, 0xfc, !PT ;  /* 0x000000585a097812 */ /* 0x000fe200078efcff */
[----:B------:R-:W-:Y:S01]  /*2e10*/  IMAD.MOV.U32 R35, RZ, RZ, R8 ;  /* 0x000000ffff237224 */ /* 0x000fe200078e0008 */
[----:B------:R0:W-:Y:S01]  /*2e20*/  STL [R1+0xd0], R14 ;  /* 0x0000d00e01007387 */ /* 0x0001e20000100800 */
[----:B------:R-:W-:-:S02]  /*2e30*/  ISETP.GE.AND P2, PT, R13, RZ, PT ;  /* 0x000000ff0d00720c */ /* 0x000fc40003f46270 */
[----:B------:R-:W-:Y:S01]  /*2e40*/  @!P3 IMAD.MOV R35, RZ, RZ, -R35 ;  /* 0x000000ffff23b224 */ /* 0x000fe200078e0a23 */
[----:B------:R-:W-:Y:S02]  /*2e50*/  ISETP.GT.U32.AND P3, PT, R91, R10, PT ;  /* 0x0000000a5b00720c */ /* 0x000fe40003f64070 */
[----:B------:R-:W-:Y:S01]  /*2e60*/  ISETP.GE.AND P4, PT, R9, RZ, PT ;  /* 0x000000ff0900720c */ /* 0x000fe20003f86270 */
[----:B------:R-:W-:Y:S01]  /*2e70*/  @!P6 IMAD.IADD R12, R12, 0x1, -R91 ;  /* 0x000000010c0ce824 */ /* 0x000fe200078e0a5b */
[----:B------:R-:W-:Y:S01]  /*2e80*/  LOP3.LUT R13, R90, 0x5e, RZ, 0xfc, !PT ;  /* 0x0000005e5a0d7812 */ /* 0x000fe200078efcff */
[----:B0-----:R-:W-:-:S03]  /*2e90*/  IMAD.MOV.U32 R14, RZ, RZ, R26 ;  /* 0x000000ffff0e7224 */ /* 0x001fc600078e001a */
[----:B------:R-:W-:Y:S01]  /*2ea0*/  ISETP.GT.U32.AND P6, PT, R91, R12, PT ;  /* 0x0000000c5b00720c */ /* 0x000fe20003fc4070 */
[----:B------:R-:W-:Y:S01]  /*2eb0*/  @!P5 IMAD.MOV R14, RZ, RZ, -R14 ;  /* 0x000000ffff0ed224 */ /* 0x000fe200078e0a0e */
[----:B------:R-:W-:Y:S01]  /*2ec0*/  ISETP.GE.AND P5, PT, R5, RZ, PT ;  /* 0x000000ff0500720c */ /* 0x000fe20003fa6270 */
[----:B------:R-:W-:Y:S01]  /*2ed0*/  IMAD.HI.U32 R5, R3, R6, RZ ;  /* 0x0000000603057227 */ /* 0x000fe200078e00ff */
[----:B------:R-:W-:Y:S02]  /*2ee0*/  IABS R18, R13 ;  /* 0x0000000d00127213 */ /* 0x000fe40000000000 */
[----:B------:R0:W-:Y:S01]  /*2ef0*/  STL [R1+0x4a8], R14 ;  /* 0x0004a80e01007387 */ /* 0x0001e20000100800 */
[----:B------:R-:W-:Y:S02]  /*2f00*/  IMAD.MOV R8, RZ, RZ, -R5 ;  /* 0x000000ffff087224 */ /* 0x000fe400078e0a05 */
[----:B------:R-:W-:Y:S01]  /*2f10*/  @!P3 IMAD.IADD R10, R10, 0x1, -R91 ;  /* 0x000000010a0ab824 */ /* 0x000fe200078e0a5b */
[----:B------:R1:W-:Y:S01]  /*2f20*/  STL [R1+0x4ac], R11 ;  /* 0x0004ac0b01007387 */ /* 0x0003e20000100800 */
[----:B------:R-:W-:-:S02]  /*2f30*/  IMAD R6, R91, R8, R6 ;  /* 0x000000085b067224 */ /* 0x000fc400078e0206 */
[----:B------:R-:W-:Y:S01]  /*2f40*/  @!P6 IMAD.IADD R12, R12, 0x1, -R91 ;  /* 0x000000010c0ce824 */ /* 0x000fe200078e0a5b */
[----:B------:R-:W-:Y:S02]  /*2f50*/  ISETP.GT.U32.AND P3, PT, R91, R10, PT ;  /* 0x0000000a5b00720c */ /* 0x000fe40003f64070 */
[----:B0-----:R-:W-:Y:S01]  /*2f60*/  IABS R14, R9 ;  /* 0x00000009000e7213 */ /* 0x001fe20000000000 */
[----:B------:R-:W-:Y:S01]  /*2f70*/  IMAD.HI.U32 R9, R3, R20, RZ ;  /* 0x0000001403097227 */ /* 0x000fe200078e00ff */
[----:B------:R-:W-:-:S03]  /*2f80*/  ISETP.GT.U32.AND P6, PT, R91, R6, PT ;  /* 0x000000065b00720c */ /* 0x000fc60003fc4070 */
[----:B------:R-:W-:-:S04]  /*2f90*/  IMAD.HI.U32 R5, R3, R14, RZ ;  /* 0x0000000e03057227 */ /* 0x000fc800078e00ff */
[----:B------:R-:W-:Y:S02]  /*2fa0*/  IMAD.MOV R8, RZ, RZ, -R5 ;  /* 0x000000ffff087224 */ /* 0x000fe400078e0a05 */
[----:B------:R-:W-:-:S04]  /*2fb0*/  IMAD.HI.U32 R5, R3, R16, RZ ;  /* 0x0000001003057227 */ /* 0x000fc800078e00ff */
[----:B------:R-:W-:Y:S02]  /*2fc0*/  IMAD.MOV R5, RZ, RZ, -R5 ;  /* 0x000000ffff057224 */ /* 0x000fe400078e0a05 */
[C---:B------:R-:W-:Y:S02]  /*2fd0*/  IMAD R8, R91.reuse, R8, R14 ;  /* 0x000000085b087224 */ /* 0x040fe400078e020e */
[----:B------:R-:W-:Y:S02]  /*2fe0*/  IMAD.MOV R9, RZ, RZ, -R9 ;  /* 0x000000ffff097224 */ /* 0x000fe400078e0a09 */
[----:B------:R-:W-:Y:S02]  /*2ff0*/  IMAD.MOV.U32 R45, RZ, RZ, R12 ;  /* 0x000000ffff2d7224 */ /* 0x000fe400078e000c */
[C---:B------:R-:W-:Y:S01]  /*3000*/  IMAD R14, R91.reuse, R5, R16 ;  /* 0x000000055b0e7224 */ /* 0x040fe200078e0210 */
[----:B------:R-:W-:Y:S01]  /*3010*/  IABS R16, R21 ;  /* 0x0000001500107213 */ /* 0x000fe20000000000 */
[----:B------:R-:W-:-:S02]  /*3020*/  IMAD R20, R91, R9, R20 ;  /* 0x000000095b147224 */ /* 0x000fc400078e0214 */
[----:B------:R-:W-:Y:S01]  /*3030*/  @!P1 IMAD.MOV R45, RZ, RZ, -R45 ;  /* 0x000000ffff2d9224 */ /* 0x000fe200078e0a2d */
[C---:B------:R-:W-:Y:S01]  /*3040*/  ISETP.GT.U32.AND P1, PT, R91.reuse, R8, PT ;  /* 0x000000085b00720c */ /* 0x040fe20003f24070 */
[--C-:B------:R-:W-:Y:S01]  /*3050*/  @!P3 IMAD.IADD R10, R10, 0x1, -R91.reuse ;  /* 0x000000010a0ab824 */ /* 0x100fe200078e0a5b */
[C---:B------:R-:W-:Y:S01]  /*3060*/  ISETP.GT.U32.AND P3, PT, R91.reuse, R14, PT ;  /* 0x0000000e5b00720c */ /* 0x040fe20003f64070 */
[----:B------:R-:W-:Y:S01]  /*3070*/  @!P6 IMAD.IADD R6, R6, 0x1, -R91 ;  /* 0x000000010606e824 */ /* 0x000fe200078e0a5b */
[----:B------:R-:W-:Y:S01]  /*3080*/  ISETP.GT.U32.AND P6, PT, R91, R20, PT ;  /* 0x000000145b00720c */ /* 0x000fe20003fc4070 */
[----:B-1----:R-:W-:-:S04]  /*3090*/  IMAD.HI.U32 R11, R3, R18, RZ ;  /* 0x00000012030b7227 */ /* 0x002fc800078e00ff */
[----:B------:R-:W-:Y:S02]  /*30a0*/  IMAD.MOV R11, RZ, RZ, -R11 ;  /* 0x000000ffff0b7224 */ /* 0x000fe400078e0a0b */
[----:B------:R-:W-:-:S04]  /*30b0*/  IMAD.HI.U32 R5, R3, R22, RZ ;  /* 0x0000001603057227 */ /* 0x000fc800078e00ff */
[--C-:B------:R-:W-:Y:S01]  /*30c0*/  @!P1 IMAD.IADD R8, R8, 0x1, -R91.reuse ;  /* 0x0000000108089824 */ /* 0x100fe200078e0a5b */
[C---:B------:R-:W-:Y:S01]  /*30d0*/  ISETP.GT.U32.AND P1, PT, R91.reuse, R6, PT ;  /* 0x000000065b00720c */ /* 0x040fe20003f24070 */
[--C-:B------:R-:W-:Y:S02]  /*30e0*/  @!P3 IMAD.IADD R14, R14, 0x1, -R91.reuse ;  /* 0x000000010e0eb824 */ /* 0x100fe400078e0a5b */
[----:B------:R-:W-:Y:S01]  /*30f0*/  @!P6 IMAD.IADD R20, R20, 0x1, -R91 ;  /* 0x000000011414e824 */ /* 0x000fe200078e0a5b */
[C---:B------:R-:W-:Y:S01]  /*3100*/  ISETP.GT.U32.AND P3, PT, R91.reuse, R8, PT ;  /* 0x000000085b00720c */ /* 0x040fe20003f64070 */
[C---:B------:R-:W-:Y:S01]  /*3110*/  IMAD R12, R91.reuse, R11, R18 ;  /* 0x0000000b5b0c7224 */ /* 0x040fe200078e0212 */
[----:B------:R-:W-:Y:S01]  /*3120*/  ISETP.GT.U32.AND P6, PT, R91, R14, PT ;  /* 0x0000000e5b00720c */ /* 0x000fe20003fc4070 */
[----:B------:R-:W-:Y:S01]  /*3130*/  IMAD.MOV R5, RZ, RZ, -R5 ;  /* 0x000000ffff057224 */ /* 0x000fe200078e0a05 */
[----:B------:R-:W-:Y:S01]  /*3140*/  IABS R18, R23 ;  /* 0x0000001700127213 */ /* 0x000fe20000000000 */
[----:B------:R-:W-:-:S02]  /*3150*/  IMAD.MOV.U32 R26, RZ, RZ, R10 ;  /* 0x000000ffff1a7224 */ /* 0x000fc400078e000a */
[C---:B------:R-:W-:Y:S02]  /*3160*/  IMAD R22, R91.reuse, R5, R22 ;  /* 0x000000055b167224 */ /* 0x040fe400078e0216 */
[----:B------:R-:W-:Y:S01]  /*3170*/  @!P1 IMAD.IADD R6, R6, 0x1, -R91 ;  /* 0x0000000106069824 */ /* 0x000fe200078e0a5b */
[----:B------:R-:W-:Y:S01]  /*3180*/  ISETP.GT.U32.AND P1, PT, R91, R12, PT ;  /* 0x0000000c5b00720c */ /* 0x000fe20003f24070 */
[----:B------:R-:W-:-:S04]  /*3190*/  IMAD.HI.U32 R9, R3, R18, RZ ;  /* 0x0000001203097227 */ /* 0x000fc800078e00ff */
[--C-:B------:R-:W-:Y:S01]  /*31a0*/  @!P6 IMAD.IADD R14, R14, 0x1, -R91.reuse ;  /* 0x000000010e0ee824 */ /* 0x100fe200078e0a5b */
[----:B------:R-:W-:Y:S01]  /*31b0*/  ISETP.GT.U32.AND P6, PT, R91, R22, PT ;  /* 0x000000165b00720c */ /* 0x000fe20003fc4070 */
[----:B------:R-:W-:Y:S01]  /*31c0*/  @!P3 IMAD.IADD R8, R8, 0x1, -R91 ;  /* 0x000000010808b824 */ /* 0x000fe200078e0a5b */
[----:B------:R-:W-:Y:S01]  /*31d0*/  ISETP.GE.AND P3, PT, R19, RZ, PT ;  /* 0x000000ff1300720c */ /* 0x000fe20003f66270 */
[----:B------:R-:W-:-:S04]  /*31e0*/  IMAD.HI.U32 R10, R3, R24, RZ ;  /* 0x00000018030a7227 */ /* 0x000fc800078e00ff */
[----:B------:R-:W-:Y:S01]  /*31f0*/  @!P1 IMAD.IADD R12, R12, 0x1, -R91 ;  /* 0x000000010c0c9824 */ /* 0x000fe200078e0a5b */
[----:B------:R-:W-:Y:S01]  /*3200*/  ISETP.GE.AND P1, PT, R13, RZ, PT ;  /* 0x000000ff0d00720c */ /* 0x000fe20003f26270 */
[----:B------:R-:W-:Y:S01]  /*3210*/  @!P2 IMAD.MOV R26, RZ, RZ, -R26 ;  /* 0x000000ffff1aa224 */ /* 0x000fe200078e0a1a */
[C---:B------:R-:W-:Y:S01]  /*3220*/  ISETP.GT.U32.AND P2, PT, R91.reuse, R20, PT ;  /* 0x000000145b00720c */ /* 0x040fe20003f44070 */
[----:B------:R-:W-:Y:S02]  /*3230*/  IMAD.MOV R9, RZ, RZ, -R9 ;  /* 0x000000ffff097224 */ /* 0x000fe400078e0a09 */
[----:B------:R-:W-:Y:S01]  /*3240*/  @!P6 IMAD.IADD R22, R22, 0x1, -R91 ;  /* 0x000000011616e824 */ /* 0x000fe200078e0a5b */
[----:B------:R-:W-:Y:S01]  /*3250*/  ISETP.GT.U32.AND P6, PT, R91, R12, PT ;  /* 0x0000000c5b00720c */ /* 0x000fe20003fc4070 */
[----:B------:R-:W-:Y:S01]  /*3260*/  IMAD.HI.U32 R5, R3, R16, RZ ;  /* 0x0000001003057227 */ /* 0x000fe200078e00ff */
[----:B------:R0:W-:Y:S03]  /*3270*/  STL [R1+0x4b4], R26 ;  /* 0x0004b41a01007387 */ /* 0x0001e60000100800 */
[----:B------:R-:W-:-:S02]  /*3280*/  IMAD.MOV R11, RZ, RZ, -R10 ;  /* 0x000000ffff0b7224 */ /* 0x000fc400078e0a0a */
[C---:B------:R-:W-:Y:S01]  /*3290*/  IMAD R10, R91.reuse, R9, R18 ;  /* 0x000000095b0a7224 */ /* 0x040fe200078e0212 */
[C---:B------:R-:W-:Y:S01]  /*32a0*/  LOP3.LUT R9, R90.reuse, 0x68, RZ, 0xfc, !PT ;  /* 0x000000685a097812 */ /* 0x040fe200078efcff */
[----:B------:R-:W-:Y:S02]  /*32b0*/  IMAD.MOV.U32 R47, RZ, RZ, R14 ;  /* 0x000000ffff2f7224 */ /* 0x000fe400078e000e */
[----:B------:R-:W-:Y:S02]  /*32c0*/  IMAD.MOV R5, RZ, RZ, -R5 ;  /* 0x000000ffff057224 */ /* 0x000fe400078e0a05 */
[C---:B------:R-:W-:Y:S01]  /*32d0*/  IMAD R18, R91.reuse, R11, R24 ;  /* 0x0000000b5b127224 */ /* 0x040fe200078e0218 */
[----:B------:R-:W-:Y:S01]  /*32e0*/  LOP3.LUT R11, R90, 0x6a, RZ, 0xfc, !PT ;  /* 0x0000006a5a0b7812 */ /* 0x000fe200078efcff */
[----:B------:R-:W-:Y:S01]  /*32f0*/  @!P3 IMAD.MOV R47, RZ, RZ, -R47 ;  /* 0x000000ffff2fb224 */ /* 0x000fe200078e0a2f */
[C---:B------:R-:W-:Y:S01]  /*3300*/  ISETP.GT.U32.AND P3, PT, R91.reuse, R10, PT ;  /* 0x0000000a5b00720c */ /* 0x040fe20003f64070 */
[----:B------:R-:W-:Y:S01]  /*3310*/  IMAD R16, R91, R5, R16 ;  /* 0x000000055b107224 */ /* 0x000fe200078e0210 */
[----:B------:R-:W-:Y:S01]  /*3320*/  IABS R14, R11 ;  /* 0x0000000b000e7213 */ /* 0x000fe20000000000 */
[----:B0-----:R-:W-:-:S02]  /*3330*/  IMAD.MOV.U32 R26, RZ, RZ, R6 ;  /* 0x000000ffff1a7224 */ /* 0x001fc400078e0006 */
[--C-:B------:R-:W-:Y:S01]  /*3340*/  @!P6 IMAD.IADD R12, R12, 0x1, -R91.reuse ;  /* 0x000000010c0ce824 */ /* 0x100fe200078e0a5b */
[----:B------:R-:W-:Y:S01]  /*3350*/  ISETP.GT.U32.AND P6, PT, R91, R18, PT ;  /* 0x000000125b00720c */ /* 0x000fe20003fc4070 */
[--C-:B------:R-:W-:Y:S01]  /*3360*/  @!P2 IMAD.IADD R20, R20, 0x1, -R91.reuse ;  /* 0x000000011414a824 */ /* 0x100fe200078e0a5b */
[----:B------:R-:W-:Y:S01]  /*3370*/  ISETP.GE.AND P2, PT, R17, RZ, PT ;  /* 0x000000ff1100720c */ /* 0x000fe20003f46270 */
[----:B------:R-:W-:Y:S01]  /*3380*/  @!P5 IMAD.MOV R26, RZ, RZ, -R26 ;  /* 0x000000ffff1ad224 */ /* 0x000fe200078e0a1a */
[----:B------:R-:W-:Y:S01]  /*3390*/  ISETP.GT.U32.AND P5, PT, R91, R16, PT ;  /* 0x000000105b00720c */ /* 0x000fe20003fa4070 */
[----:B------:R-:W-:Y:S01]  /*33a0*/  IMAD.MOV.U32 R5, RZ, RZ, R20 ;  /* 0x000000ffff057224 */ /* 0x000fe200078e0014 */
[----:B------:R-:W-:Y:S01]  /*33b0*/  LOP3.LUT R17, R90, 0x70, RZ, 0xfc, !PT ;  /* 0x000000705a117812 */ /* 0x000fe200078efcff */
[----:B------:R-:W-:Y:S01]  /*33c0*/  @!P3 IMAD.IADD R10, R10, 0x1, -R91 ;  /* 0x000000010a0ab824 */ /* 0x000fe200078e0a5b */
[----:B------:R-:W-:Y:S01]  /*33d0*/  STL [R1+0x4b8], R26 ;  /* 0x0004b81a01007387 */ /* 0x000fe20000100800 */
[----:B------:R-:W-:Y:S01]  /*33e0*/  IMAD.MOV.U32 R46, RZ, RZ, R8 ;  /* 0x000000ffff2e7224 */ /* 0x000fe200078e0008 */
[----:B------:R-:W-:Y:S01]  /*33f0*/  IABS R8, R9 ;  /* 0x0000000900087213 */ /* 0x000fe20000000000 */
[----:B------:R-:W-:-:S04]  /*3400*/  IMAD.HI.U32 R6, R3, R14, RZ ;  /* 0x0000000e03067227 */ /* 0x000fc800078e00ff */
[----:B------:R-:W-:Y:S01]  /*3410*/  @!P6 IMAD.IADD R18, R18, 0x1, -R91 ;  /* 0x000000011212e824 */ /* 0x000fe200078e0a5b */
[----:B------:R-:W-:Y:S01]  /*3420*/  ISETP.GT.U32.AND P6, PT, R91, R10, PT ;  /* 0x0000000a5b00720c */ /* 0x000fe20003fc4070 */
[----:B------:R-:W-:Y:S01]  /*3430*/  @!P2 IMAD.MOV R5, RZ, RZ, -R5 ;  /* 0x000000ffff05a224 */ /* 0x000fe200078e0a05 */
[----:B------:R-:W-:Y:S01]  /*3440*/  ISETP.GE.AND P2, PT, R25, RZ, PT ;  /* 0x000000ff1900720c */ /* 0x000fe20003f46270 */
[----:B------:R-:W-:Y:S01]  /*3450*/  @!P5 IMAD.IADD R16, R16, 0x1, -R91 ;  /* 0x000000011010d824 */ /* 0x000fe200078e0a5b */
[----:B------:R-:W-:Y:S01]  /*3460*/  ISETP.GE.AND P5, PT, R23, RZ, PT ;  /* 0x000000ff1700720c */ /* 0x000fe20003fa6270 */
[----:B------:R-:W-:Y:S01]  /*3470*/  IMAD.MOV R6, RZ, RZ, -R6 ;  /* 0x000000ffff067224 */ /* 0x000fe200078e0a06 */
[----:B------:R0:W-:Y:S01]  /*3480*/  STL [R1+0x4bc], R5 ;  /* 0x0004bc0501007387 */ /* 0x0001e20000100800 */
[----:B------:R-:W-:Y:S01]  /*3490*/  IMAD.MOV.U32 R13, RZ, RZ, R12 ;  /* 0x000000ffff0d7224 */ /* 0x000fe200078e000c */
[C---:B------:R-:W-:Y:S01]  /*34a0*/  ISETP.GT.U32.AND P3, PT, R91.reuse, R16, PT ;  /* 0x000000105b00720c */ /* 0x040fe20003f64070 */
[----:B------:R-:W-:Y:S01]  /*34b0*/  @!P4 IMAD.MOV R46, RZ, RZ, -R46 ;  /* 0x000000ffff2ec224 */ /* 0x000fe200078e0a2e */
[C---:B------:R-:W-:Y:S01]  /*34c0*/  ISETP.GT.U32.AND P4, PT, R91.reuse, R22, PT ;  /* 0x000000165b00720c */ /* 0x040fe20003f84070 */
[----:B------:R-:W-:-:S02]  /*34d0*/  IMAD R12, R91, R6, R14 ;  /* 0x000000065b0c7224 */ /* 0x000fc400078e020e */
[----:B------:R-:W-:Y:S02]  /*34e0*/  @!P6 IMAD.IADD R10, R10, 0x1, -R91 ;  /* 0x000000010a0ae824 */ /* 0x000fe400078e0a5b */
[----:B------:R-:W-:Y:S01]  /*34f0*/  @!P1 IMAD.MOV R13, RZ, RZ, -R13 ;  /* 0x000000ffff0d9224 */ /* 0x000fe200078e0a0d */
[----:B------:R-:W-:Y:S01]  /*3500*/  ISETP.GT.U32.AND P6, PT, R91, R12, PT ;  /* 0x0000000c5b00720c */ /* 0x000fe20003fc4070 */
[----:B0-----:R-:W-:Y:S01]  /*3510*/  IMAD.HI.U32 R5, R3, R8, RZ ;  /* 0x0000000803057227 */ /* 0x001fe200078e00ff */
[----:B------:R-:W-:Y:S02]  /*3520*/  ISETP.GT.U32.AND P1, PT, R91, R18, PT ;  /* 0x000000125b00720c */ /* 0x000fe40003f24070 */
[----:B------:R0:W-:Y:S01]  /*3530*/  STL [R1+0x4d8], R13 ;  /* 0x0004d80d01007387 */ /* 0x0001e20000100800 */
[----:B------:R-:W-:Y:S02]  /*3540*/  IMAD.MOV R5, RZ, RZ, -R5 ;  /* 0x000000ffff057224 */ /* 0x000fe400078e0a05 */
[----:B------:R-:W-:-:S02]  /*3550*/  @!P3 IMAD.IADD R16, R16, 0x1, -R91 ;  /* 0x000000011010b824 */ /* 0x000fc400078e0a5b */
[----:B------:R-:W-:Y:S02]  /*3560*/  IMAD R8, R91, R5, R8 ;  /* 0x000000055b087224 */ /* 0x000fe400078e0208 */
[--C-:B------:R-:W-:Y:S01]  /*3570*/  @!P4 IMAD.IADD R22, R22, 0x1, -R91.reuse ;  /* 0x000000011616c824 */ /* 0x100fe200078e0a5b */
[----:B------:R-:W-:Y:S01]  /*3580*/  ISETP.GE.AND P4, PT, R21, RZ, PT ;  /* 0x000000ff1500720c */ /* 0x000fe20003f86270 */
[--C-:B------:R-:W-:Y:S01]  /*3590*/  @!P6 IMAD.IADD R12, R12, 0x1, -R91.reuse ;  /* 0x000000010c0ce824 */ /* 0x100fe200078e0a5b */
[C---:B------:R-:W-:Y:S01]  /*35a0*/  ISETP.GT.U32.AND P3, PT, R91.reuse, R8, PT ;  /* 0x000000085b00720c */ /* 0x040fe20003f64070 */
[----:B------:R-:W-:Y:S01]  /*35b0*/  IMAD.MOV.U32 R33, RZ, RZ, R22 ;  /* 0x000000ffff217224 */ /* 0x000fe200078e0016 */
[----:B0-----:R-:W-:Y:S01]  /*35c0*/  LOP3.LUT R13, R90, 0x6c, RZ, 0xfc, !PT ;  /* 0x0000006c5a0d7812 */ /* 0x001fe200078efcff */
[----:B------:R-:W-:Y:S01]  /*35d0*/  IMAD.MOV.U32 R34, RZ, RZ, R16 ;  /* 0x000000ffff227224 */ /* 0x000fe200078e0010 */
[----:B------:R-:W-:Y:S01]  /*35e0*/  ISETP.GT.U32.AND P6, PT, R91, R12, PT ;  /* 0x0000000c5b00720c */ /* 0x000fe20003fc4070 */
[----:B------:R-:W-:Y:S01]  /*35f0*/  @!P1 IMAD.IADD R18, R18, 0x1, -R91 ;  /* 0x0000000112129824 */ /* 0x000fe200078e0a5b */
[----:B------:R-:W-:Y:S01]  /*3600*/  IABS R14, R13 ;  /* 0x0000000d000e7213 */ /* 0x000fe20000000000 */
[----:B------:R-:W-:Y:S01]  /*3610*/  @!P2 IMAD.MOV R33, RZ, RZ, -R33 ;  /* 0x000000ffff21a224 */ /* 0x000fe200078e0a21 */
[----:B------:R-:W-:Y:S01]  /*3620*/  ISETP.GE.AND P1, PT, R9, RZ, PT ;  /* 0x000000ff0900720c */ /* 0x000fe20003f26270 */
[----:B------:R-:W-:Y:S01]  /*3630*/  IMAD.MOV.U32 R19, RZ, RZ, R10 ;  /* 0x000000ffff137224 */ /* 0x000fe200078e000a */
[----:B------:R-:W-:Y:S01]  /*3640*/  ISETP.GE.AND P2, PT, R15, RZ, PT ;  /* 0x000000ff0f00720c */ /* 0x000fe20003f46270 */
[----:B------:R-:W-:Y:S01]  /*3650*/  IMAD.HI.U32 R5, R3, R14, RZ ;  /* 0x0000000e03057227 */ /* 0x000fe200078e00ff */
[----:B------:R-:W-:-:S02]  /*3660*/  LOP3.LUT R15, R90, 0x6e, RZ, 0xfc, !PT ;  /* 0x0000006e5a0f7812 */ /* 0x000fc400078efcff */
[----:B------:R-:W-:Y:S01]  /*3670*/  IABS R22, R17 ;  /* 0x0000001100167213 */ /* 0x000fe20000000000 */
[----:B------:R-:W-:Y:S01]  /*3680*/  @!P3 IMAD.IADD R8, R8, 0x1, -R91 ;  /* 0x000000010808b824 */ /* 0x000fe200078e0a5b */
[----:B------:R-:W-:Y:S01]  /*3690*/  IABS R20, R15 ;  /* 0x0000000f00147213 */ /* 0x000fe20000000000 */
[----:B------:R-:W-:Y:S01]  /*36a0*/  @!P4 IMAD.MOV R34, RZ, RZ, -R34 ;  /* 0x000000ffff22c224 */ /* 0x000fe200078e0a22 */
[----:B------:R-:W-:Y:S01]  /*36b0*/  ISETP.GE.AND P3, PT, R11, RZ, PT ;  /* 0x000000ff0b00720c */ /* 0x000fe20003f66270 */
[----:B------:R-:W-:Y:S01]  /*36c0*/  IMAD.MOV R9, RZ, RZ, -R5 ;  /* 0x000000ffff097224 */ /* 0x000fe200078e0a05 */
[C---:B------:R-:W-:Y:S01]  /*36d0*/  ISETP.GT.U32.AND P4, PT, R91.reuse, R8, PT ;  /* 0x000000085b00720c */ /* 0x040fe20003f84070 */
[----:B------:R-:W-:Y:S01]  /*36e0*/  @!P6 IMAD.IADD R12, R12, 0x1, -R91 ;  /* 0x000000010c0ce824 */ /* 0x000fe200078e0a5b */
[C---:B------:R-:W-:Y:S01]  /*36f0*/  LOP3.LUT R21, R90.reuse, 0x7c, RZ, 0xfc, !PT ;  /* 0x0000007c5a157812 */ /* 0x040fe200078efcff */
[----:B------:R-:W-:Y:S01]  /*3700*/  IMAD R14, R91, R9, R14 ;  /* 0x000000095b0e7224 */ /* 0x000fe200078e020e */
[----:B------:R-:W-:Y:S01]  /*3710*/  LOP3.LUT R11, R90, 0x7a, RZ, 0xfc, !PT ;  /* 0x0000007a5a0b7812 */ /* 0x000fe200078efcff */
[----:B------:R-:W-:-:S03]  /*3720*/  IMAD.HI.U32 R5, R3, R20, RZ ;  /* 0x0000001403057227 */ /* 0x000fc600078e00ff */
[----:B------:R-:W-:Y:S01]  /*3730*/  ISETP.GT.U32.AND P6, PT, R91, R14, PT ;  /* 0x0000000e5b00720c */ /* 0x000fe20003fc4070 */
[----:B------:R-:W-:Y:S02]  /*3740*/  IMAD.MOV R5, RZ, RZ, -R5 ;  /* 0x000000ffff057224 */ /* 0x000fe400078e0a05 */
[----:B------:R-:W-:Y:S02]  /*3750*/  IMAD.MOV.U32 R10, RZ, RZ, R18 ;  /* 0x000000ffff0a7224 */ /* 0x000fe400078e0012 */
[----:B------:R-:W-:Y:S01]  /*3760*/  @!P4 IMAD.IADD R8, R8, 0x1, -R91 ;  /* 0x000000010808c824 */ /* 0x000fe200078e0a5b */
[----:B------:R-:W-:Y:S01]  /*3770*/  ISETP.GE.AND P4, PT, R17, RZ, PT ;  /* 0x000000ff1100720c */ /* 0x000fe20003f86270 */
[----:B------:R-:W-:Y:S01]  /*3780*/  IMAD R18, R91, R5, R20 ;  /* 0x000000055b127224 */ /* 0x000fe200078e0214 */
[C---:B------:R-:W-:Y:S01]  /*3790*/  LOP3.LUT R5, R90.reuse, 0x72, RZ, 0xfc, !PT ;  /* 0x000000725a057812 */ /* 0x040fe200078efcff */
[----:B------:R-:W-:Y:S01]  /*37a0*/  IMAD.MOV.U32 R28, RZ, RZ, R8 ;  /* 0x000000ffff1c7224 */ /* 0x000fe200078e0008 */
[----:B------:R-:W-:Y:S01]  /*37b0*/  LOP3.LUT R17, R90, 0x76, RZ, 0xfc, !PT ;  /* 0x000000765a117812 */ /* 0x000fe200078efcff */
[----:B------:R-:W-:Y:S01]  /*37c0*/  IMAD.HI.U32 R6, R3, R22, RZ ;  /* 0x0000001603067227 */ /* 0x000fe200078e00ff */
[----:B------:R-:W-:-:S02]  /*37d0*/  IABS R20, R5 ;  /* 0x0000000500147213 */ /* 0x000fc40000000000 */
[----:B------:R-:W-:Y:S01]  /*37e0*/  IABS R16, R17 ;  /* 0x0000001100107213 */ /* 0x000fe20000000000 */
[----:B------:R-:W-:Y:S01]  /*37f0*/  @!P1 IMAD.MOV R28, RZ, RZ, -R28 ;  /* 0x000000ffff1c9224 */ /* 0x000fe200078e0a1c */
[----:B------:R-:W-:Y:S01]  /*3800*/  ISETP.GT.U32.AND P1, PT, R91, R18, PT ;  /* 0x000000125b00720c */ /* 0x000fe20003f24070 */
[----:B------:R-:W-:Y:S02]  /*3810*/  @!P6 IMAD.IADD R14, R14, 0x1, -R91 ;  /* 0x000000010e0ee824 */ /* 0x000fe400078e0a5b */
[----:B------:R-:W-:Y:S01]  /*3820*/  @!P5 IMAD.MOV R19, RZ, RZ, -R19 ;  /* 0x000000ffff13d224 */ /* 0x000fe200078e0a13 */
[----:B------:R-:W-:Y:S01]  /*3830*/  ISETP.GE.AND P5, PT, R13, RZ, PT ;  /* 0x000000ff0d00720c */ /* 0x000fe20003fa6270 */
[----:B------:R-:W-:Y:S01]  /*3840*/  @!P2 IMAD.MOV R10, RZ, RZ, -R10 ;  /* 0x000000ffff0aa224 */ /* 0x000fe200078e0a0a */
[----:B------:R-:W-:Y:S01]  /*3850*/  ISETP.GT.U32.AND P6, PT, R91, R14, PT ;  /* 0x0000000e5b00720c */ /* 0x000fe20003fc4070 */
[----:B------:R-:W-:Y:S01]  /*3860*/  IMAD.MOV R6, RZ, RZ, -R6 ;  /* 0x000000ffff067224 */ /* 0x000fe200078e0a06 */
[----:B------:R-:W-:Y:S01]  /*3870*/  ISETP.GE.AND P2, PT, R15, RZ, PT ;  /* 0x000000ff0f00720c */ /* 0x000fe20003f46270 */
[----:B------:R-:W-:Y:S01]  /*3880*/  STL [R1+0x550], R19 ;  /* 0x0005501301007387 */ /* 0x000fe20000100800 */
[C---:B------:R-:W-:Y:S01]  /*3890*/  LOP3.LUT R15, R90.reuse, 0x74, RZ, 0xfc, !PT ;  /* 0x000000745a0f7812 */ /* 0x040fe200078efcff */
[----:B------:R-:W-:Y:S01]  /*38a0*/  IMAD R6, R91, R6, R22 ;  /* 0x000000065b067224 */ /* 0x000fe200078e0216 */
[----:B------:R-:W-:Y:S01]  /*38b0*/  LOP3.LUT R13, R90, 0x78, RZ, 0xfc, !PT ;  /* 0x000000785a0d7812 */ /* 0x000fe200078efcff */
[----:B------:R0:W-:Y:S01]  /*38c0*/  STL [R1+0x620], R10 ;  /* 0x0006200a01007387 */ /* 0x0001e20000100800 */
[----:B------:R-:W-:Y:S01]  /*38d0*/  IMAD.MOV.U32 R39, RZ, RZ, R12 ;  /* 0x000000ffff277224 */ /* 0x000fe200078e000c */
[----:B------:R-:W-:Y:S01]  /*38e0*/  IABS R22, R11 ;  /* 0x0000000b00167213 */ /* 0x000fe20000000000 */
[----:B------:R-:W-:Y:S01]  /*38f0*/  @!P1 IMAD.IADD R18, R18, 0x1, -R91 ;  /* 0x0000000112129824 */ /* 0x000fe200078e0a5b */
[----:B------:R-:W-:Y:S01]  /*3900*/  IABS R12, R13 ;  /* 0x0000000d000c7213 */ /* 0x000fe20000000000 */
[----:B------:R-:W-:Y:S01]  /*3910*/  @!P3 IMAD.MOV R39, RZ, RZ, -R39 ;  /* 0x000000ffff27b224 */ /* 0x000fe200078e0a27 */
[----:B------:R-:W-:Y:S01]  /*3920*/  ISETP.GE.AND P3, PT, R5, RZ, PT ;  /* 0x000000ff0500720c */ /* 0x000fe20003f66270 */
[----:B------:R-:W-:Y:S01]  /*3930*/  @!P6 IMAD.IADD R14, R14, 0x1, -R91 ;  /* 0x000000010e0ee824 */ /* 0x000fe200078e0a5b */
[----:B------:R-:W-:Y:S01]  /*3940*/  ISETP.GT.U32.AND P1, PT, R91, R18, PT ;  /* 0x000000125b00720c */ /* 0x000fe20003f24070 */
[----:B------:R-:W-:Y:S01]  /*3950*/  IMAD.HI.U32 R5, R3, R20, RZ ;  /* 0x0000001403057227 */ /* 0x000fe200078e00ff */
[----:B0-----:R-:W-:-:S02]  /*3960*/  IABS R10, R15 ;  /* 0x0000000f000a7213 */ /* 0x001fc40000000000 */
[----:B------:R-:W-:Y:S01]  /*3970*/  ISETP.GT.U32.AND P6, PT, R91, R6, PT ;  /* 0x000000065b00720c */ /* 0x000fe20003fc4070 */
[----:B------:R-:W-:Y:S01]  /*3980*/  IMAD.MOV R5, RZ, RZ, -R5 ;  /* 0x000000ffff057224 */ /* 0x000fe200078e0a05 */
[----:B------:R-:W-:Y:S01]  /*3990*/  LOP3.LUT R19, R90, 0x7e, RZ, 0xfc, !PT ;  /* 0x0000007e5a137812 */ /* 0x000fe200078efcff */
[----:B------:R-:W-:-:S03]  /*39a0*/  IMAD.HI.U32 R8, R3, R10, RZ ;  /* 0x0000000a03087227 */ /* 0x000fc600078e00ff */
[----:B------:R-:W-:Y:S01]  /*39b0*/  IABS R24, R19 ;  /* 0x0000001300187213 */ /* 0x000fe20000000000 */
[----:B------:R-:W-:Y:S02]  /*39c0*/  IMAD.MOV R8, RZ, RZ, -R8 ;  /* 0x000000ffff087224 */ /* 0x000fe400078e0a08 */
[C---:B------:R-:W-:Y:S02]  /*39d0*/  IMAD R20, R91.reuse, R5, R20 ;  /* 0x000000055b147224 */ /* 0x040fe400078e0214 */
[C---:B------:R-:W-:Y:S02]  /*39e0*/  IMAD R8, R91.reuse, R8, R10 ;  /* 0x000000085b087224 */ /* 0x040fe400078e020a */
[--C-:B------:R-:W-:Y:S01]  /*39f0*/  @!P1 IMAD.IADD R18, R18, 0x1, -R91.reuse ;  /* 0x0000000112129824 */ /* 0x100fe200078e0a5b */
[C---:B------:R-:W-:Y:S01]  /*3a00*/  ISETP.GT.U32.AND P1, PT, R91.reuse, R20, PT ;  /* 0x000000145b00720c */ /* 0x040fe20003f24070 */
[----:B------:R-:W-:Y:S01]  /*3a10*/  @!P6 IMAD.IADD R6, R6, 0x1, -R91 ;  /* 0x000000010606e824 */ /* 0x000fe200078e0a5b */
[----:B------:R-:W-:Y:S01]  /*3a20*/  ISETP.GT.U32.AND P6, PT, R91, R8, PT ;  /* 0x000000085b00720c */ /* 0x000fe20003fc4070 */
[----:B------:R-:W-:-:S04]  /*3a30*/  IMAD.HI.U32 R5, R3, R16, RZ ;  /* 0x0000001003057227 */ /* 0x000fc800078e00ff */
[----:B------:R-:W-:Y:S02]  /*3a40*/  IMAD.MOV R5, RZ, RZ, -R5 ;  /* 0x000000ffff057224 */ /* 0x000fe400078e0a05 */
[----:B------:R-:W-:Y:S02]  /*3a50*/  IMAD.MOV.U32 R23, RZ, RZ, R14 ;  /* 0x000000ffff177224 */ /* 0x000fe400078e000e */
[C---:B------:R-:W-:Y:S01]  /*3a60*/  IMAD R16, R91.reuse, R5, R16 ;  /* 0x000000055b107224 */ /* 0x040fe200078e0210 */
[----:B------:R-:W-:Y:S01]  /*3a70*/  IABS R5, R21 ;  /* 0x0000001500057213 */ /* 0x000fe20000000000 */
[--C-:B------:R-:W-:Y:S01]  /*3a80*/  @!P1 IMAD.IADD R20, R20, 0x1, -R91.reuse ;  /* 0x0000000114149824 */ /* 0x100fe200078e0a5b */
[----:B------:R-:W-:Y:S01]  /*3a90*/  ISETP.GT.U32.AND P1, PT, R91, R6, PT ;  /* 0x000000065b00720c */ /* 0x000fe20003f24070 */
[----:B------:R-:W-:Y:S02]  /*3aa0*/  @!P6 IMAD.IADD R8, R8, 0x1, -R91 ;  /* 0x000000010808e824 */ /* 0x000fe400078e0a5b */
[----:B------:R-:W-:-:S03]  /*3ab0*/  IMAD.HI.U32 R9, R3, R12, RZ ;  /* 0x0000000c03097227 */ /* 0x000fc600078e00ff */
[C---:B------:R-:W-:Y:S01]  /*3ac0*/  ISETP.GT.U32.AND P6, PT, R91.reuse, R8, PT ;  /* 0x000000085b00720c */ /* 0x040fe20003fc4070 */
[----:B------:R-:W-:Y:S02]  /*3ad0*/  IMAD.MOV.U32 R14, RZ, RZ, R5 ;  /* 0x000000ffff0e7224 */ /* 0x000fe400078e0005 */
[----:B------:R-:W-:Y:S01]  /*3ae0*/  @!P5 IMAD.MOV R23, RZ, RZ, -R23 ;  /* 0x000000ffff17d224 */ /* 0x000fe200078e0a17 */
[C---:B------:R-:W-:Y:S01]  /*3af0*/  ISETP.GT.U32.AND P5, PT, R91.reuse, R20, PT ;  /* 0x000000145b00720c */ /* 0x040fe20003fa4070 */
[----:B------:R-:W-:Y:S01]  /*3b00*/  @!P2 IMAD.MOV R18, RZ, RZ, -R18 ;  /* 0x000000ffff12a224 */ /* 0x000fe200078e0a12 */
[----:B------:R-:W-:Y:S01]  /*3b10*/  ISETP.GT.U32.AND P2, PT, R91, R16, PT ;  /* 0x000000105b00720c */ /* 0x000fe20003f44070 */
[----:B------:R-:W-:Y:S01]  /*3b20*/  IMAD.MOV R9, RZ, RZ, -R9 ;  /* 0x000000ffff097224 */ /* 0x000fe200078e0a09 */
[----:B------:R-:W-:Y:S01]  /*3b30*/  STL [R1+0x628], R23 ;  /* 0x0006281701007387 */ /* 0x000fe20000100800 */
[----:B------:R-:W-:-:S03]  /*3b40*/  IMAD.HI.U32 R5, R3, R14, RZ ;  /* 0x0000000e03057227 */ /* 0x000fc600078e00ff */
[----:B------:R0:W-:Y:S01]  /*3b50*/  STL [R1+0x638], R18 ;  /* 0x0006381201007387 */ /* 0x0001e20000100800 */
[----:B------:R-:W-:-:S04]  /*3b60*/  IMAD.HI.U32 R10, R3, R22, RZ ;  /* 0x00000016030a7227 */ /* 0x000fc800078e00ff */
[C---:B------:R-:W-:Y:S01]  /*3b70*/  IMAD R12, R91.reuse, R9, R12 ;  /* 0x000000095b0c7224 */ /* 0x040fe200078e020c */
[----:B------:R-:W-:Y:S01]  /*3b80*/  LOP3.LUT R9, R90, 0x80, RZ, 0xfc, !PT ;  /* 0x000000805a097812 */ /* 0x000fe200078efcff */
[----:B------:R-:W-:Y:S02]  /*3b90*/  IMAD.MOV R10, RZ, RZ, -R10 ;  /* 0x000000ffff0a7224 */ /* 0x000fe400078e0a0a */
[----:B------:R-:W-:Y:S01]  /*3ba0*/  @!P1 IMAD.IADD R6, R6, 0x1, -R91 ;  /* 0x0000000106069824 */ /* 0x000fe200078e0a5b */
[C---:B------:R-:W-:Y:S01]  /*3bb0*/  ISETP.GT.U32.AND P1, PT, R91.reuse, R12, PT ;  /* 0x0000000c5b00720c */ /* 0x040fe20003f24070 */
[----:B0-----:R-:W-:Y:S02]  /*3bc0*/  IMAD.MOV R18, RZ, RZ, -R5 ;  /* 0x000000ffff127224 */ /* 0x001fe400078e0a05 */
[C---:B------:R-:W-:Y:S01]  /*3bd0*/  IMAD R10, R91.reuse, R10, R22 ;  /* 0x0000000a5b0a7224 */ /* 0x040fe200078e0216 */
[----:B------:R-:W-:Y:S01]  /*3be0*/  IABS R22, R9 ;  /* 0x0000000900167213 */ /* 0x000fe20000000000 */
[----:B------:R-:W-:-:S02]  /*3bf0*/  IMAD R14, R91, R18, R14 ;  /* 0x000000125b0e7224 */ /* 0x000fc400078e020e */
[--C-:B------:R-:W-:Y:S02]  /*3c00*/  @!P6 IMAD.IADD R8, R8, 0x1, -R91.reuse ;  /* 0x000000010808e824 */ /* 0x100fe400078e0a5b */
[--C-:B------:R-:W-:Y:S01]  /*3c10*/  @!P5 IMAD.IADD R20, R20, 0x1, -R91.reuse ;  /* 0x000000011414d824 */ /* 0x100fe200078e0a5b */
[C---:B------:R-:W-:Y:S01]  /*3c20*/  ISETP.GT.U32.AND P6, PT, R91.reuse, R14, PT ;  /* 0x0000000e5b00720c */ /* 0x040fe20003fc4070 */
[--C-:B------:R-:W-:Y:S01]  /*3c30*/  @!P2 IMAD.IADD R16, R16, 0x1, -R91.reuse ;  /* 0x000000011010a824 */ /* 0x100fe200078e0a5b */
[----:B------:R-:W-:Y:S01]  /*3c40*/  ISETP.GT.U32.AND P5, PT, R91, R10, PT ;  /* 0x0000000a5b00720c */ /* 0x000fe20003fa4070 */
[----:B------:R-:W-:Y:S01]  /*3c50*/  @!P1 IMAD.IADD R12, R12, 0x1, -R91 ;  /* 0x000000010c0c9824 */ /* 0x000fe200078e0a5b */
[----:B------:R-:W-:Y:S01]  /*3c60*/  ISETP.GE.AND P2, PT, R15, RZ, PT ;  /* 0x000000ff0f00720c */ /* 0x000fe20003f46270 */
[----:B------:R-:W-:Y:S01]  /*3c70*/  IMAD.HI.U32 R15, R3, R22, RZ ;  /* 0x00000016030f7227 */ /* 0x000fe200078e00ff */
[----:B------:R-:W-:-:S03]  /*3c80*/  ISETP.GE.AND P1, PT, R17, RZ, PT ;  /* 0x000000ff1100720c */ /* 0x000fc60003f26270 */
[----:B------:R-:W-:Y:S02]  /*3c90*/  IMAD.MOV.U32 R37, RZ, RZ, R20 ;  /* 0x000000ffff257224 */ /* 0x000fe400078e0014 */
[----:B------:R-:W-:Y:S02]  /*3ca0*/  IMAD.MOV R15, RZ, RZ, -R15 ;  /* 0x000000ffff0f7224 */ /* 0x000fe400078e0a0f */
[--C-:B------:R-:W-:Y:S01]  /*3cb0*/  @!P6 IMAD.IADD R14, R14, 0x1, -R91.reuse ;  /* 0x000000010e0ee824 */ /* 0x100fe200078e0a5b */
[C---:B------:R-:W-:Y:S01]  /*3cc0*/  ISETP.GT.U32.AND P6, PT, R91.reuse, R12, PT ;  /* 0x0000000c5b00720c */ /* 0x040fe20003fc4070 */
[----:B------:R-:W-:Y:S01]  /*3cd0*/  @!P5 IMAD.IADD R10, R10, 0x1, -R91 ;  /* 0x000000010a0ad824 */ /* 0x000fe200078e0a5b */
[C---:B------:R-:W-:Y:S01]  /*3ce0*/  ISETP.GT.U32.AND P5, PT, R91.reuse, R16, PT ;  /* 0x000000105b00720c */ /* 0x040fe20003fa4070 */
[----:B------:R-:W-:Y:S02]  /*3cf0*/  @!P3 IMAD.MOV R37, RZ, RZ, -R37 ;  /* 0x000000ffff25b224 */ /* 0x000fe400078e0a25 */
[----:B------:R-:W-:Y:S01]  /*3d00*/  IMAD.MOV.U32 R38, RZ, RZ, R6 ;  /* 0x000000ffff267224 */ /* 0x000fe200078e0006 */
[C---:B------:R-:W-:Y:S01]  /*3d10*/  ISETP.GT.U32.AND P3, PT, R91.reuse, R10, PT ;  /* 0x0000000a5b00720c */ /* 0x040fe20003f64070 */
[----:B------:R-:W-:-:S02]  /*3d20*/  IMAD R6, R91, R15, R22 ;  /* 0x0000000f5b067224 */ /* 0x000fc400078e0216 */
[----:B------:R-:W-:-:S04]  /*3d30*/  IMAD.HI.U32 R5, R3, R24, RZ ;  /* 0x0000001803057227 */ /* 0x000fc800078e00ff */
[----:B------:R-:W-:Y:S01]  /*3d40*/  @!P6 IMAD.IADD R12, R12, 0x1, -R91 ;  /* 0x000000010c0ce824 */ /* 0x000fe200078e0a5b */
[----:B------:R-:W-:Y:S01]  /*3d50*/  ISETP.GT.U32.AND P6, PT, R91, R6, PT ;  /* 0x000000065b00720c */ /* 0x000fe20003fc4070 */
[----:B------:R-:W-:Y:S02]  /*3d60*/  IMAD.MOV R5, RZ, RZ, -R5 ;  /* 0x000000ffff057224 */ /* 0x000fe400078e0a05 */
[--C-:B------:R-:W-:Y:S01]  /*3d70*/  @!P5 IMAD.IADD R16, R16, 0x1, -R91.reuse ;  /* 0x000000011010d824 */ /* 0x100fe200078e0a5b */
[----:B------:R-:W-:Y:S01]  /*3d80*/  ISETP.GE.AND P5, PT, R13, RZ, PT ;  /* 0x000000ff0d00720c */ /* 0x000fe20003fa6270 */
[----:B------:R-:W-:Y:S01]  /*3d90*/  IMAD R18, R91, R5, R24 ;  /* 0x000000055b127224 */ /* 0x000fe200078e0218 */
[----:B------:R-:W-:Y:S01]  /*3da0*/  LOP3.LUT R5, R90, 0x82, RZ, 0xfc, !PT ;  /* 0x000000825a057812 */ /* 0x000fe200078efcff */
[--C-:B------:R-:W-:Y:S01]  /*3db0*/  @!P3 IMAD.IADD R10, R10, 0x1, -R91.reuse ;  /* 0x000000010a0ab824 */ /* 0x100fe200078e0a5b */
[----:B------:R-:W-:Y:S01]  /*3dc0*/  LOP3.LUT R13, R90, 0x84, RZ, 0xfc, !PT ;  /* 0x000000845a0d7812 */ /* 0x000fe200078efcff */
[----:B------:R-:W-:Y:S01]  /*3dd0*/  @!P4 IMAD.MOV R38, RZ, RZ, -R38 ;  /* 0x000000ffff26c224 */ /* 0x000fe200078e0a26 */
[----:B------:R-:W-:Y:S01]  /*3de0*/  ISETP.GE.AND P3, PT, R11, RZ, PT ;  /* 0x000000ff0b00720c */ /* 0x000fe20003f66270 */
[----:B------:R-:W-:Y:S01]  /*3df0*/  IMAD.MOV.U32 R15, RZ, RZ, R12 ;  /* 0x000000ffff0f7224 */ /* 0x000fe200078e000c */
[----:B------:R-:W-:Y:S01]  /*3e00*/  ISETP.GT.U32.AND P4, PT, R91, R14, PT ;  /* 0x0000000e5b00720c */ /* 0x000fe20003f84070 */
[----:B------:R-:W-:Y:S01]  /*3e10*/  @!P6 IMAD.IADD R6, R6, 0x1, -R91 ;  /* 0x000000010606e824 */ /* 0x000fe200078e0a5b */
[----:B------:R-:W-:Y:S01]  /*3e20*/  IABS R20, R5 ;  /* 0x0000000500147213 */ /* 0x000fe20000000000 */
[----:B------:R-:W-:Y:S01]  /*3e30*/  IMAD.MOV.U32 R23, RZ, RZ, R8 ;  /* 0x000000ffff177224 */ /* 0x000fe200078e0008 */
[----:B------:R-:W-:Y:S01]  /*3e40*/  IABS R11, R13 ;  /* 0x0000000d000b7213 */ /* 0x000fe20000000000 */
[----:B------:R-:W-:-:S02]  /*3e50*/  IMAD.MOV.U32 R17, RZ, RZ, R16 ;  /* 0x000000ffff117224 */ /* 0x000fc400078e0010 */
[----:B------:R-:W-:-:S04]  /*3e60*/  IMAD.HI.U32 R8, R3, R20, RZ ;  /* 0x0000001403087227 */ /* 0x000fc800078e00ff */
[----:B------:R-:W-:Y:S02]  /*3e70*/  IMAD.MOV.U32 R16, RZ, RZ, R11 ;  /* 0x000000ffff107224 */ /* 0x000fe400078e000b */
[----:B------:R-:W-:Y:S01]  /*3e80*/  @!P5 IMAD.MOV R15, RZ, RZ, -R15 ;  /* 0x000000ffff0fd224 */ /* 0x000fe200078e0a0f */
[C---:B------:R-:W-:Y:S01]  /*3e90*/  ISETP.GT.U32.AND P5, PT, R91.reuse, R6, PT ;  /* 0x000000065b00720c */ /* 0x040fe20003fa4070 */
[----:B------:R-:W-:Y:S01]  /*3ea0*/  @!P2 IMAD.MOV R23, RZ, RZ, -R23 ;  /* 0x000000ffff17a224 */ /* 0x000fe200078e0a17 */
[----:B------:R-:W-:Y:S01]  /*3eb0*/  ISETP.GT.U32.AND P2, PT, R91, R18, PT ;  /* 0x000000125b00720c */ /* 0x000fe20003f44070 */
[----:B------:R-:W-:Y:S02]  /*3ec0*/  IMAD.MOV R8, RZ, RZ, -R8 ;  /* 0x000000ffff087224 */ /* 0x000fe400078e0a08 */
[----:B------:R-:W-:Y:S01]  /*3ed0*/  @!P1 IMAD.MOV R17, RZ, RZ, -R17 ;  /* 0x000000ffff119224 */ /* 0x000fe200078e0a11 */
[----:B------:R-:W-:Y:S01]  /*3ee0*/  STL [R1+0x640], R23 ;  /* 0x0006401701007387 */ /* 0x000fe20000100800 */
[----:B------:R-:W-:-:S03]  /*3ef0*/  IMAD.HI.U32 R11, R3, R16, RZ ;  /* 0x00000010030b7227 */ /* 0x000fc600078e00ff */
[----:B------:R-:W-:Y:S01]  /*3f00*/  STL [R1+0x648], R17 ;  /* 0x0006481101007387 */ /* 0x000fe20000100800 */
[----:B------:R-:W-:Y:S01]  /*3f10*/  @!P3 IMAD.MOV R10, RZ, RZ, -R10 ;  /* 0x000000ffff0ab224 */ /* 0x000fe200078e0a0a */
[----:B------:R-:W-:Y:S01]  /*3f20*/  ISETP.GE.AND P3, PT, R9, RZ, PT ;  /* 0x000000ff0900720c */ /* 0x000fe20003f66270 */
[----:B------:R-:W-:Y:S01]  /*3f30*/  @!P4 IMAD.IADD R14, R14, 0x1, -R91 ;  /* 0x000000010e0ec824 */ /* 0x000fe200078e0a5b */
[----:B------:R-:W-:Y:S01]  /*3f40*/  ISETP.GE.AND P4, PT, R21, RZ, PT ;  /* 0x000000ff1500720c */ /* 0x000fe20003f86270 */
[C---:B------:R-:W-:Y:S01]  /*3f50*/  IMAD R8, R91.reuse, R8, R20 ;  /* 0x000000085b087224 */ /* 0x040fe200078e0214 */
[----:B------:R0:W-:Y:S01]  /*3f60*/  STL [R1+0x44], R15 ;  /* 0x0000440f01007387 */ /* 0x0001e20000100800 */
[----:B------:R-:W-:Y:S02]  /*3f70*/  IMAD.MOV R11, RZ, RZ, -R11 ;  /* 0x000000ffff0b7224 */ /* 0x000fe400078e0a0b */
[----:B------:R-:W-:Y:S01]  /*3f80*/  @!P5 IMAD.IADD R6, R6, 0x1, -R91 ;  /* 0x000000010606d824 */ /* 0x000fe200078e0a5b */
[----:B------:R1:W-:Y:S01]  /*3f90*/  STL [R1+0x40], R10 ;  /* 0x0000400a01007387 */ /* 0x0003e20000100800 */
[----:B------:R-:W-:Y:S01]  /*3fa0*/  ISETP.GT.U32.AND P6, PT, R91, R8, PT ;  /* 0x000000085b00720c */ /* 0x000fe20003fc4070 */
[----:B------:R-:W-:-:S02]  /*3fb0*/  IMAD.MOV.U32 R12, RZ, RZ, R14 ;  /* 0x000000ffff0c7224 */ /* 0x000fc400078e000e */
[----:B------:R-:W-:Y:S01]  /*3fc0*/  @!P2 IMAD.IADD R18, R18, 0x1, -R91 ;  /* 0x000000011212a824 */ /* 0x000fe200078e0a5b */
[----:B------:R-:W-:Y:S01]  /*3fd0*/  ISETP.GE.AND P2, PT, R19, RZ, PT ;  /* 0x000000ff1300720c */ /* 0x000fe20003f46270 */
[----:B------:R-:W-:Y:S01]  /*3fe0*/  IMAD.MOV.U32 R31, RZ, RZ, R6 ;  /* 0x000000ffff1f7224 */ /* 0x000fe200078e0006 */
[C---:B0-----:R-:W-:Y:S01]  /*3ff0*/  LOP3.LUT R15, R90.reuse, 0x88, RZ, 0xfc, !PT ;  /* 0x000000885a0f7812 */ /* 0x041fe200078efcff */
[----:B------:R-:W-:Y:S01]  /*4000*/  @!P4 IMAD.MOV R12, RZ, RZ, -R12 ;  /* 0x000000ffff0cc224 */ /* 0x000fe200078e0a0c */
[----:B------:R-:W-:Y:S01]  /*4010*/  ISETP.GE.AND P4, PT, R5, RZ, PT ;  /* 0x000000ff0500720c */ /* 0x000fe20003f86270 */
[C---:B-1----:R-:W-:Y:S01]  /*4020*/  IMAD R10, R91.reuse, R11, R16 ;  /* 0x0000000b5b0a7224 */ /* 0x042fe200078e0210 */
[----:B------:R-:W-:Y:S01]  /*4030*/  LOP3.LUT R5, R90, 0x86, RZ, 0xfc, !PT ;  /* 0x000000865a057812 */ /* 0x000fe200078efcff */
[----:B------:R-:W-:Y:S01]  /*4040*/  @!P3 IMAD.MOV R31, RZ, RZ, -R31 ;  /* 0x000000ffff1fb224 */ /* 0x000fe200078e0a1f */
[C---:B------:R-:W-:Y:S01]  /*4050*/  ISETP.GT.U32.AND P1, PT, R91.reuse, R18, PT ;  /* 0x000000125b00720c */ /* 0x040fe20003f24070 */
[----:B------:R-:W-:Y:S01]  /*4060*/  @!P6 IMAD.IADD R8, R8, 0x1, -R91 ;  /* 0x000000010808e824 */ /* 0x000fe200078e0a5b */
[----:B------:R-:W-:Y:S01]  /*4070*/  ISETP.GT.U32.AND P5, PT, R91, R10, PT ;  /* 0x0000000a5b00720c */ /* 0x000fe20003fa4070 */
[----:B------:R0:W-:Y:S01]  /*4080*/  STL [R1+0x650], R12 ;  /* 0x0006500c01007387 */ /* 0x0001e20000100800 */
[----:B------:R-:W-:-:S02]  /*4090*/  IABS R14, R5 ;  /* 0x00000005000e7213 */ /* 0x000fc40000000000 */
[----:B------:R-:W-:Y:S02]  /*40a0*/  LOP3.LUT R11, R90, 0x8c, RZ, 0xfc, !PT ;  /* 0x0000008c5a0b7812 */ /* 0x000fe400078efcff */
[----:B------:R-:W-:Y:S01]  /*40b0*/  ISETP.GE.AND P6, PT, R5, RZ, PT ;  /* 0x000000ff0500720c */ /* 0x000fe20003fc6270 */
[----:B------:R-:W-:Y:S01]  /*40c0*/  IMAD.HI.U32 R9, R3, R14, RZ ;  /* 0x0000000e03097227 */ /* 0x000fe200078e00ff */
[----:B------:R-:W-:Y:S02]  /*40d0*/  IABS R5, R11 ;  /* 0x0000000b00057213 */ /* 0x000fe40000000000 */
[----:B------:R-:W-:Y:S01]  /*40e0*/  ISETP.GE.AND P3, PT, R15, RZ, PT ;  /* 0x000000ff0f00720c */ /* 0x000fe20003f66270 */
[----:B------:R-:W-:Y:S01]  /*40f0*/  IMAD.MOV R6, RZ, RZ, -R9 ;  /* 0x000000ffff067224 */ /* 0x000fe200078e0a09 */
[----:B0-----:R-:W-:Y:S01]  /*4100*/  IABS R12, R15 ;  /* 0x0000000f000c7213 */ /* 0x001fe20000000000 */
[----:B------:R-:W-:Y:S01]  /*4110*/  @!P5 IMAD.IADD R10, R10, 0x1, -R91 ;  /* 0x000000010a0ad824 */ /* 0x000fe200078e0a5b */
[C---:B------:R-:W-:Y:S01]  /*4120*/  ISETP.GT.U32.AND P5, PT, R91.reuse, R8, PT ;  /* 0x000000085b00720c */ /* 0x040fe20003fa4070 */
[----:B------:R-:W-:-:S02]  /*4130*/  IMAD R6, R91, R6, R14 ;  /* 0x000000065b067224 */ /* 0x000fc400078e020e */
[----:B------:R-:W-:Y:S01]  /*4140*/  @!P1 IMAD.IADD R18, R18, 0x1, -R91 ;  /* 0x0000000112129824 */ /* 0x000fe200078e0a5b */
[----:B------:R-:W-:Y:S01]  /*4150*/  ISETP.GE.AND P1, PT, R13, RZ, PT ;  /* 0x000000ff0d00720c */ /* 0x000fe20003f26270 */
[----:B------:R-:W-:Y:S01]  /*4160*/  IMAD.HI.U32 R9, R3, R12, RZ ;  /* 0x0000000c03097227 */ /* 0x000fe200078e00ff */
[----:B------:R-:W-:-:S03]  /*4170*/  LOP3.LUT R13, R90, 0x8a, RZ, 0xfc, !PT ;  /* 0x0000008a5a0d7812 */ /* 0x000fc600078efcff */
[----:B------:R-:W-:Y:S01]  /*4180*/  IMAD.MOV.U32 R17, RZ, RZ, R18 ;  /* 0x000000ffff117224 */ /* 0x000fe200078e0012 */
[----:B------:R-:W-:Y:S01]  /*4190*/  IABS R88, R13 ;  /* 0x0000000d00587213 */ /* 0x000fe20000000000 */
[----:B------:R-:W-:Y:S01]  /*41a0*/  IMAD.MOV R89, RZ, RZ, -R9 ;  /* 0x000000ffff597224 */ /* 0x000fe200078e0a09 */
[----:B------:R-:W-:Y:S01]  /*41b0*/  LOP3.LUT R18, R90, 0x94, RZ, 0xfc, !PT ;  /* 0x000000945a127812 */ /* 0x000fe200078efcff */
[----:B------:R-:W-:Y:S01]  /*41c0*/  @!P5 IMAD.IADD R8, R8, 0x1, -R91 ;  /* 0x000000010808d824 */ /* 0x000fe200078e0a5b */
[C---:B------:R-:W-:Y:S01]  /*41d0*/  ISETP.GT.U32.AND P5, PT, R91.reuse, R6, PT ;  /* 0x000000065b00720c */ /* 0x040fe20003fa4070 */
[----:B------:R-:W-:Y:S01]  /*41e0*/  @!P2 IMAD.MOV R17, RZ, RZ, -R17 ;  /* 0x000000ffff11a224 */ /* 0x000fe200078e0a11 */
[C---:B------:R-:W-:Y:S01]  /*41f0*/  ISETP.GT.U32.AND P2, PT, R91.reuse, R10, PT ;  /* 0x0000000a5b00720c */ /* 0x040fe20003f44070 */
[C---:B------:R-:W-:Y:S01]  /*4200*/  IMAD R89, R91.reuse, R89, R12 ;  /* 0x000000595b597224 */ /* 0x040fe200078e020c */
[----:B------:R-:W-:Y:S01]  /*4210*/  IABS R12, R18 ;  /* 0x00000012000c7213 */ /* 0x000fe20000000000 */
[----:B------:R-:W-:Y:S01]  /*4220*/  IMAD.MOV.U32 R30, RZ, RZ, R8 ;  /* 0x000000ffff1e7224 */ /* 0x000fe200078e0008 */
[----:B------:R0:W-:Y:S01]  /*4230*/  STL [R1+0x658], R17 ;  /* 0x0006581101007387 */ /* 0x0001e20000100800 */
[----:B------:R-:W-:Y:S01]  /*4240*/  IMAD.MOV.U32 R14, RZ, RZ, R5 ;  /* 0x000000ffff0e7224 */ /* 0x000fe200078e0005 */
[----:B------:R-:W-:Y:S01]  /*4250*/  LOP3.LUT R8, R90, 0x92, RZ, 0xfc, !PT ;  /* 0x000000925a087812 */ /* 0x000fe200078efcff */
[----:B------:R-:W-:Y:S01]  /*4260*/  @!P4 IMAD.MOV R30, RZ, RZ, -R30 ;  /* 0x000000ffff1ec224 */ /* 0x000fe200078e0a1e */
[----:B------:R-:W-:Y:S01]  /*4270*/  ISETP.GT.U32.AND P4, PT, R91, R89, PT ;  /* 0x000000595b00720c */ /* 0x000fe20003f84070 */
[----:B------:R-:W-:Y:S01]  /*4280*/  IMAD.HI.U32 R9, R3, R14, RZ ;  /* 0x0000000e03097227 */ /* 0x000fe200078e00ff */
[----:B------:R-:W-:-:S03]  /*4290*/  IABS R84, R8 ;  /* 0x0000000800547213 */ /* 0x000fc60000000000 */
[--C-:B------:R-:W-:Y:S02]  /*42a0*/  @!P5 IMAD.IADD R6, R6, 0x1, -R91.reuse ;  /* 0x000000010606d824 */ /* 0x100fe400078e0a5b */
[----:B------:R-:W-:Y:S01]  /*42b0*/  @!P2 IMAD.IADD R10, R10, 0x1, -R91 ;  /* 0x000000010a0aa824 */ /* 0x000fe200078e0a5b */
[----:B------:R-:W-:Y:S01]  /*42c0*/  ISETP.GE.AND P2, PT, R13, RZ, PT ;  /* 0x000000ff0d00720c */ /* 0x000fe20003f46270 */
[----:B------:R-:W-:Y:S01]  /*42d0*/  IMAD.MOV R9, RZ, RZ, -R9 ;  /* 0x000000ffff097224 */ /* 0x000fe200078e0a09 */
[----:B------:R-:W-:Y:S01]  /*42e0*/  ISETP.GT.U32.AND P5, PT, R91, R6, PT ;  /* 0x000000065b00720c */ /* 0x000fe20003fa4070 */
[----:B------:R-:W-:Y:S01]  /*42f0*/  IMAD.HI.U32 R5, R3, R88, RZ ;  /* 0x0000005803057227 */ /* 0x000fe200078e00ff */
[----:B------:R-:W-:-:S03]  /*4300*/  LOP3.LUT R13, R90, 0x8e, RZ, 0xfc, !PT ;  /* 0x0000008e5a0d7812 */ /* 0x000fc600078efcff */
[----:B------:R-:W-:Y:S01]  /*4310*/  IMAD.MOV.U32 R16, RZ, RZ, R10 ;  /* 0x000000ffff107224 */ /* 0x000fe200078e000a */
[----:B0-----:R-:W-:Y:S01]  /*4320*/  IABS R17, R13 ;  /* 0x0000000d00117213 */ /* 0x001fe20000000000 */
[----:B------:R-:W-:Y:S02]  /*4330*/  IMAD R10, R91, R9, R14 ;  /* 0x000000095b0a7224 */ /* 0x000fe400078e020e */
[----:B------:R-:W-:Y:S02]  /*4340*/  IMAD.MOV R5, RZ, RZ, -R5 ;  /* 0x000000ffff057224 */ /* 0x000fe400078e0a05 */
[--C-:B------:R-:W-:Y:S02]  /*4350*/  @!P4 IMAD.IADD R89, R89, 0x1, -R91.reuse ;  /* 0x000000015959c824 */ /* 0x100fe400078e0a5b */
[----:B------:R-:W-:Y:S02]  /*4360*/  @!P5 IMAD.IADD R6, R6, 0x1, -R91 ;  /* 0x000000010606d824 */ /* 0x000fe400078e0a5b */
[C---:B------:R-:W-:Y:S01]  /*4370*/  IMAD R88, R91.reuse, R5, R88 ;  /* 0x000000055b587224 */ /* 0x040fe200078e0258 */
[----:B------:R-:W-:Y:S01]  /*4380*/  ISETP.GT.U32.AND P4, PT, R91, R89, PT ;  /* 0x000000595b00720c */ /* 0x000fe20003f84070 */
[----:B------:R-:W-:-:S02]  /*4390*/  IMAD.MOV.U32 R15, RZ, RZ, R6 ;  /* 0x000000ffff0f7224 */ /* 0x000fc400078e0006 */
[----:B------:R-:W-:Y:S01]  /*43a0*/  @!P1 IMAD.MOV R16, RZ, RZ, -R16 ;  /* 0x000000ffff109224 */ /* 0x000fe200078e0a10 */
[C---:B------:R-:W-:Y:S01]  /*43b0*/  ISETP.GT.U32.AND P5, PT, R91.reuse, R88, PT ;  /* 0x000000585b00720c */ /* 0x040fe20003fa4070 */
[----:B------:R-:W-:Y:S01]  /*43c0*/  @!P6 IMAD.MOV R15, RZ, RZ, -R15 ;  /* 0x000000ffff0fe224 */ /* 0x000fe200078e0a0f */
[----:B------:R-:W-:Y:S01]  /*43d0*/  ISETP.GT.U32.AND P6, PT, R91, R10, PT ;  /* 0x0000000a5b00720c */ /* 0x000fe20003fc4070 */
[----:B------:R-:W-:Y:S01]  /*43e0*/  IMAD.HI.U32 R14, R3, R17, RZ ;  /* 0x00000011030e7227 */ /* 0x000fe200078e00ff */
[----:B------:R-:W-:Y:S01]  /*43f0*/  ISETP.GE.AND P1, PT, R11, RZ, PT ;  /* 0x000000ff0b00720c */ /* 0x000fe20003f26270 */
[----:B------:R-:W-:Y:S01]  /*4400*/  STL [R1+0x660], R16 ;  /* 0x0006601001007387 */ /* 0x000fe20000100800 */
[C---:B------:R-:W-:Y:S01]  /*4410*/  LOP3.LUT R11, R90.reuse, 0x90, RZ, 0xfc, !PT ;  /* 0x000000905a0b7812 */ /* 0x040fe200078efcff */
[----:B------:R-:W-:Y:S02]  /*4420*/  IMAD.HI.U32 R6, R3, R84, RZ ;  /* 0x0000005403067227 */ /* 0x000fe400078e00ff */
[----:B------:R0:W-:Y:S01]  /*4430*/  STL [R1+0x66c], R15 ;  /* 0x00066c0f01007387 */ /* 0x0001e20000100800 */
[----:B------:R-:W-:Y:S01]  /*4440*/  IABS R85, R11 ;  /* 0x0000000b00557213 */ /* 0x000fe20000000000 */
[--C-:B------:R-:W-:Y:S01]  /*4450*/  @!P4 IMAD.IADD R89, R89, 0x1, -R91.reuse ;  /* 0x000000015959c824 */ /* 0x100fe200078e0a5b */
[----:B------:R-:W-:Y:S01]  /*4460*/  ISETP.GE.AND P4, PT, R13, RZ, PT ;  /* 0x000000ff0d00720c */ /* 0x000fe20003f86270 */
[----:B------:R-:W-:Y:S01]  /*4470*/  IMAD.MOV R13, RZ, RZ, -R14 ;  /* 0x000000ffff0d7224 */ /* 0x000fe200078e0a0e */
[----:B------:R-:W-:Y:S01]  /*4480*/  LOP3.LUT R14, R90, 0x9a, RZ, 0xfc, !PT ;  /* 0x0000009a5a0e7812 */ /* 0x000fe200078efcff */
[----:B------:R-:W-:-:S02]  /*4490*/  @!P6 IMAD.IADD R10, R10, 0x1, -R91 ;  /* 0x000000010a0ae824 */ /* 0x000fc400078e0a5b */
[----:B------:R-:W-:Y:S01]  /*44a0*/  @!P5 IMAD.IADD R88, R88, 0x1, -R91 ;  /* 0x000000015858d824 */ /* 0x000fe200078e0a5b */
[----:B------:R-:W-:Y:S01]  /*44b0*/  IABS R82, R14 ;  /* 0x0000000e00527213 */ /* 0x000fe20000000000 */
[C---:B------:R-:W-:Y:S01]  /*44c0*/  IMAD R17, R91.reuse, R13, R17 ;  /* 0x0000000d5b117224 */ /* 0x040fe200078e0211 */
[C---:B------:R-:W-:Y:S01]  /*44d0*/  ISETP.GT.U32.AND P6, PT, R91.reuse, R10, PT ;  /* 0x0000000a5b00720c */ /* 0x040fe20003fc4070 */
[----:B------:R-:W-:Y:S01]  /*44e0*/  IMAD.MOV R6, RZ, RZ, -R6 ;  /* 0x000000ffff067224 */ /* 0x000fe200078e0a06 */
[----:B------:R-:W-:Y:S01]  /*44f0*/  ISETP.GT.U32.AND P5, PT, R91, R88, PT ;  /* 0x000000585b00720c */ /* 0x000fe20003fa4070 */
[----:B------:R-:W-:Y:S01]  /*4500*/  IMAD.HI.U32 R9, R3, R85, RZ ;  /* 0x0000005503097227 */ /* 0x000fe200078e00ff */
[C---:B------:R-:W-:Y:S02]  /*4510*/  LOP3.LUT R13, R90.reuse, 0x98, RZ, 0xfc, !PT ;  /* 0x000000985a0d7812 */ /* 0x040fe400078efcff */
[----:B0-----:R-:W-:Y:S01]  /*4520*/  LOP3.LUT R15, R90, 0x9c, RZ, 0xfc, !PT ;  /* 0x0000009c5a0f7812 */ /* 0x001fe200078efcff */
[----:B------:R-:W-:Y:S01]  /*4530*/  @!P3 IMAD.MOV R89, RZ, RZ, -R89 ;  /* 0x000000ffff59b224 */ /* 0x000fe200078e0a59 */
[----:B------:R-:W-:Y:S01]  /*4540*/  ISETP.GT.U32.AND P3, PT, R91, R17, PT ;  /* 0x000000115b00720c */ /* 0x000fe20003f64070 */
[----:B------:R-:W-:Y:S01]  /*4550*/  IMAD.HI.U32 R5, R3, R12, RZ ;  /* 0x0000000c03057227 */ /* 0x000fe200078e00ff */
[----:B------:R-:W-:-:S03]  /*4560*/  IABS R83, R13 ;  /* 0x0000000d00537213 */ /* 0x000fc60000000000 */
[C---:B------:R-:W-:Y:S01]  /*4570*/  IMAD R84, R91.reuse, R6, R84 ;  /* 0x000000065b547224 */ /* 0x040fe200078e0254 */
[----:B------:R-:W-:Y:S01]  /*4580*/  LOP3.LUT R6, R90, 0x96, RZ, 0xfc, !PT ;  /* 0x000000965a067812 */ /* 0x000fe200078efcff */
[----:B------:R-:W-:Y:S02]  /*4590*/  IMAD.MOV R9, RZ, RZ, -R9 ;  /* 0x000000ffff097224 */ /* 0x000fe400078e0a09 */
[----:B------:R-:W-:Y:S01]  /*45a0*/  IMAD.MOV R5, RZ, RZ, -R5 ;  /* 0x000000ffff057224 */ /* 0x000fe200078e0a05 */
[----:B------:R-:W-:Y:S01]  /*45b0*/  IABS R16, R6 ;  /* 0x0000000600107213 */ /* 0x000fe20000000000 */
[----:B------:R-:W-:Y:S01]  /*45c0*/  @!P6 IMAD.IADD R10, R10, 0x1, -R91 ;  /* 0x000000010a0ae824 */ /* 0x000fe200078e0a5b */
[C---:B------:R-:W-:Y:S01]  /*45d0*/  ISETP.GT.U32.AND P6, PT, R91.reuse, R84, PT ;  /* 0x000000545b00720c */ /* 0x040fe20003fc4070 */
[C---:B------:R-:W-:Y:S02]  /*45e0*/  IMAD R85, R91.reuse, R9, R85 ;  /* 0x000000095b557224 */ /* 0x040fe400078e0255 */
[C---:B------:R-:W-:Y:S01]  /*45f0*/  IMAD R12, R91.reuse, R5, R12 ;  /* 0x000000055b0c7224 */ /* 0x040fe200078e020c */
[----:B------:R-:W-:Y:S01]  /*4600*/  IABS R5, R15 ;  /* 0x0000000f00057213 */ /* 0x000fe20000000000 */
[--C-:B------:R-:W-:Y:S01]  /*4610*/  @!P5 IMAD.IADD R88, R88, 0x1, -R91.reuse ;  /* 0x000000015858d824 */ /* 0x100fe200078e0a5b */
[----:B------:R-:W-:Y:S01]  /*4620*/  ISETP.GT.U32.AND P5, PT, R91, R85, PT ;  /* 0x000000555b00720c */ /* 0x000fe20003fa4070 */
[----:B------:R-:W-:Y:S01]  /*4630*/  @!P3 IMAD.IADD R17, R17, 0x1, -R91 ;  /* 0x000000011111b824 */ /* 0x000fe200078e0a5b */
[----:B------:R-:W-:Y:S01]  /*4640*/  ISETP.GT.U32.AND P3, PT, R91, R12, PT ;  /* 0x0000000c5b00720c */ /* 0x000fe20003f64070 */
[----:B------:R-:W-:-:S04]  /*4650*/  IMAD.HI.U32 R19, R3, R16, RZ ;  /* 0x0000001003137227 */ /* 0x000fc800078e00ff */
[----:B------:R-:W-:Y:S01]  /*4660*/  @!P6 IMAD.IADD R84, R84, 0x1, -R91 ;  /* 0x000000015454e824 */ /* 0x000fe200078e0a5b */
[----:B------:R-:W-:Y:S01]  /*4670*/  ISETP.GT.U32.AND P6, PT, R91, R17, PT ;  /* 0x000000115b00720c */ /* 0x000fe20003fc4070 */
[----:B------:R-:W-:Y:S02]  /*4680*/  IMAD.MOV R19, RZ, RZ, -R19 ;  /* 0x000000ffff137224 */ /* 0x000fe400078e0a13 */
[----:B------:R-:W-:Y:S01]  /*4690*/  IMAD.MOV.U32 R20, RZ, RZ, R10 ;  /* 0x000000ffff147224 */ /* 0x000fe200078e000a */
[----:B------:R-:W-:Y:S01]  /*46a0*/  LOP3.LUT R10, R90, 0x9e, RZ, 0xfc, !PT ;  /* 0x0000009e5a0a7812 */ /* 0x000fe200078efcff */
[--C-:B------:R-:W-:Y:S01]  /*46b0*/  @!P5 IMAD.IADD R85, R85, 0x1, -R91.reuse ;  /* 0x000000015555d824 */ /* 0x100fe200078e0a5b */
[----:B------:R-:W-:Y:S01]  /*46c0*/  ISETP.GE.AND P5, PT, R11, RZ, PT ;  /* 0x000000ff0b00720c */ /* 0x000fe20003fa6270 */
[----:B------:R-:W-:Y:S02]  /*46d0*/  @!P3 IMAD.IADD R12, R12, 0x1, -R91 ;  /* 0x000000010c0cb824 */ /* 0x000fe400078e0a5b */
[C---:B------:R-:W-:Y:S01]  /*46e0*/  IMAD R11, R91.reuse, R19, R16 ;  /* 0x000000135b0b7224 */ /* 0x040fe200078e0210 */
[----:B------:R-:W-:Y:S01]  /*46f0*/  ISETP.GT.U32.AND P3, PT, R91, R85, PT ;  /* 0x000000555b00720c */ /* 0x000fe20003f64070 */
[----:B------:R-:W-:Y:S01]  /*4700*/  IMAD.HI.U32 R9, R3, R83, RZ ;  /* 0x0000005303097227 */ /* 0x000fe200078e00ff */
[----:B------:R-:W-:-:S03]  /*4710*/  IABS R19, R10 ;  /* 0x0000000a00137213 */ /* 0x000fc60000000000 */
[----:B------:R-:W-:Y:S01]  /*4720*/  @!P1 IMAD.MOV R20, RZ, RZ, -R20 ;  /* 0x000000ffff149224 */ /* 0x000fe200078e0a14 */
[----:B------:R-:W-:Y:S01]  /*4730*/  ISETP.GT.U32.AND P1, PT, R91, R12, PT ;  /* 0x0000000c5b00720c */ /* 0x000fe20003f24070 */
[----:B------:R-:W-:-:S03]  /*4740*/  IMAD.HI.U32 R16, R3, R82, RZ ;  /* 0x0000005203107227 */ /* 0x000fc600078e00ff */
[----:B------:R0:W-:Y:S01]  /*4750*/  STL [R1+0x668], R20 ;  /* 0x0006681401007387 */ /* 0x0001e20000100800 */
[----:B------:R-:W-:Y:S01]  /*4760*/  @!P6 IMAD.IADD R17, R17, 0x1, -R91 ;  /* 0x000000011111e824 */ /* 0x000fe200078e0a5b */
[C---:B------:R-:W-:Y:S01]  /*4770*/  ISETP.GT.U32.AND P6, PT, R91.reuse, R11, PT ;  /* 0x0000000b5b00720c */ /* 0x040fe20003fc4070 */
[----:B------:R-:W-:Y:S02]  /*4780*/  IMAD.MOV R9, RZ, RZ, -R9 ;  /* 0x000000ffff097224 */ /* 0x000fe400078e0a09 */
[----:B------:R-:W-:Y:S02]  /*4790*/  IMAD.MOV R16, RZ, RZ, -R16 ;  /* 0x000000ffff107224 */ /* 0x000fe400078e0a10 */
[C---:B------:R-:W-:Y:S02]  /*47a0*/  IMAD R83, R91.reuse, R9, R83 ;  /* 0x000000095b537224 */ /* 0x040fe400078e0253 */
[C---:B------:R-:W-:Y:S02]  /*47b0*/  IMAD R82, R91.reuse, R16, R82 ;  /* 0x000000105b527224 */ /* 0x040fe400078e0252 */
[----:B------:R-:W-:Y:S01]  /*47c0*/  @!P2 IMAD.MOV R88, RZ, RZ, -R88 ;  /* 0x000000ffff58a224 */ /* 0x000fe200078e0a58 */
[----:B------:R-:W-:Y:S01]  /*47d0*/  ISETP.GT.U32.AND P2, PT, R91, R84, PT ;  /* 0x000000545b00720c */ /* 0x000fe20003f44070 */
[----:B------:R-:W-:Y:S01]  /*47e0*/  @!P3 IMAD.IADD R85, R85, 0x1, -R91 ;  /* 0x000000015555b824 */ /* 0x000fe200078e0a5b */
[----:B------:R-:W-:Y:S01]  /*47f0*/  ISETP.GT.U32.AND P3, PT, R91, R83, PT ;  /* 0x000000535b00720c */ /* 0x000fe20003f64070 */
[----:B------:R-:W-:-:S04]  /*4800*/  IMAD.HI.U32 R9, R3, R5, RZ ;  /* 0x0000000503097227 */ /* 0x000fc800078e00ff */
[----:B------:R-:W-:Y:S01]  /*4810*/  @!P1 IMAD.IADD R12, R12, 0x1, -R91 ;  /* 0x000000010c0c9824 */ /* 0x000fe200078e0a5b */
[----:B------:R-:W-:Y:S01]  /*4820*/  ISETP.GT.U32.AND P1, PT, R91, R82, PT ;  /* 0x000000525b00720c */ /* 0x000fe20003f24070 */
[----:B------:R-:W-:Y:S02]  /*4830*/  IMAD.MOV R9, RZ, RZ, -R9 ;  /* 0x000000ffff097224 */ /* 0x000fe400078e0a09 */
[----:B------:R-:W-:Y:S02]  /*4840*/  @!P6 IMAD.IADD R11, R11, 0x1, -R91 ;  /* 0x000000010b0be824 */ /* 0x000fe400078e0a5b */
[----:B------:R-:W-:Y:S02]  /*4850*/  IMAD.MOV.U32 R21, RZ, RZ, R17 ;  /* 0x000000ffff157224 */ /* 0x000fe400078e0011 */
[C---:B------:R-:W-:Y:S01]  /*4860*/  IMAD R5, R91.reuse, R9, R5 ;  /* 0x000000095b057224 */ /* 0x040fe200078e0205 */
[----:B------:R-:W-:Y:S01]  /*4870*/  LOP3.LUT R9, R90, 0xa2, RZ, 0xfc, !PT ;  /* 0x000000a25a097812 */ /* 0x000fe200078efcff */
[----:B------:R-:W-:Y:S01]  /*4880*/  @!P4 IMAD.MOV R21, RZ, RZ, -R21 ;  /* 0x000000ffff15c224 */ /* 0x000fe200078e0a15 */
[----:B------:R-:W-:Y:S01]  /*4890*/  ISETP.GT.U32.AND P4, PT, R91, R11, PT ;  /* 0x0000000b5b00720c */ /* 0x000fe20003f84070 */
[----:B0-----:R-:W-:Y:S01]  /*48a0*/  IMAD.HI.U32 R20, R3, R19, RZ ;  /* 0x0000001303147227 */ /* 0x001fe200078e00ff */
[----:B------:R-:W-:-:S02]  /*48b0*/  ISETP.GT.U32.AND P6, PT, R91, R5, PT ;  /* 0x000000055b00720c */ /* 0x000fc40003fc4070 */
[----:B------:R-:W-:Y:S01]  /*48c0*/  STL [R1+0x670], R21 ;  /* 0x0006701501007387 */ /* 0x000fe20000100800 */
[--C-:B------:R-:W-:Y:S01]  /*48d0*/  @!P2 IMAD.IADD R84, R84, 0x1, -R91.reuse ;  /* 0x000000015454a824 */ /* 0x100fe200078e0a5b */
[----:B------:R-:W-:Y:S01]  /*48e0*/  ISETP.GE.AND P2, PT, R8, RZ, PT ;  /* 0x000000ff0800720c */ /* 0x000fe20003f46270 */
[--C-:B------:R-:W-:Y:S01]  /*48f0*/  @!P3 IMAD.IADD R83, R83, 0x1, -R91.reuse ;  /* 0x000000015353b824 */ /* 0x100fe200078e0a5b */
[----:B------:R-:W-:Y:S01]  /*4900*/  ISETP.GE.AND P3, PT, R18, RZ, PT ;  /* 0x000000ff1200720c */ /* 0x000fe20003f66270 */
[----:B------:R-:W-:Y:S01]  /*4910*/  IMAD.MOV R20, RZ, RZ, -R20 ;  /* 0x000000ffff147224 */ /* 0x000fe200078e0a14 */
[----:B------:R-:W-:Y:S01]  /*4920*/  LOP3.LUT R8, R90, 0xa0, RZ, 0xfc, !PT ;  /* 0x000000a05a087812 */ /* 0x000fe200078efcff */
[----:B------:R-:W-:Y:S01]  /*4930*/  @!P1 IMAD.IADD R82, R82, 0x1, -R91 ;  /* 0x0000000152529824 */ /* 0x000fe200078e0a5b */
[----:B------:R-:W-:Y:S01]  /*4940*/  ISETP.GE.AND P1, PT, R6, RZ, PT ;  /* 0x000000ff0600720c */ /* 0x000fe20003f26270 */
[C---:B------:R-:W-:Y:S01]  /*4950*/  IMAD R6, R91.reuse, R20, R19 ;  /* 0x000000145b067224 */ /* 0x040fe200078e0213 */
[----:B------:R-:W-:Y:S01]  /*4960*/  IABS R16, R8 ;  /* 0x0000000800107213 */ /* 0x000fe20000000000 */
[----:B------:R-:W-:Y:S01]  /*4970*/  @!P5 IMAD.MOV R85, RZ, RZ, -R85 ;  /* 0x000000ffff55d224 */ /* 0x000fe200078e0a55 */
[----:B------:R-:W-:Y:S01]  /*4980*/  ISETP.GT.U32.AND P5, PT, R91, R83, PT ;  /* 0x000000535b00720c */ /* 0x000fe20003fa4070 */
[----:B------:R-:W-:Y:S01]  /*4990*/  @!P4 IMAD.IADD R11, R11, 0x1, -R91 ;  /* 0x000000010b0bc824 */ /* 0x000fe200078e0a5b */
[----:B------:R-:W-:Y:S01]  /*49a0*/  ISETP.GT.U32.AND P4, PT, R91, R6, PT ;  /* 0x000000065b00720c */ /* 0x000fe20003f84070 */
[----:B------:R-:W-:Y:S01]  /*49b0*/  IMAD.HI.U32 R17, R3, R16, RZ ;  /* 0x0000001003117227 */ /* 0x000fe200078e00ff */
[----:B------:R-:W-:-:S03]  /*49c0*/  IABS R18, R9 ;  /* 0x0000000900127213 */ /* 0x000fc60000000000 */
[----:B------:R-:W-:Y:S02]  /*49d0*/  @!P6 IMAD.IADD R5, R5, 0x1, -R91 ;  /* 0x000000010505e824 */ /* 0x000fe400078e0a5b */
[----:B------:R-:W-:Y:S01]  /*49e0*/  @!P3 IMAD.MOV R12, RZ, RZ, -R12 ;  /* 0x000000ffff0cb224 */ /* 0x000fe200078e0a0c */
[----:B------:R-:W-:Y:S01]  /*49f0*/  ISETP.GE.AND P3, PT, R13, RZ, PT ;  /* 0x000000ff0d00720c */ /* 0x000fe20003f66270 */
[----:B------:R-:W-:Y:S01]  /*4a00*/  @!P2 IMAD.MOV R84, RZ, RZ, -R84 ;  /* 0x000000ffff54a224 */ /* 0x000fe200078e0a54 */
[C---:B------:R-:W-:Y:S01]  /*4a10*/  ISETP.GT.U32.AND P2, PT, R91.reuse, R82, PT ;  /* 0x000000525b00720c */ /* 0x040fe20003f44070 */
[----:B------:R-:W-:Y:S01]  /*4a20*/  IMAD.MOV R17, RZ, RZ, -R17 ;  /* 0x000000ffff117224 */ /* 0x000fe200078e0a11 */
[----:B------:R-:W-:Y:S01]  /*4a30*/  ISETP.GT.U32.AND P6, PT, R91, R5, PT ;  /* 0x000000055b00720c */ /* 0x000fe20003fc4070 */
[----:B------:R-:W-:Y:S01]  /*4a40*/  IMAD.HI.U32 R13, R3, R18, RZ ;  /* 0x00000012030d7227 */ /* 0x000fe200078e00ff */
[----:B------:R0:W-:Y:S03]  /*4a50*/  STL [R1+0x678], R12 ;  /* 0x0006780c01007387 */ /* 0x0001e60000100800 */
[----:B------:R-:W-:-:S02]  /*4a60*/  IMAD R16, R91, R17, R16 ;  /* 0x000000115b107224 */ /* 0x000fc400078e0210 */
[----:B------:R-:W-:Y:S02]  /*4a70*/  IMAD.MOV R13, RZ, RZ, -R13 ;  /* 0x000000ffff0d7224 */ /* 0x000fe400078e0a0d */
[--C-:B------:R-:W-:Y:S01]  /*4a80*/  @!P5 IMAD.IADD R83, R83, 0x1, -R91.reuse ;  /* 0x000000015353d824 */ /* 0x100fe200078e0a5b */
[C---:B------:R-:W-:Y:S01]  /*4a90*/  ISETP.GT.U32.AND P5, PT, R91.reuse, R16, PT ;  /* 0x000000105b00720c */ /* 0x040fe20003fa4070 */
[----:B------:R-:W-:Y:S01]  /*4aa0*/  @!P4 IMAD.IADD R6, R6, 0x1, -R91 ;  /* 0x000000010606c824 */ /* 0x000fe200078e0a5b */
[C---:B0-----:R-:W-:Y:S01]  /*4ab0*/  LOP3.LUT R12, R90.reuse, 0xa4, RZ, 0xfc, !PT ;  /* 0x000000a45a0c7812 */ /* 0x041fe200078efcff */
[C---:B------:R-:W-:Y:S01]  /*4ac0*/  IMAD R18, R91.reuse, R13, R18 ;  /* 0x0000000d5b127224 */ /* 0x040fe200078e0212 */
[----:B------:R-:W-:Y:S01]  /*4ad0*/  LOP3.LUT R13, R90, 0xac, RZ, 0xfc, !PT ;  /* 0x000000ac5a0d7812 */ /* 0x000fe200078efcff */
[----:B------:R-:W-:Y:S01]  /*4ae0*/  IMAD.MOV.U32 R19, RZ, RZ, R11 ;  /* 0x000000ffff137224 */ /* 0x000fe200078e000b */
[C---:B------:R-:W-:Y:S01]  /*4af0*/  ISETP.GT.U32.AND P4, PT, R91.reuse, R6, PT ;  /* 0x000000065b00720c */ /* 0x040fe20003f84070 */
[----:B------:R-:W-:Y:S01]  /*4b00*/  @!P2 IMAD.IADD R82, R82, 0x1, -R91 ;  /* 0x000000015252a824 */ /* 0x000fe200078e0a5b */
[----:B------:R-:W-:Y:S01]  /*4b10*/  ISETP.GE.AND P2, PT, R14, RZ, PT ;  /* 0x000000ff0e00720c */ /* 0x000fe20003f46270 */
[----:B------:R-:W-:Y:S01]  /*4b20*/  @!P1 IMAD.MOV R19, RZ, RZ, -R19 ;  /* 0x000000ffff139224 */ /* 0x000fe200078e0a13 */
[----:B------:R-:W-:Y:S01]  /*4b30*/  ISETP.GT.U32.AND P1, PT, R91, R18, PT ;  /* 0x000000125b00720c */ /* 0x000fe20003f24070 */
[----:B------:R-:W-:Y:S01]  /*4b40*/  @!P6 IMAD.IADD R5, R5, 0x1, -R91 ;  /* 0x000000010505e824 */ /* 0x000fe200078e0a5b */
[----:B------:R-:W-:Y:S01]  /*4b50*/  ISETP.GE.AND P6, PT, R15, RZ, PT ;  /* 0x000000ff0f00720c */ /* 0x000fe20003fc6270 */
[----:B------:R-:W-:Y:S01]  /*4b60*/  @!P3 IMAD.MOV R83, RZ, RZ, -R83 ;  /* 0x000000ffff53b224 */ /* 0x000fe200078e0a53 */
[----:B------:R-:W-:Y:S01]  /*4b70*/  ISETP.GE.AND P3, PT, R10, RZ, PT ;  /* 0x000000ff0a00720c */ /* 0x000fe20003f66270 */
[--C-:B------:R-:W-:Y:S01]  /*4b80*/  @!P5 IMAD.IADD R16, R16, 0x1, -R91.reuse ;  /* 0x000000011010d824 */ /* 0x100fe200078e0a5b */
[----:B------:R-:W-:Y:S01]  /*4b90*/  IABS R14, R12 ;  /* 0x0000000c000e7213 */ /* 0x000fe20000000000 */
[----:B------:R-:W-:Y:S01]  /*4ba0*/  STL [R1+0x68c], R19 ;  /* 0x00068c1301007387 */ /* 0x000fe20000100800 */
[----:B------:R-:W-:Y:S01]  /*4bb0*/  LOP3.LUT R11, R90, 0xb4, RZ, 0xfc, !PT ;  /* 0x000000b45a0b7812 */ /* 0x000fe200078efcff */
[----:B------:R-:W-:Y:S01]  /*4bc0*/  @!P4 IMAD.IADD R6, R6, 0x1, -R91 ;  /* 0x000000010606c824 */ /* 0x000fe200078e0a5b */
[----:B------:R-:W-:Y:S01]  /*4bd0*/  ISETP.GT.U32.AND P5, PT, R91, R16, PT ;  /* 0x000000105b00720c */ /* 0x000fe20003fa4070 */
[----:B------:R-:W-:Y:S01]  /*4be0*/  IMAD.HI.U32 R10, R3, R14, RZ ;  /* 0x0000000e030a7227 */ /* 0x000fe200078e00ff */
[----:B------:R-:W-:-:S02]  /*4bf0*/  ISETP.GE.AND P4, PT, R12, RZ, PT ;  /* 0x000000ff0c00720c */ /* 0x000fc40003f86270 */
[----:B------:R-:W-:Y:S01]  /*4c00*/  LOP3.LUT R12, R90, 0xa6, RZ, 0xfc, !PT ;  /* 0x000000a65a0c7812 */ /* 0x000fe200078efcff */
[----:B------:R-:W-:Y:S02]  /*4c10*/  @!P1 IMAD.IADD R18, R18, 0x1, -R91 ;  /* 0x0000000112129824 */ /* 0x000fe400078e0a5b */
[----:B------:R-:W-:Y:S01]  /*4c20*/  @!P2 IMAD.MOV R82, RZ, RZ, -R82 ;  /* 0x000000ffff52a224 */ /* 0x000fe200078e0a52 */
[----:B------:R-:W-:Y:S01]  /*4c30*/  ISETP.GE.AND P2, PT, R8, RZ, PT ;  /* 0x000000ff0800720c */ /* 0x000fe20003f46270 */
[----:B------:R-:W-:Y:S01]  /*4c40*/  @!P6 IMAD.MOV R5, RZ, RZ, -R5 ;  /* 0x000000ffff05e224 */ /* 0x000fe200078e0a05 */
[----:B------:R-:W-:Y:S01]  /*4c50*/  ISETP.GT.U32.AND P1, PT, R91, R18, PT ;  /* 0x000000125b00720c */ /* 0x000fe20003f24070 */
[----:B------:R-:W-:Y:S01]  /*4c60*/  IMAD.MOV.U32 R8, RZ, RZ, R6 ;  /* 0x000000ffff087224 */ /* 0x000fe200078e0006 */
[----:B------:R-:W-:Y:S01]  /*4c70*/  ISETP.GE.AND P6, PT, R9, RZ, PT ;  /* 0x000000ff0900720c */ /* 0x000fe20003fc6270 */
[----:B------:R-:W-:Y:S01]  /*4c80*/  IMAD.MOV R10, RZ, RZ, -R10 ;  /* 0x000000ffff0a7224 */ /* 0x000fe200078e0a0a */
[----:B------:R0:W-:Y:S01]  /*4c90*/  STL [R1+0x688], R5 ;  /* 0x0006880501007387 */ /* 0x0001e20000100800 */
[----:B------:R-:W-:Y:S01]  /*4ca0*/  @!P3 IMAD.MOV R8, RZ, RZ, -R8 ;  /* 0x000000ffff08b224 */ /* 0x000fe200078e0a08 */
[----:B------:R-:W-:Y:S01]  /*4cb0*/  ISETP.GE.AND P3, PT, R12, RZ, PT ;  /* 0x000000ff0c00720c */ /* 0x000fe20003f66270 */
[----:B------:R-:W-:Y:S01]  /*4cc0*/  @!P5 IMAD.IADD R16, R16, 0x1, -R91 ;  /* 0x000000011010d824 */ /* 0x000fe200078e0a5b */
[----:B------:R-:W-:-:S02]  /*4cd0*/  IABS R12, R12 ;  /* 0x0000000c000c7213 */ /* 0x000fc40000000000 */
[----:B------:R1:W-:Y:S01]  /*4ce0*/  STL [R1+0x694], R8 ;  /* 0x0006940801007387 */ /* 0x0003e20000100800 */
[----:B------:R-:W-:Y:S01]  /*4cf0*/  IMAD.MOV.U32 R81, RZ, RZ, R16 ;  /* 0x000000ffff517224 */ /* 0x000fe200078e0010 */
[----:B------:R-:W-:Y:S01]  /*4d00*/  LOP3.LUT R6, R90, 0xaa, RZ, 0xfc, !PT ;  /* 0x000000aa5a067812 */ /* 0x000fe200078efcff */
[----:B------:R-:W-:Y:S02]  /*4d10*/  @!P1 IMAD.IADD R18, R18, 0x1, -R91 ;  /* 0x0000000112129824 */ /* 0x000fe400078e0a5b */
[C---:B0-----:R-:W-:Y:S01]  /*4d20*/  IMAD R5, R91.reuse, R10, R14 ;  /* 0x0000000a5b057224 */ /* 0x041fe200078e020e */
[----:B------:R-:W-:Y:S01]  /*4d30*/  IABS R78, R6 ;  /* 0x00000006004e7213 */ /* 0x000fe20000000000 */
[----:B------:R-:W-:Y:S01]  /*4d40*/  IMAD.MOV.U32 R80, RZ, RZ, R18 ;  /* 0x000000ffff507224 */ /* 0x000fe200078e0012 */
[----:B------:R-:W-:Y:S01]  /*4d50*/  ISETP.GE.AND P1, PT, R6, RZ, PT ;  /* 0x000000ff0600720c */ /* 0x000fe20003f26270 */
[----:B------:R-:W-:Y:S01]  /*4d60*/  @!P2 IMAD.MOV R81, RZ, RZ, -R81 ;  /* 0x000000ffff51a224 */ /* 0x000fe200078e0a51 */
[----:B------:R-:W-:Y:S01]  /*4d70*/  ISETP.GT.U32.AND P5, PT, R91, R5, PT ;  /* 0x000000055b00720c */ /* 0x000fe20003fa4070 */
[----:B-1----:R-:W-:Y:S01]  /*4d80*/  IMAD.HI.U32 R8, R3, R12, RZ ;  /* 0x0000000c03087227 */ /* 0x002fe200078e00ff */
[----:B------:R-:W-:-:S02]  /*4d90*/  ISETP.GE.AND P2, PT, R79, RZ, PT ;  /* 0x000000ff4f00720c */ /* 0x000fc40003f46270 */
[----:B------:R-:W-:Y:S01]  /*4da0*/  IABS R79, R79 ;  /* 0x0000004f004f7213 */ /* 0x000fe20000000000 */
[----:B------:R-:W-:Y:S01]  /*4db0*/  IMAD.MOV R8, RZ, RZ, -R8 ;  /* 0x000000ffff087224 */ /* 0x000fe200078e0a08 */
[----:B------:R-:W-:Y:S01]  /*4dc0*/  LOP3.LUT R14, R90, 0xae, RZ, 0xfc, !PT ;  /* 0x000000ae5a0e7812 */ /* 0x000fe200078efcff */
[----:B------:R-:W-:Y:S02]  /*4dd0*/  @!P6 IMAD.MOV R80, RZ, RZ, -R80 ;  /* 0x000000ffff50e224 */ /* 0x000fe400078e0a50 */
[----:B------:R-:W-:Y:S01]  /*4de0*/  IMAD R12, R91, R8, R12 ;  /* 0x000000085b0c7224 */ /* 0x000fe200078e020c */
[----:B------:R-:W-:Y:S01]  /*4df0*/  IABS R8, R13 ;  /* 0x0000000d00087213 */ /* 0x000fe20000000000 */
[----:B------:R-:W-:-:S03]  /*4e00*/  IMAD.HI.U32 R9, R3, R79, RZ ;  /* 0x0000004f03097227 */ /* 0x000fc600078e00ff */
[----:B------:R-:W-:Y:S01]  /*4e10*/  ISETP.GT.U32.AND P6, PT, R91, R12, PT ;  /* 0x0000000c5b00720c */ /* 0x000fe20003fc4070 */
[----:B------:R-:W-:Y:S02]  /*4e20*/  @!P5 IMAD.IADD R5, R5, 0x1, -R91 ;  /* 0x000000010505d824 */ /* 0x000fe400078e0a5b */
[----:B------:R-:W-:-:S03]  /*4e30*/  IMAD.HI.U32 R6, R3, R78, RZ ;  /* 0x0000004e03067227 */ /* 0x000fc600078e00ff */
[C---:B------:R-:W-:Y:S01]  /*4e40*/  ISETP.GT.U32.AND P5, PT, R91.reuse, R5, PT ;  /* 0x000000055b00720c */ /* 0x040fe20003fa4070 */
[----:B------:R-:W-:Y:S02]  /*4e50*/  IMAD.MOV R9, RZ, RZ, -R9 ;  /* 0x000000ffff097224 */ /* 0x000fe400078e0a09 */
[----:B------:R-:W-:Y:S02]  /*4e60*/  IMAD.MOV R6, RZ, RZ, -R6 ;  /* 0x000000ffff067224 */ /* 0x000fe400078e0a06 */
[C---:B------:R-:W-:Y:S01]  /*4e70*/  IMAD R79, R91.reuse, R9, R79 ;  /* 0x000000095b4f7224 */ /* 0x040fe200078e024f */
[----:B------:R-:W-:Y:S01]  /*4e80*/  LOP3.LUT R9, R90, 0xb0, RZ, 0xfc, !PT ;  /* 0x000000b05a097812 */ /* 0x000fe200078efcff */
[----:B------:R-:W-:Y:S02]  /*4e90*/  @!P6 IMAD.IADD R12, R12, 0x1, -R91 ;  /* 0x000000010c0ce824 */ /* 0x000fe400078e0a5b */
[----:B------:R-:W-:Y:S01]  /*4ea0*/  IMAD R78, R91, R6, R78 ;  /* 0x000000065b4e7224 */ /* 0x000fe200078e024e */
[----:B------:R-:W-:Y:S01]  /*4eb0*/  IABS R77, R9 ;  /* 0x00000009004d7213 */ /* 0x000fe20000000000 */
[----:B------:R-:W-:Y:S01]  /*4ec0*/  IMAD.HI.U32 R6, R3, R8, RZ ;  /* 0x0000000803067227 */ /* 0x000fe200078e00ff */
[----:B------:R-:W-:-:S03]  /*4ed0*/  ISETP.GT.U32.AND P6, PT, R91, R12, PT ;  /* 0x0000000c5b00720c */ /* 0x000fc60003fc4070 */
[----:B------:R-:W-:Y:S01]  /*4ee0*/  @!P5 IMAD.IADD R5, R5, 0x1, -R91 ;  /* 0x000000010505d824 */ /* 0x000fe200078e0a5b */
[----:B------:R-:W-:Y:S01]  /*4ef0*/  ISETP.GT.U32.AND P5, PT, R91, R79, PT ;  /* 0x0000004f5b00720c */ /* 0x000fe20003fa4070 */
[----:B------:R-:W-:-:S04]  /*4f00*/  IMAD.HI.U32 R15, R3, R77, RZ ;  /* 0x0000004d030f7227 */ /* 0x000fc800078e00ff */
[----:B------:R-:W-:Y:S02]  /*4f10*/  IMAD.MOV.U32 R10, RZ, RZ, R5 ;  /* 0x000000ffff0a7224 */ /* 0x000fe400078e0005 */
[----:B------:R-:W-:Y:S01]  /*4f20*/  IMAD.MOV R5, RZ, RZ, -R6 ;  /* 0x000000ffff057224 */ /* 0x000fe200078e0a06 */
[----:B------:R-:W-:Y:S01]  /*4f30*/  IABS R6, R14 ;  /* 0x0000000e00067213 */ /* 0x000fe20000000000 */
[--C-:B------:R-:W-:Y:S02]  /*4f40*/  @!P6 IMAD.IADD R12, R12, 0x1, -R91.reuse ;  /* 0x000000010c0ce824 */ /* 0x100fe400078e0a5b */
[----:B------:R-:W-:Y:S01]  /*4f50*/  IMAD R8, R91, R5, R8 ;  /* 0x000000055b087224 */ /* 0x000fe200078e0208 */
[----:B------:R-:W-:Y:S01]  /*4f60*/  IABS R5, R11 ;  /* 0x0000000b00057213 */ /* 0x000fe20000000000 */
[----:B------:R-:W-:Y:S02]  /*4f70*/  @!P5 IMAD.IADD R79, R79, 0x1, -R91 ;  /* 0x000000014f4fd824 */ /* 0x000fe400078e0a5b */
[----:B------:R-:W-:Y:S01]  /*4f80*/  IMAD.HI.U32 R16, R3, R6, RZ ;  /* 0x0000000603107227 */ /* 0x000fe200078e00ff */
[----:B------:R-:W-:-:S02]  /*4f90*/  ISETP.GT.U32.AND P6, PT, R91, R8, PT ;  /* 0x000000085b00720c */ /* 0x000fc40003fc4070 */
[C---:B------:R-:W-:Y:S01]  /*4fa0*/  ISETP.GT.U32.AND P5, PT, R91.reuse, R79, PT ;  /* 0x0000004f5b00720c */ /* 0x040fe20003fa4070 */
[----:B------:R-:W-:Y:S01]  /*4fb0*/  @!P4 IMAD.MOV R10, RZ, RZ, -R10 ;  /* 0x000000ffff0ac224 */ /* 0x000fe200078e0a0a */
[C---:B------:R-:W-:Y:S01]  /*4fc0*/  ISETP.GT.U32.AND P4, PT, R91.reuse, R78, PT ;  /* 0x0000004e5b00720c */ /* 0x040fe20003f84070 */
[----:B------:R-:W-:Y:S02]  /*4fd0*/  IMAD.MOV R16, RZ, RZ, -R16 ;  /* 0x000000ffff107224 */ /* 0x000fe400078e0a10 */
[----:B------:R-:W-:Y:S01]  /*4fe0*/  IMAD.MOV.U32 R17, RZ, RZ, R12 ;  /* 0x000000ffff117224 */ /* 0x000fe200078e000c */
[----:B------:R0:W-:Y:S01]  /*4ff0*/  STL [R1+0x690], R10 ;  /* 0x0006900a01007387 */ /* 0x0001e20000100800 */
[----:B------:R-:W-:Y:S01]  /*5000*/  IMAD R6, R91, R16, R6 ;  /* 0x000000105b067224 */ /* 0x000fe200078e0206 */
[----:B------:R-:W-:Y:S01]  /*5010*/  LOP3.LUT R12, R90, 0xb6, RZ, 0xfc, !PT ;  /* 0x000000b65a0c7812 */ /* 0x000fe200078efcff */
[----:B------:R-:W-:Y:S02]  /*5020*/  @!P3 IMAD.MOV R17, RZ, RZ, -R17 ;  /* 0x000000ffff11b224 */ /* 0x000fe400078e0a11 */
[--C-:B------:R-:W-:Y:S01]  /*5030*/  @!P6 IMAD.IADD R8, R8, 0x1, -R91.reuse ;  /* 0x000000010808e824 */ /* 0x100fe200078e0a5b */
[----:B------:R-:W-:Y:S01]  /*5040*/  ISETP.GE.AND P6, PT, R13, RZ, PT ;  /* 0x000000ff0d00720c */ /* 0x000fe20003fc6270 */
[--C-:B------:R-:W-:Y:S01]  /*5050*/  @!P5 IMAD.IADD R79, R79, 0x1, -R91.reuse ;  /* 0x000000014f4fd824 */ /* 0x100fe200078e0a5b */
[C---:B------:R-:W-:Y:S01]  /*5060*/  ISETP.GT.U32.AND P5, PT, R91.reuse, R6, PT ;  /* 0x000000065b00720c */ /* 0x040fe20003fa4070 */
[----:B------:R-:W-:Y:S01]  /*5070*/  @!P4 IMAD.IADD R78, R78, 0x1, -R91 ;  /* 0x000000014e4ec824 */ /* 0x000fe200078e0a5b */
[----:B------:R-:W-:Y:S01]  /*5080*/  ISETP.GT.U32.AND P3, PT, R91, R8, PT ;  /* 0x000000085b00720c */ /* 0x000fe20003f64070 */
[----:B------:R-:W-:Y:S01]  /*5090*/  IMAD.HI.U32 R16, R3, R5, RZ ;  /* 0x0000000503107227 */ /* 0x000fe200078e00ff */
[----:B0-----:R-:W-:Y:S01]  /*50a0*/  LOP3.LUT R10, R90, 0xb2, RZ, 0xfc, !PT ;  /* 0x000000b25a0a7812 */ /* 0x001fe200078efcff */
[----:B------:R0:W-:Y:S01]  /*50b0*/  STL [R1+0x698], R17 ;  /* 0x0006981101007387 */ /* 0x0001e20000100800 */
[C---:B------:R-:W-:Y:S01]  /*50c0*/  ISETP.GT.U32.AND P4, PT, R91.reuse, R78, PT ;  /* 0x0000004e5b00720c */ /* 0x040fe20003f84070 */
[----:B------:R-:W-:Y:S01]  /*50d0*/  IMAD.MOV R15, RZ, RZ, -R15 ;  /* 0x000000ffff0f7224 */ /* 0x000fe200078e0a0f */
[----:B------:R-:W-:Y:S01]  /*50e0*/  IABS R76, R10 ;  /* 0x0000000a004c7213 */ /* 0x000fe20000000000 */
[----:B------:R-:W-:Y:S01]  /*50f0*/  IMAD.MOV R16, RZ, RZ, -R16 ;  /* 0x000000ffff107224 */ /* 0x000fe200078e0a10 */
[----:B------:R-:W-:Y:S01]  /*5100*/  IABS R13, R12 ;  /* 0x0000000c000d7213 */ /* 0x000fe20000000000 */
[----:B------:R-:W-:-:S02]  /*5110*/  IMAD R77, R91, R15, R77 ;  /* 0x0000000f5b4d7224 */ /* 0x000fc400078e024d */
[--C-:B------:R-:W-:Y:S01]  /*5120*/  @!P5 IMAD.IADD R6, R6, 0x1, -R91.reuse ;  /* 0x000000010606d824 */ /* 0x100fe200078e0a5b */
[----:B------:R-:W-:Y:S01]  /*5130*/  ISETP.GE.AND P5, PT, R14, RZ, PT ;  /* 0x000000ff0e00720c */ /* 0x000fe20003fa6270 */
[----:B------:R-:W-:Y:S02]  /*5140*/  @!P3 IMAD.IADD R8, R8, 0x1, -R91 ;  /* 0x000000010808b824 */ /* 0x000fe400078e0a5b */
[----:B------:R-:W-:Y:S02]  /*5150*/  IMAD R5, R91, R16, R5 ;  /* 0x000000105b057224 */ /* 0x000fe400078e0205 */
[----:B0-----:R-:W-:Y:S02]  /*5160*/  IMAD.MOV.U32 R17, RZ, RZ, R8 ;  /* 0x000000ffff117224 */ /* 0x001fe400078e0008 */
[----:B------:R-:W-:-:S04]  /*5170*/  IMAD.HI.U32 R15, R3, R76, RZ ;  /* 0x0000004c030f7227 */ /* 0x000fc800078e00ff */
[----:B------:R-:W-:Y:S01]  /*5180*/  @!P2 IMAD.MOV R79, RZ, RZ, -R79 ;  /* 0x000000ffff4fa224 */ /* 0x000fe200078e0a4f */
[C---:B------:R-:W-:Y:S01]  /*5190*/  ISETP.GT.U32.AND P2, PT, R91.reuse, R6, PT ;  /* 0x000000065b00720c */ /* 0x040fe20003f44070 */
[----:B------:R-:W-:Y:S01]  /*51a0*/  @!P6 IMAD.MOV R17, RZ, RZ, -R17 ;  /* 0x000000ffff11e224 */ /* 0x000fe200078e0a11 */
[C---:B------:R-:W-:Y:S01]  /*51b0*/  ISETP.GT.U32.AND P6, PT, R91.reuse, R5, PT ;  /* 0x000000055b00720c */ /* 0x040fe20003fc4070 */
[----:B------:R-:W-:Y:S02]  /*51c0*/  IMAD.MOV R15, RZ, RZ, -R15 ;  /* 0x000000ffff0f7224 */ /* 0x000fe400078e0a0f */
[----:B------:R-:W-:Y:S01]  /*51d0*/  @!P4 IMAD.IADD R78, R78, 0x1, -R91 ;  /* 0x000000014e4ec824 */ /* 0x000fe200078e0a5b */
[C---:B------:R-:W-:Y:S01]  /*51e0*/  ISETP.GT.U32.AND P4, PT, R91.reuse, R77, PT ;  /* 0x0000004d5b00720c */ /* 0x040fe20003f84070 */
[----:B------:R-:W-:Y:S01]  /*51f0*/  IMAD R76, R91, R15, R76 ;  /* 0x0000000f5b4c7224 */ /* 0x000fe200078e024c */
[----:B------:R-:W-:Y:S01]  /*5200*/  STL [R1+0x6a0], R17 ;  /* 0x0006a01101007387 */ /* 0x000fe20000100800 */
[----:B------:R-:W-:Y:S01]  /*5210*/  @!P1 IMAD.MOV R78, RZ, RZ, -R78 ;  /* 0x000000ffff4e9224 */ /* 0x000fe200078e0a4e */
[----:B------:R-:W-:Y:S01]  /*5220*/  ISETP.GE.AND P1, PT, R9, RZ, PT ;  /* 0x000000ff0900720c */ /* 0x000fe20003f26270 */
[----:B------:R-:W-:Y:S01]  /*5230*/  IMAD.HI.U32 R8, R3, R13, RZ ;  /* 0x0000000d03087227 */ /* 0x000fe200078e00ff */
[----:B------:R-:W-:-:S02]  /*5240*/  ISETP.GT.U32.AND P3, PT, R91, R76, PT ;  /* 0x0000004c5b00720c */ /* 0x000fc40003f64070 */
[----:B------:R-:W-:Y:S01]  /*5250*/  LOP3.LUT R9, R90, 0xb8, RZ, 0xfc, !PT ;  /* 0x000000b85a097812 */ /* 0x000fe200078efcff */
[--C-:B------:R-:W-:Y:S01]  /*5260*/  @!P2 IMAD.IADD R6, R6, 0x1, -R91.reuse ;  /* 0x000000010606a824 */ /* 0x100fe200078e0a5b */
[----:B------:R-:W-:Y:S01]  /*5270*/  ISETP.GE.AND P2, PT, R10, RZ, PT ;  /* 0x000000ff0a00720c */ /* 0x000fe20003f46270 */
[----:B------:R-:W-:Y:S01]  /*5280*/  IMAD.MOV R8, RZ, RZ, -R8 ;  /* 0x000000ffff087224 */ /* 0x000fe200078e0a08 */
[----:B------:R-:W-:Y:S01]  /*5290*/  IABS R75, R9 ;  /* 0x00000009004b7213 */ /* 0x000fe20000000000 */
[--C-:B------:R-:W-:Y:S01]  /*52a0*/  @!P6 IMAD.IADD R5, R5, 0x1, -R91.reuse ;  /* 0x000000010505e824 */ /* 0x100fe200078e0a5b */
[----:B------:R-:W-:Y:S01]  /*52b0*/  LOP3.LUT R10, R90, 0xba, RZ, 0xfc, !PT ;  /* 0x000000ba5a0a7812 */ /* 0x000fe200078efcff */
[----:B------:R-:W-:Y:S02]  /*52c0*/  @!P4 IMAD.IADD R77, R77, 0x1, -R91 ;  /* 0x000000014d4dc824 */ /* 0x000fe400078e0a5b */
[C---:B------:R-:W-:Y:S01]  /*52d0*/  IMAD R8, R91.reuse, R8, R13 ;  /* 0x000000085b087224 */ /* 0x040fe200078e020d */
[C---:B------:R-:W-:Y:S01]  /*52e0*/  ISETP.GT.U32.AND P6, PT, R91.reuse, R5, PT ;  /* 0x000000055b00720c */ /* 0x040fe20003fc4070 */
[----:B------:R-:W-:Y:S01]  /*52f0*/  IMAD.MOV.U32 R14, RZ, RZ, R6 ;  /* 0x000000ffff0e7224 */ /* 0x000fe200078e0006 */
[----:B------:R-:W-:Y:S01]  /*5300*/  ISETP.GT.U32.AND P4, PT, R91, R77, PT ;  /* 0x0000004d5b00720c */ /* 0x000fe20003f84070 */
[----:B------:R-:W-:-:S04]  /*5310*/  IMAD.HI.U32 R6, R3, R75, RZ ;  /* 0x0000004b03067227 */ /* 0x000fc800078e00ff */
[----:B------:R-:W-:Y:S01]  /*5320*/  @!P5 IMAD.MOV R14, RZ, RZ, -R14 ;  /* 0x000000ffff0ed224 */ /* 0x000fe200078e0a0e */
[----:B------:R-:W-:Y:S01]  /*5330*/  ISETP.GT.U32.AND P5, PT, R91, R8, PT ;  /* 0x000000085b00720c */ /* 0x000fe20003fa4070 */
[--C-:B------:R-:W-:Y:S02]  /*5340*/  @!P3 IMAD.IADD R76, R76, 0x1, -R91.reuse ;  /* 0x000000014c4cb824 */ /* 0x100fe400078e0a5b */
[----:B------:R-:W-:Y:S01]  /*5350*/  IMAD.MOV R6, RZ, RZ, -R6 ;  /* 0x000000ffff067224 */ /* 0x000fe200078e0a06 */
[----:B------:R0:W-:Y:S01]  /*5360*/  STL [R1+0x6a8], R14 ;  /* 0x0006a80e01007387 */ /* 0x0001e20000100800 */
[----:B------:R-:W-:Y:S01]  /*5370*/  @!P6 IMAD.IADD R5, R5, 0x1, -R91 ;  /* 0x000000010505e824 */ /* 0x000fe200078e0a5b */
[C---:B------:R-:W-:Y:S01]  /*5380*/  ISETP.GT.U32.AND P3, PT, R91.reuse, R76, PT ;  /* 0x0000004c5b00720c */ /* 0x040fe20003f64070 */
[----:B------:R-:W-:Y:S02]  /*5390*/  IMAD R75, R91, R6, R75 ;  /* 0x000000065b4b7224 */ /* 0x000fe400078e024b */
[----:B------:R-:W-:Y:S01]  /*53a0*/  @!P4 IMAD.IADD R77, R77, 0x1, -R91 ;  /* 0x000000014d4dc824 */ /* 0x000fe200078e0a5b */
[----:B------:R-:W-:Y:S01]  /*53b0*/  ISETP.GE.AND P4, PT, R11, RZ, PT ;  /* 0x000000ff0b00720c */ /* 0x000fe20003f86270 */
[----:B------:R-:W-:Y:S01]  /*53c0*/  IMAD.MOV.U32 R13, RZ, RZ, R5 ;  /* 0x000000ffff0d7224 */ /* 0x000fe200078e0005 */
[----:B------:R-:W-:Y:S01]  /*53d0*/  ISETP.GT.U32.AND P6, PT, R91, R75, PT ;  /* 0x0000004b5b00720c */ /* 0x000fe20003fc4070 */
[----:B------:R-:W-:Y:S01]  /*53e0*/  @!P5 IMAD.IADD R8, R8, 0x1, -R91 ;  /* 0x000000010808d824 */ /* 0x000fe200078e0a5b */
[----:B------:R-:W-:Y:S01]  /*53f0*/  IABS R11, R10 ;  /* 0x0000000a000b7213 */ /* 0x000fe20000000000 */
[----:B------:R-:W-:Y:S01]  /*5400*/  @!P1 IMAD.MOV R77, RZ, RZ, -R77 ;  /* 0x000000ffff4d9224 */ /* 0x000fe200078e0a4d */
[----:B------:R-:W-:-:S02]  /*5410*/  LOP3.LUT R5, R90, 0xc0, RZ, 0xfc, !PT ;  /* 0x000000c05a057812 */ /* 0x000fc400078efcff */
[----:B------:R-:W-:Y:S01]  /*5420*/  ISETP.GT.U32.AND P5, PT, R91, R8, PT ;  /* 0x000000085b00720c */ /* 0x000fe20003fa4070 */
[--C-:B------:R-:W-:Y:S01]  /*5430*/  @!P3 IMAD.IADD R76, R76, 0x1, -R91.reuse ;  /* 0x000000014c4cb824 */ /* 0x100fe200078e0a5b */
[----:B------:R-:W-:Y:S01]  /*5440*/  ISETP.GE.AND P3, PT, R9, RZ, PT ;  /* 0x000000ff0900720c */ /* 0x000fe20003f66270 */
[----:B------:R-:W-:Y:S01]  /*5450*/  IMAD.HI.U32 R6, R3, R11, RZ ;  /* 0x0000000b03067227 */ /* 0x000fe200078e00ff */
[----:B------:R-:W-:Y:S02]  /*5460*/  LOP3.LUT R9, R90, 0xbc, RZ, 0xfc, !PT ;  /* 0x000000bc5a097812 */ /* 0x000fe400078efcff */
[----:B------:R-:W-:Y:S01]  /*5470*/  IABS R73, R5 ;  /* 0x0000000500497213 */ /* 0x000fe20000000000 */
[----:B------:R-:W-:Y:S01]  /*5480*/  @!P2 IMAD.MOV R76, RZ, RZ, -R76 ;  /* 0x000000ffff4ca224 */ /* 0x000fe200078e0a4c */
[----:B------:R-:W-:Y:S01]  /*5490*/  ISETP.GE.AND P2, PT, R10, RZ, PT ;  /* 0x000000ff0a00720c */ /* 0x000fe20003f46270 */
[----:B------:R-:W-:Y:S01]  /*54a0*/  IMAD.MOV R6, RZ, RZ, -R6 ;  /* 0x000000ffff067224 */ /* 0x000fe200078e0a06 */
[----:B------:R-:W-:Y:S01]  /*54b0*/  IABS R10, R9 ;  /* 0x00000009000a7213 */ /* 0x000fe20000000000 */
[----:B------:R-:W-:Y:S01]  /*54c0*/  @!P6 IMAD.IADD R75, R75, 0x1, -R91 ;  /* 0x000000014b4be824 */ /* 0x000fe200078e0a5b */
[----:B------:R-:W-:Y:S01]  /*54d0*/  ISETP.GE.AND P1, PT, R12, RZ, PT ;  /* 0x000000ff0c00720c */ /* 0x000fe20003f26270 */
[----:B------:R-:W-:-:S02]  /*54e0*/  IMAD R74, R91, R6, R11 ;  /* 0x000000065b4a7224 */ /* 0x000fc400078e020b */
[----:B------:R-:W-:Y:S01]  /*54f0*/  IMAD.HI.U32 R11, R3, R10, RZ ;  /* 0x0000000a030b7227 */ /* 0x000fe200078e00ff */
[----:B------:R-:W-:-:S03]  /*5500*/  ISETP.GT.U32.AND P6, PT, R91, R75, PT ;  /* 0x0000004b5b00720c */ /* 0x000fc60003fc4070 */
[----:B------:R-:W-:Y:S01]  /*5510*/  @!P5 IMAD.IADD R8, R8, 0x1, -R91 ;  /* 0x000000010808d824 */ /* 0x000fe200078e0a5b */
[----:B------:R-:W-:Y:S01]  /*5520*/  ISETP.GT.U32.AND P5, PT, R91, R74, PT ;  /* 0x0000004a5b00720c */ /* 0x000fe20003fa4070 */
[----:B------:R-:W-:Y:S02]  /*5530*/  IMAD.MOV R11, RZ, RZ, -R11 ;  /* 0x000000ffff0b7224 */ /* 0x000fe400078e0a0b */
[----:B------:R-:W-:-:S04]  /*5540*/  IMAD.HI.U32 R6, R3, R73, RZ ;  /* 0x0000004903067227 */ /* 0x000fc800078e00ff */
[----:B0-----:R-:W-:Y:S01]  /*5550*/  IMAD R14, R91, R11, R10 ;  /* 0x0000000b5b0e7224 */ /* 0x001fe200078e020a */
[C---:B------:R-:W-:Y:S01]  /*5560*/  LOP3.LUT R10, R90.reuse, 0xca, RZ, 0xfc, !PT ;  /* 0x000000ca5a0a7812 */ /* 0x040fe200078efcff */
[----:B------:R-:W-:Y:S01]  /*5570*/  IMAD.MOV R6, RZ, RZ, -R6 ;  /* 0x000000ffff067224 */ /* 0x000fe200078e0a06 */
[----:B------:R-:W-:Y:S01]  /*5580*/  LOP3.LUT R11, R90, 0xd0, RZ, 0xfc, !PT ;  /* 0x000000d05a0b7812 */ /* 0x000fe200078efcff */
[----:B------:R-:W-:Y:S01]  /*5590*/  @!P6 IMAD.IADD R75, R75, 0x1, -R91 ;  /* 0x000000014b4be824 */ /* 0x000fe200078e0a5b */
[C---:B------:R-:W-:Y:S01]  /*55a0*/  ISETP.GT.U32.AND P6, PT, R91.reuse, R14, PT ;  /* 0x0000000e5b00720c */ /* 0x040fe20003fc4070 */
[----:B------:R-:W-:Y:S01]  /*55b0*/  IMAD R73, R91, R6, R73 ;  /* 0x000000065b497224 */ /* 0x000fe200078e0249 */
[----:B------:R-:W-:Y:S01]  /*55c0*/  IABS R70, R10 ;  /* 0x0000000a00467213 */ /* 0x000fe20000000000 */
[----:B------:R-:W-:Y:S01]  /*55d0*/  IMAD.MOV.U32 R12, RZ, RZ, R8 ;  /* 0x000000ffff0c7224 */ /* 0x000fe200078e0008 */
[----:B------:R-:W-:Y:S01]  /*55e0*/  IABS R69, R11 ;  /* 0x0000000b00457213 */ /* 0x000fe20000000000 */
[----:B------:R-:W-:Y:S01]  /*55f0*/  @!P4 IMAD.MOV R13, RZ, RZ, -R13 ;  /* 0x000000ffff0dc224 */ /* 0x000fe200078e0a0d */
[----:B------:R-:W-:Y:S01]  /*5600*/  ISETP.GE.AND P4, PT, R5, RZ, PT ;  /* 0x000000ff0500720c */ /* 0x000fe20003f86270 */
[----:B------:R-:W-:Y:S01]  /*5610*/  @!P5 IMAD.IADD R74, R74, 0x1, -R91 ;  /* 0x000000014a4ad824 */ /* 0x000fe200078e0a5b */
[----:B------:R-:W-:Y:S01]  /*5620*/  ISETP.GT.U32.AND P5, PT, R91, R73, PT ;  /* 0x000000495b00720c */ /* 0x000fe20003fa4070 */
[----:B------:R-:W-:Y:S01]  /*5630*/  @!P1 IMAD.MOV R12, RZ, RZ, -R12 ;  /* 0x000000ffff0c9224 */ /* 0x000fe200078e0a0c */
[----:B------:R-:W-:Y:S01]  /*5640*/  STL [R1+0x6b0], R13 ;  /* 0x0006b00d01007387 */ /* 0x000fe20000100800 */
[----:B------:R-:W-:Y:S01]  /*5650*/  @!P3 IMAD.MOV R75, RZ, RZ, -R75 ;  /* 0x000000ffff4bb224 */ /* 0x000fe200078e0a4b */
[----:B------:R-:W-:Y:S01]  /*5660*/  LOP3.LUT R5, R90, 0xc2, RZ, 0xfc, !PT ;  /* 0x000000c25a057812 */ /* 0x000fe200078efcff */
[----:B------:R-:W-:Y:S01]  /*5670*/  @!P6 IMAD.IADD R14, R14, 0x1, -R91 ;  /* 0x000000010e0ee824 */ /* 0x000fe200078e0a5b */
[----:B------:R0:W-:Y:S01]  /*5680*/  STL [R1+0x6b8], R12 ;  /* 0x0006b80c01007387 */ /* 0x0001e20000100800 */
[----:B------:R-:W-:Y:S01]  /*5690*/  IMAD.HI.U32 R6, R3, R70, RZ ;  /* 0x0000004603067227 */ /* 0x000fe200078e00ff */
[----:B------:R-:W-:-:S02]  /*56a0*/  IABS R72, R5 ;  /* 0x0000000500487213 */ /* 0x000fc40000000000 */
[----:B------:R-:W-:Y:S01]  /*56b0*/  ISETP.GT.U32.AND P3, PT, R91, R14, PT ;  /* 0x0000000e5b00720c */ /* 0x000fe20003f64070 */
[----:B------:R-:W-:Y:S01]  /*56c0*/  IMAD.MOV R6, RZ, RZ, -R6 ;  /* 0x000000ffff067224 */ /* 0x000fe200078e0a06 */
[----:B------:R-:W-:Y:S01]  /*56d0*/  ISETP.GE.AND P1, PT, R5, RZ, PT ;  /* 0x000000ff0500720c */ /* 0x000fe20003f26270 */
[----:B------:R-:W-:Y:S01]  /*56e0*/  @!P5 IMAD.IADD R73, R73, 0x1, -R91 ;  /* 0x000000014949d824 */ /* 0x000fe200078e0a5b */
[C---:B------:R-:W-:Y:S01]  /*56f0*/  ISETP.GT.U32.AND P6, PT, R91.reuse, R74, PT ;  /* 0x0000004a5b00720c */ /* 0x040fe20003fc4070 */
[----:B------:R-:W-:Y:S01]  /*5700*/  IMAD R70, R91, R6, R70 ;  /* 0x000000065b467224 */ /* 0x000fe200078e0246 */
[C---:B0-----:R-:W-:Y:S01]  /*5710*/  LOP3.LUT R12, R90.reuse, 0xc8, RZ, 0xfc, !PT ;  /* 0x000000c85a0c7812 */ /* 0x041fe200078efcff */
[----:B------:R-:W-:Y:S01]  /*5720*/  IMAD.HI.U32 R5, R3, R72, RZ ;  /* 0x0000004803057227 */ /* 0x000fe200078e00ff */
[----:B------:R-:W-:Y:S02]  /*5730*/  ISETP.GT.U32.AND P5, PT, R91, R73, PT ;  /* 0x000000495b00720c */ /* 0x000fe40003fa4070 */
[----:B------:R-:W-:Y:S01]  /*5740*/  IABS R71, R12 ;  /* 0x0000000c00477213 */ /* 0x000fe20000000000 */
[----:B------:R-:W-:Y:S01]  /*5750*/  IMAD.MOV R5, RZ, RZ, -R5 ;  /* 0x000000ffff057224 */ /* 0x000fe200078e0a05 */
[----:B------:R-:W-:Y:S01]  /*5760*/  LOP3.LUT R6, R90, 0xd8, RZ, 0xfc, !PT ;  /* 0x000000d85a067812 */ /* 0x000fe200078efcff */
[----:B------:R-:W-:-:S02]  /*5770*/  @!P3 IMAD.IADD R14, R14, 0x1, -R91 ;  /* 0x000000010e0eb824 */ /* 0x000fc400078e0a5b */
[----:B------:R-:W-:Y:S01]  /*5780*/  IMAD.HI.U32 R8, R3, R71, RZ ;  /* 0x0000004703087227 */ /* 0x000fe200078e00ff */
[----:B------:R-:W-:Y:S02]  /*5790*/  IABS R67, R6 ;  /* 0x0000000600437213 */ /* 0x000fe40000000000 */
[----:B------:R0:W-:Y:S01]  /*57a0*/  STL [R1+0x2b0], R14 ;  /* 0x0002b00e01007387 */ /* 0x0001e20000100800 */
[----:B------:R-:W-:Y:S02]  /*57b0*/  IMAD.MOV R8, RZ, RZ, -R8 ;  /* 0x000000ffff087224 */ /* 0x000fe400078e0a08 */
[----:B------:R-:W-:Y:S01]  /*57c0*/  @!P5 IMAD.IADD R73, R73, 0x1, -R91 ;  /* 0x000000014949d824 */ /* 0x000fe200078e0a5b */
[C---:B------:R-:W-:Y:S01]  /*57d0*/  ISETP.GT.U32.AND P5, PT, R91.reuse, R70, PT ;  /* 0x000000465b00720c */ /* 0x040fe20003fa4070 */
[C---:B------:R-:W-:Y:S01]  /*57e0*/  IMAD R71, R91.reuse, R8, R71 ;  /* 0x000000085b477224 */ /* 0x040fe200078e0247 */
[C---:B------:R-:W-:Y:S01]  /*57f0*/  LOP3.LUT R8, R90.reuse, 0xda, RZ, 0xfc, !PT ;  /* 0x000000da5a087812 */ /* 0x040fe200078efcff */
[----:B------:R-:W-:Y:S01]  /*5800*/  IMAD R72, R91, R5, R72 ;  /* 0x000000055b487224 */ /* 0x000fe200078e0248 */
[----:B------:R-:W-:Y:S01]  /*5810*/  LOP3.LUT R5, R90, 0xd2, RZ, 0xfc, !PT ;  /* 0x000000d25a057812 */ /* 0x000fe200078efcff */
[----:B------:R-:W-:Y:S01]  /*5820*/  IMAD.HI.U32 R13, R3, R69, RZ ;  /* 0x00000045030d7227 */ /* 0x000fe200078e00ff */
[----:B------:R-:W-:-:S02]  /*5830*/  ISETP.GT.U32.AND P3, PT, R91, R71, PT ;  /* 0x000000475b00720c */ /* 0x000fc40003f64070 */
[----:B------:R-:W-:Y:S01]  /*5840*/  IABS R68, R5 ;  /* 0x0000000500447213 */ /* 0x000fe20000000000 */
[----:B------:R-:W-:Y:S01]  /*5850*/  @!P6 IMAD.IADD R74, R74, 0x1, -R91 ;  /* 0x000000014a4ae824 */ /* 0x000fe200078e0a5b */
[C---:B------:R-:W-:Y:S01]  /*5860*/  ISETP.GT.U32.AND P6, PT, R91.reuse, R72, PT ;  /* 0x000000485b00720c */ /* 0x040fe20003fc4070 */
[----:B------:R-:W-:Y:S01]  /*5870*/  IMAD.MOV R13, RZ, RZ, -R13 ;  /* 0x000000ffff0d7224 */ /* 0x000fe200078e0a0d */
[----:B------:R-:W-:Y:S01]  /*5880*/  IABS R66, R8 ;  /* 0x0000000800427213 */ /* 0x000fe20000000000 */
[----:B------:R-:W-:Y:S02]  /*5890*/  @!P5 IMAD.IADD R70, R70, 0x1, -R91 ;  /* 0x000000014646d824 */ /* 0x000fe400078e0a5b */
[----:B------:R-:W-:Y:S02]  /*58a0*/  IMAD R69, R91, R13, R69 ;  /* 0x0000000d5b457224 */ /* 0x000fe400078e0245 */
[----:B------:R-:W-:-:S04]  /*58b0*/  IMAD.HI.U32 R13, R3, R68, RZ ;  /* 0x00000044030d7227 */ /* 0x000fc800078e00ff */
[----:B------:R-:W-:Y:S02]  /*58c0*/  @!P3 IMAD.IADD R71, R71, 0x1, -R91 ;  /* 0x000000014747b824 */ /* 0x000fe400078e0a5b */
[----:B------:R-:W-:Y:S02]  /*58d0*/  IMAD.MOV R13, RZ, RZ, -R13 ;  /* 0x000000ffff0d7224 */ /* 0x000fe400078e0a0d */
[----:B------:R-:W-:Y:S01]  /*58e0*/  @!P6 IMAD.IADD R72, R72, 0x1, -R91 ;  /* 0x000000014848e824 */ /* 0x000fe200078e0a5b */
[C---:B------:R-:W-:Y:S01]  /*58f0*/  ISETP.GT.U32.AND P5, PT, R91.reuse, R71, PT ;  /* 0x000000475b00720c */ /* 0x040fe20003fa4070 */
[----:B------:R-:W-:Y:S01]  /*5900*/  @!P4 IMAD.MOV R73, RZ, RZ, -R73 ;  /* 0x000000ffff49c224 */ /* 0x000fe200078e0a49 */
[C---:B------:R-:W-:Y:S01]  /*5910*/  ISETP.GT.U32.AND P4, PT, R91.reuse, R69, PT ;  /* 0x000000455b00720c */ /* 0x040fe20003f84070 */
[C---:B------:R-:W-:Y:S01]  /*5920*/  IMAD R68, R91.reuse, R13, R68 ;  /* 0x0000000d5b447224 */ /* 0x040fe200078e0244 */
[----:B------:R-:W-:Y:S01]  /*5930*/  ISETP.GT.U32.AND P3, PT, R91, R72, PT ;  /* 0x000000485b00720c */ /* 0x000fe20003f64070 */
[----:B------:R-:W-:Y:S01]  /*5940*/  @!P2 IMAD.MOV R74, RZ, RZ, -R74 ;  /* 0x000000ffff4aa224 */ /* 0x000fe200078e0a4a */
[----:B------:R-:W-:Y:S01]  /*5950*/  ISETP.GE.AND P6, PT, R12, RZ, PT ;  /* 0x000000ff0c00720c */ /* 0x000fe20003fc6270 */
[----:B------:R-:W-:Y:S01]  /*5960*/  IMAD.HI.U32 R12, R3, R67, RZ ;  /* 0x00000043030c7227 */ /* 0x000fe200078e00ff */
[----:B------:R-:W-:-:S03]  /*5970*/  ISETP.GT.U32.AND P2, PT, R91, R70, PT ;  /* 0x000000465b00720c */ /* 0x000fc60003f44070 */
[----:B------:R-:W-:Y:S02]  /*5980*/  IMAD.MOV R12, RZ, RZ, -R12 ;  /* 0x000000ffff0c7224 */ /* 0x000fe400078e0a0c */
        /* <DEDUP_REMOVED lines=8> */
[----:B------:R-:W-:Y:S01]  /*5a10*/  IMAD.MOV R10, RZ, RZ, -R10 ;  /* 0x000000ffff0a7224 */ /* 0x000fe200078e0a0a */
[----:B------:R-:W-:Y:S01]  /*5a20*/  IABS R65, R5 ;  /* 0x0000000500417213 */ /* 0x000fe20000000000 */
[----:B------:R-:W-:Y:S02]  /*5a30*/  @!P1 IMAD.MOV R72, RZ, RZ, -R72 ;  /* 0x000000ffff489224 */ /* 0x000fe400078e0a48 */
[----:B------:R-:W-:Y:S01]  /*5a40*/  @!P5 IMAD.IADD R68, R68, 0x1, -R91 ;  /* 0x000000014444d824 */ /* 0x000fe200078e0a5b */
[C---:B------:R-:W-:Y:S01]  /*5a50*/  ISETP.GT.U32.AND P5, PT, R91.reuse, R69, PT ;  /* 0x000000455b00720c */ /* 0x040fe20003fa4070 */
[C---:B------:R-:W-:Y:S02]  /*5a60*/  IMAD R66, R91.reuse, R10, R66 ;  /* 0x0000000a5b427224 */ /* 0x040fe400078e0242 */
[C---:B------:R-:W-:Y:S01]  /*5a70*/  IMAD R67, R91.reuse, R12, R67 ;  /* 0x0000000c5b437224 */ /* 0x040fe200078e0243 */
[----:B------:R-:W-:Y:S01]  /*5a80*/  ISETP.GT.U32.AND P1, PT, R91, R68, PT ;  /* 0x000000445b00720c */ /* 0x000fe20003f24070 */
[----:B------:R-:W-:Y:S01]  /*5a90*/  @!P2 IMAD.IADD R70, R70, 0x1, -R91 ;  /* 0x000000014646a824 */ /* 0x000fe200078e0a5b */
[----:B------:R-:W-:Y:S01]  /*5aa0*/  ISETP.GE.AND P2, PT, R11, RZ, PT ;  /* 0x000000ff0b00720c */ /* 0x000fe20003f46270 */
[----:B------:R-:W-:Y:S01]  /*5ab0*/  @!P6 IMAD.MOV R71, RZ, RZ, -R71 ;  /* 0x000000ffff47e224 */ /* 0x000fe200078e0a47 */
[----:B------:R-:W-:Y:S01]  /*5ac0*/  ISETP.GT.U32.AND P6, PT, R91, R67, PT ;  /* 0x000000435b00720c */ /* 0x000fe20003fc4070 */
[----:B------:R-:W-:Y:S01]  /*5ad0*/  IMAD.HI.U32 R10, R3, R65, RZ ;  /* 0x00000041030a7227 */ /* 0x000fe200078e00ff */
[----:B------:R-:W-:-:S03]  /*5ae0*/  LOP3.LUT R11, R90, 0xe2, RZ, 0xfc, !PT ;  /* 0x000000e25a0b7812 */ /* 0x000fc600078efcff */
[--C-:B------:R-:W-:Y:S01]  /*5af0*/  @!P5 IMAD.IADD R69, R69, 0x1, -R91.reuse ;  /* 0x000000014545d824 */ /* 0x100fe200078e0a5b */
[----:B------:R-:W-:Y:S01]  /*5b00*/  ISETP.GT.U32.AND P5, PT, R91, R66, PT ;  /* 0x000000425b00720c */ /* 0x000fe20003fa4070 */
[----:B------:R-:W-:Y:S01]  /*5b10*/  @!P3 IMAD.MOV R70, RZ, RZ, -R70 ;  /* 0x000000ffff46b224 */ /* 0x000fe200078e0a46 */
[----:B------:R-:W-:Y:S01]  /*5b20*/  IABS R64, R11 ;  /* 0x0000000b00407213 */ /* 0x000fe20000000000 */
[--C-:B------:R-:W-:Y:S01]  /*5b30*/  @!P1 IMAD.IADD R68, R68, 0x1, -R91.reuse ;  /* 0x0000000144449824 */ /* 0x100fe200078e0a5b */
[----:B------:R-:W-:Y:S01]  /*5b40*/  ISETP.GE.AND P1, PT, R8, RZ, PT ;  /* 0x000000ff0800720c */ /* 0x000fe20003f26270 */
[----:B------:R-:W-:Y:S01]  /*5b50*/  IMAD.MOV R10, RZ, RZ, -R10 ;  /* 0x000000ffff0a7224 */ /* 0x000fe200078e0a0a */
[----:B------:R-:W-:Y:S01]  /*5b60*/  LOP3.LUT R8, R90, 0xe8, RZ, 0xfc, !PT ;  /* 0x000000e85a087812 */ /* 0x000fe200078efcff */
[----:B------:R-:W-:Y:S01]  /*5b70*/  @!P6 IMAD.IADD R67, R67, 0x1, -R91 ;  /* 0x000000014343e824 */ /* 0x000fe200078e0a5b */
[----:B------:R-:W-:Y:S01]  /*5b80*/  ISETP.GE.AND P3, PT, R6, RZ, PT ;  /* 0x000000ff0600720c */ /* 0x000fe20003f66270 */
[----:B------:R-:W-:Y:S01]  /*5b90*/  IMAD.HI.U32 R6, R3, R64, RZ ;  /* 0x0000004003067227 */ /* 0x000fe200078e00ff */
[----:B------:R-:W-:-:S02]  /*5ba0*/  IABS R63, R8 ;  /* 0x00000008003f7213 */ /* 0x000fc40000000000 */
[C---:B------:R-:W-:Y:S01]  /*5bb0*/  ISETP.GT.U32.AND P6, PT, R91.reuse, R67, PT ;  /* 0x000000435b00720c */ /* 0x040fe20003fc4070 */
[----:B------:R-:W-:Y:S02]  /*5bc0*/  @!P5 IMAD.IADD R66, R66, 0x1, -R91 ;  /* 0x000000014242d824 */ /* 0x000fe400078e0a5b */
[----:B------:R-:W-:Y:S02]  /*5bd0*/  IMAD.MOV R6, RZ, RZ, -R6 ;  /* 0x000000ffff067224 */ /* 0x000fe400078e0a06 */
[C---:B------:R-:W-:Y:S01]  /*5be0*/  IMAD R65, R91.reuse, R10, R65 ;  /* 0x0000000a5b417224 */ /* 0x040fe200078e0241 */
[----:B------:R-:W-:Y:S01]  /*5bf0*/  ISETP.GT.U32.AND P5, PT, R91, R66, PT ;  /* 0x000000425b00720c */ /* 0x000fe20003fa4070 */
[----:B------:R-:W-:Y:S01]  /*5c00*/  IMAD.HI.U32 R12, R3, R63, RZ ;  /* 0x0000003f030c7227 */ /* 0x000fe200078e00ff */
[----:B------:R-:W-:-:S03]  /*5c10*/  LOP3.LUT R10, R90, 0xea, RZ, 0xfc, !PT ;  /* 0x000000ea5a0a7812 */ /* 0x000fc600078efcff */
[C---:B------:R-:W-:Y:S01]  /*5c20*/  IMAD R64, R91.reuse, R6, R64 ;  /* 0x000000065b407224 */ /* 0x040fe200078e0240 */
[----:B------:R-:W-:Y:S01]  /*5c30*/  IABS R62, R10 ;  /* 0x0000000a003e7213 */ /* 0x000fe20000000000 */
[----:B------:R-:W-:Y:S01]  /*5c40*/  @!P2 IMAD.MOV R69, RZ, RZ, -R69 ;  /* 0x000000ffff45a224 */ /* 0x000fe200078e0a45 */
[C---:B------:R-:W-:Y:S01]  /*5c50*/  ISETP.GT.U32.AND P2, PT, R91.reuse, R65, PT ;  /* 0x000000415b00720c */ /* 0x040fe20003f44070 */
[----:B------:R-:W-:Y:S02]  /*5c60*/  IMAD.MOV R12, RZ, RZ, -R12 ;  /* 0x000000ffff0c7224 */ /* 0x000fe400078e0a0c */
[----:B------:R-:W-:Y:S01]  /*5c70*/  @!P4 IMAD.MOV R68, RZ, RZ, -R68 ;  /* 0x000000ffff44c224 */ /* 0x000fe200078e0a44 */
[C---:B------:R-:W-:Y:S01]  /*5c80*/  ISETP.GT.U32.AND P4, PT, R91.reuse, R64, PT ;  /* 0x000000405b00720c */ /* 0x040fe20003f84070 */
[----:B------:R-:W-:Y:S02]  /*5c90*/  @!P5 IMAD.IADD R66, R66, 0x1, -R91 ;  /* 0x000000014242d824 */ /* 0x000fe400078e0a5b */
[----:B------:R-:W-:-:S02]  /*5ca0*/  IMAD R63, R91, R12, R63 ;  /* 0x0000000c5b3f7224 */ /* 0x000fc400078e023f */
[----:B------:R-:W-:Y:S02]  /*5cb0*/  @!P1 IMAD.MOV R66, RZ, RZ, -R66 ;  /* 0x000000ffff429224 */ /* 0x000fe400078e0a42 */
[--C-:B------:R-:W-:Y:S01]  /*5cc0*/  @!P6 IMAD.IADD R67, R67, 0x1, -R91.reuse ;  /* 0x000000014343e824 */ /* 0x100fe200078e0a5b */
[----:B------:R-:W-:Y:S01]  /*5cd0*/  ISETP.GT.U32.AND P1, PT, R91, R63, PT ;  /* 0x0000003f5b00720c */ /* 0x000fe20003f24070 */
[----:B------:R-:W-:Y:S01]  /*5ce0*/  @!P2 IMAD.IADD R65, R65, 0x1, -R91 ;  /* 0x000000014141a824 */ /* 0x000fe200078e0a5b */
[----:B------:R-:W-:Y:S01]  /*5cf0*/  ISETP.GE.AND P6, PT, R5, RZ, PT ;  /* 0x000000ff0500720c */ /* 0x000fe20003fc6270 */
[----:B------:R-:W-:Y:S01]  /*5d00*/  @!P3 IMAD.MOV R67, RZ, RZ, -R67 ;  /* 0x000000ffff43b224 */ /* 0x000fe200078e0a43 */
[----:B---3--:R-:W-:Y:S01]  /*5d10*/  LEA R5, P5, R4, UR12, 0x1 ;  /* 0x0000000c04057c11 */ /* 0x008fe2000f8a08ff */
[----:B------:R-:W-:Y:S01]  /*5d20*/  @!P4 IMAD.IADD R64, R64, 0x1, -R91 ;  /* 0x000000014040c824 */ /* 0x000fe200078e0a5b */
[----:B------:R-:W-:Y:S02]  /*5d30*/  LEA R6, P2, R7, UR12, 0x1 ;  /* 0x0000000c07067c11 */ /* 0x000fe4000f8408ff */
[----:B------:R-:W-:-:S02]  /*5d40*/  LEA.HI.X.SX32 R4, R4, UR13, 0x1, P5 ;  /* 0x0000000d04047c11 */ /* 0x000fc4000a8f0eff */
[----:B------:R-:W-:Y:S02]  /*5d50*/  ISETP.GT.U32.AND P5, PT, R91, R65, PT ;  /* 0x000000415b00720c */ /* 0x000fe40003fa4070 */
[----:B------:R-:W-:Y:S01]  /*5d60*/  ISETP.GE.AND P3, PT, R8, RZ, PT ;  /* 0x000000ff0800720c */ /* 0x000fe20003f66270 */
[----:B------:R-:W-:Y:S01]  /*5d70*/  @!P1 IMAD.IADD R63, R63, 0x1, -R91 ;  /* 0x000000013f3f9824 */ /* 0x000fe200078e0a5b */
[----:B------:R-:W-:Y:S02]  /*5d80*/  LOP3.LUT R8, R90, 0xf0, RZ, 0xfc, !PT ;  /* 0x000000f05a087812 */ /* 0x000fe400078efcff */
[----:B------:R-:W-:Y:S02]  /*5d90*/  LEA.HI.X.SX32 R7, R7, UR13, 0x1, P2 ;  /* 0x0000000d07077c11 */ /* 0x000fe400090f0eff */
[----:B------:R-:W-:Y:S02]  /*5da0*/  ISETP.GT.U32.AND P2, PT, R91, R64, PT ;  /* 0x000000405b00720c */ /* 0x000fe40003f44070 */
[----:B------:R-:W-:Y:S01]  /*5db0*/  ISETP.GE.AND P4, PT, R11, RZ, PT ;  /* 0x000000ff0b00720c */ /* 0x000fe20003f86270 */
[----:B------:R-:W-:Y:S01]  /*5dc0*/  IMAD.HI.U32 R11, R3, R62, RZ ;  /* 0x0000003e030b7227 */ /* 0x000fe200078e00ff */
[----:B------:R-:W-:-:S02]  /*5dd0*/  IABS R61, R8 ;  /* 0x00000008003d7213 */ /* 0x000fc40000000000 */
[----:B------:R-:W-:Y:S01]  /*5de0*/  ISETP.GT.U32.AND P1, PT, R91, R63, PT ;  /* 0x0000003f5b00720c */ /* 0x000fe20003f24070 */
[----:B------:R-:W-:Y:S02]  /*5df0*/  IMAD.MOV R11, RZ, RZ, -R11 ;  /* 0x000000ffff0b7224 */ /* 0x000fe400078e0a0b */
[----:B------:R-:W-:-:S04]  /*5e00*/  IMAD.HI.U32 R12, R3, R61, RZ ;  /* 0x0000003d030c7227 */ /* 0x000fc800078e00ff */
[--C-:B------:R-:W-:Y:S01]  /*5e10*/  @!P5 IMAD.IADD R65, R65, 0x1, -R91.reuse ;  /* 0x000000014141d824 */ /* 0x100fe200078e0a5b */
[----:B------:R-:W-:Y:S01]  /*5e20*/  ISETP.GE.AND P5, PT, R10, RZ, PT ;  /* 0x000000ff0a00720c */ /* 0x000fe20003fa6270 */
[C---:B------:R-:W-:Y:S01]  /*5e30*/  IMAD R62, R91.reuse, R11, R62 ;  /* 0x0000000b5b3e7224 */ /* 0x040fe200078e023e */
[C---:B------:R-:W-:Y:S01]  /*5e40*/  LOP3.LUT R11, R90.reuse, 0xf2, RZ, 0xfc, !PT ;  /* 0x000000f25a0b7812 */ /* 0x040fe200078efcff */
[----:B------:R-:W-:Y:S01]  /*5e50*/  IMAD.MOV R12, RZ, RZ, -R12 ;  /* 0x000000ffff0c7224 */ /* 0x000fe200078e0a0c */
[----:B------:R-:W-:Y:S01]  /*5e60*/  LOP3.LUT R10, R90, 0xf8, RZ, 0xfc, !PT ;  /* 0x000000f85a0a7812 */ /* 0x000fe200078efcff */
[----:B------:R-:W-:Y:S01]  /*5e70*/  @!P2 IMAD.IADD R64, R64, 0x1, -R91 ;  /* 0x000000014040a824 */ /* 0x000fe200078e0a5b */
[----:B------:R-:W-:Y:S01]  /*5e80*/  ISETP.GE.AND P2, PT, R8, RZ, PT ;  /* 0x000000ff0800720c */ /* 0x000fe20003f46270 */
[----:B------:R-:W-:Y:S01]  /*5e90*/  @!P6 IMAD.MOV R65, RZ, RZ, -R65 ;  /* 0x000000ffff41e224 */ /* 0x000fe200078e0a41 */
[----:B------:R-:W-:Y:S01]  /*5ea0*/  LOP3.LUT R8, R90, 0xfa, RZ, 0xfc, !PT ;  /* 0x000000fa5a087812 */ /* 0x000fe200078efcff */
[C---:B------:R-:W-:Y:S01]  /*5eb0*/  IMAD R61, R91.reuse, R12, R61 ;  /* 0x0000000c5b3d7224 */ /* 0x040fe200078e023d */
[----:B------:R-:W-:Y:S01]  /*5ec0*/  ISETP.GT.U32.AND P6, PT, R91, R62, PT ;  /* 0x0000003e5b00720c */ /* 0x000fe20003fc4070 */
[----:B------:R-:W-:Y:S01]  /*5ed0*/  @!P1 IMAD.IADD R63, R63, 0x1, -R91 ;  /* 0x000000013f3f9824 */ /* 0x000fe200078e0a5b */
[----:B------:R-:W-:Y:S01]  /*5ee0*/  IABS R58, R8 ;  /* 0x00000008003a7213 */ /* 0x000fe20000000000 */
[----:B------:R-:W-:Y:S01]  /*5ef0*/  @!P4 IMAD.MOV R64, RZ, RZ, -R64 ;  /* 0x000000ffff40c224 */ /* 0x000fe200078e0a40 */
[----:B------:R-:W-:-:S02]  /*5f00*/  IABS R60, R11 ;  /* 0x0000000b003c7213 */ /* 0x000fc40000000000 */
[----:B------:R-:W-:Y:S02]  /*5f10*/  IABS R59, R10 ;  /* 0x0000000a003b7213 */ /* 0x000fe40000000000 */
[----:B------:R-:W-:Y:S01]  /*5f20*/  ISETP.GT.U32.AND P1, PT, R91, R61, PT ;  /* 0x0000003d5b00720c */ /* 0x000fe20003f24070 */
[----:B------:R-:W-:Y:S01]  /*5f30*/  IMAD.HI.U32 R13, R3, R60, RZ ;  /* 0x0000003c030d7227 */ /* 0x000fe200078e00ff */
[----:B------:R-:W-:-:S03]  /*5f40*/  ISETP.GE.AND P4, PT, R11, RZ, PT ;  /* 0x000000ff0b00720c */ /* 0x000fc60003f86270 */
[----:B------:R-:W-:-:S04]  /*5f50*/  IMAD.HI.U32 R11, R3, R58, RZ ;  /* 0x0000003a030b7227 */ /* 0x000fc800078e00ff */
[----:B------:R-:W-:-:S04]  /*5f60*/  IMAD.HI.U32 R12, R3, R59, RZ ;  /* 0x0000003b030c7227 */ /* 0x000fc800078e00ff */
[----:B------:R-:W-:Y:S02]  /*5f70*/  @!P6 IMAD.IADD R62, R62, 0x1, -R91 ;  /* 0x000000013e3ee824 */ /* 0x000fe400078e0a5b */
[----:B------:R-:W-:Y:S02]  /*5f80*/  IMAD.MOV R11, RZ, RZ, -R11 ;  /* 0x000000ffff0b7224 */ /* 0x000fe400078e0a0b */
[----:B------:R-:W-:Y:S01]  /*5f90*/  IMAD.MOV R13, RZ, RZ, -R13 ;  /* 0x000000ffff0d7224 */ /* 0x000fe200078e0a0d */
[C---:B------:R-:W-:Y:S01]  /*5fa0*/  ISETP.GT.U32.AND P6, PT, R91.reuse, R62, PT ;  /* 0x0000003e5b00720c */ /* 0x040fe20003fc4070 */
[----:B------:R-:W-:Y:S02]  /*5fb0*/  IMAD.MOV R12, RZ, RZ, -R12 ;  /* 0x000000ffff0c7224 */ /* 0x000fe400078e0a0c */
[C---:B------:R-:W-:Y:S02]  /*5fc0*/  IMAD R58, R91.reuse, R11, R58 ;  /* 0x0000000b5b3a7224 */ /* 0x040fe400078e023a */
[----:B------:R-:W-:-:S02]  /*5fd0*/  IMAD R60, R91, R13, R60 ;  /* 0x0000000d5b3c7224 */ /* 0x000fc400078e023c */
[----:B------:R-:W-:Y:S02]  /*5fe0*/  IMAD R59, R91, R12, R59 ;  /* 0x0000000c5b3b7224 */ /* 0x000fe400078e023b */
[----:B------:R-:W-:Y:S02]  /*5ff0*/  VIADD R11, R86, 0xffffffff ;  /* 0xffffffff560b7836 */ /* 0x000fe40000000000 */
[----:B------:R-:W-:Y:S01]  /*6000*/  @!P1 IMAD.IADD R61, R61, 0x1, -R91 ;  /* 0x000000013d3d9824 */ /* 0x000fe200078e0a5b */
[----:B0-----:R-:W-:Y:S06]  /*6010*/  BRA.U UP0, `(.L_x_5) ;  /* 0x0000000100187547 */ /* 0x001fec000b800000 */
[----:B------:R-:W-:Y:S01]  /*6020*/  ELECT P1, URZ, PT ;  /* 0x0000000000ff782f */ /* 0x000fe20003820000 */
[----:B------:R-:W-:Y:S01]  /*6030*/  IMAD.MOV.U32 R12, RZ, RZ, 0x1 ;  /* 0x00000001ff0c7424 */ /* 0x000fe200078e00ff */
[----:B------:R-:W-:Y:S01]  /*6040*/  UMOV UR5, 0x40 ;  /* 0x0000004000057882 */ /* 0x000fe20000000000 */
[----:B------:R-:W-:Y:S01]  /*6050*/  UVIRTCOUNT.DEALLOC.SMPOOL 0x80 ;  /* 0x000000800000784c */ /* 0x000fe20000000000 */
[----:B------:R-:W-:-:S09]  /*6060*/  ULEA UR5, UR4, UR5, 0x18 ;  /* 0x0000000504057291 */ /* 0x000fd2000f8ec0ff */
[----:B------:R0:W-:Y:S03]  /*6070*/  @P1 STS.U8 [UR5], R12 ;  /* 0x0000000cff001988 */ /* 0x0001e60008000005 */
.L_x_5:
[----:B------:R-:W-:Y:S01]  /*6080*/  UIADD3 UR10, UPT, UPT, UR8, UR10, URZ ;  /* 0x0000000a080a7290 */ /* 0x000fe2000fffe0ff */
[C---:B------:R-:W-:Y:S01]  /*6090*/  ISETP.GT.U32.AND P1, PT, R91.reuse, R61, PT ;  /* 0x0000003d5b00720c */ /* 0x040fe20003f24070 */
[----:B------:R-:W-:Y:S01]  /*60a0*/  VOTEU.ALL UP1, P0 ;  /* 0x0000000000ff7886 */ /* 0x000fe20000020000 */
[----:B------:R-:W-:Y:S01]  /*60b0*/  VOTEU.ALL UP2, P0 ;  /* 0x0000000000ff7886 */ /* 0x000fe20000040000 */
[----:B------:R1:W-:Y:S01]  /*60c0*/  STL.64 [R1+0xed8], R50 ;  /* 0x000ed83201007387 */ /* 0x0003e20000100a00 */
[----:B------:R-:W-:Y:S01]  /*60d0*/  @!P6 IMAD.IADD R62, R62, 0x1, -R91 ;  /* 0x000000013e3ee824 */ /* 0x000fe200078e0a5b */
[----:B------:R-:W-:Y:S01]  /*60e0*/  ISETP.GT.U32.AND P6, PT, R91, R60, PT ;  /* 0x0000003c5b00720c */ /* 0x000fe20003fc4070 */
[----:B------:R-:W-:Y:S01]  /*60f0*/  @!P3 IMAD.MOV R63, RZ, RZ, -R63 ;  /* 0x000000ffff3fb224 */ /* 0x000fe200078e0a3f */
[----:B------:R-:W-:-:S04]  /*6100*/  @!UP1 UIADD3 UR4, UPT, UPT, -UR6, 0x100000, URZ ;  /* 0x0010000006049890 */ /* 0x000fc8000fffe1ff */
[----:B------:R-:W-:Y:S02]  /*6110*/  @!UP1 USHF.L.U32 UR5, UR4, 0xb, URZ ;  /* 0x0000000b04059899 */ /* 0x000fe400080006ff */
[----:B------:R-:W-:Y:S01]  /*6120*/  @!UP1 USHF.L.U32 UR4, UR4, 0x1, URZ ;  /* 0x0000000104049899 */ /* 0x000fe200080006ff */
[----:B------:R-:W-:Y:S01]  /*6130*/  STTM.x64 tmem[UR10], RZ ;  /* 0x000000ff000079ed */ /* 0x000fe2000834000a */
[----:B------:R-:W-:Y:S01]  /*6140*/  STTM.x64 tmem[UR10+0x40], RZ ;  /* 0x000040ff000079ed */ /* 0x000fe2000834000a */
[----:B------:R-:W-:Y:S01]  /*6150*/  STTM.x64 tmem[UR10+0x80], RZ ;  /* 0x000080ff000079ed */ /* 0x000fe2000834000a */
[----:B------:R-:W-:Y:S01]  /*6160*/  STTM.x64 tmem[UR10+0xc0], RZ ;  /* 0x0000c0ff000079ed */ /* 0x000fe2000834000a */
[----:B------:R-:W-:Y:S01]  /*6170*/  STTM.x64 tmem[UR10+0x100], RZ ;  /* 0x000100ff000079ed */ /* 0x000fe2000834000a */
[----:B------:R-:W-:Y:S01]  /*6180*/  STTM.x64 tmem[UR10+0x140], RZ ;  /* 0x000140ff000079ed */ /* 0x000fe2000834000a */
[----:B------:R-:W-:Y:S01]  /*6190*/  STTM.x64 tmem[UR10+0x180], RZ ;  /* 0x000180ff000079ed */ /* 0x000fe2000834000a */
[----:B------:R-:W-:Y:S01]  /*61a0*/  STTM.x64 tmem[UR10+0x1c0], RZ ;  /* 0x0001c0ff000079ed */ /* 0x000fe2000834000a */
[----:B------:R-:W2:Y:S02]  /*61b0*/  FENCE.VIEW.ASYNC.T ;  /* 0x00000000000073c6 */ /* 0x000ea40000000200 */
[----:B--2---:R-:W-:Y:S01]  /*61c0*/  BAR.SYNC.DEFER_BLOCKING 0x0 ;  /* 0x0000000000007b1d */ /* 0x004fe20000010000 */
[--C-:B------:R-:W-:Y:S01]  /*61d0*/  @!P1 IMAD.IADD R61, R61, 0x1, -R91.reuse ;  /* 0x000000013d3d9824 */ /* 0x100fe200078e0a5b */
[----:B------:R-:W-:Y:S01]  /*61e0*/  ISETP.GT.U32.AND P1, PT, R91, R59, PT ;  /* 0x0000003b5b00720c */ /* 0x000fe20003f24070 */
[----:B------:R-:W-:Y:S01]  /*61f0*/  @!P6 IMAD.IADD R60, R60, 0x1, -R91 ;  /* 0x000000013c3ce824 */ /* 0x000fe200078e0a5b */
[----:B------:R-:W-:Y:S01]  /*6200*/  ISETP.GE.U32.AND P3, PT, R11, 0x7fffffc0, PT ;  /* 0x7fffffc00b00780c */ /* 0x000fe20003f66070 */
[----:B------:R-:W-:Y:S01]  /*6210*/  @!P5 IMAD.MOV R62, RZ, RZ, -R62 ;  /* 0x000000ffff3ed224 */ /* 0x000fe200078e0a3e */
[----:B------:R-:W-:Y:S01]  /*6220*/  PRMT R93, RZ, 0x7610, R93 ;  /* 0x00007610ff5d7816 */ /* 0x000fe2000000005d */
[----:B------:R-:W2:Y:S01]  /*6230*/  LDCU UR7, c[0x0][0x3b0] ;  /* 0x00007600ff0777ac */ /* 0x000ea20008000800 */
[----:B------:R-:W-:Y:S01]  /*6240*/  STL.64 [R1+0xed0], R48 ;  /* 0x000ed03001007387 */ /* 0x000fe20000100a00 */
[----:B------:R-:W-:-:S02]  /*6250*/  LOP3.LUT R5, R5, R4, RZ, 0x3c, !PT ;  /* 0x0000000405057212 */ /* 0x000fc400078e3cff */
[----:B-1----:R-:W-:Y:S01]  /*6260*/  PRMT R51, RZ, 0x7610, R51 ;  /* 0x00007610ff337816 */ /* 0x002fe20000000033 */
[----:B------:R-:W-:Y:S01]  /*6270*/  STL.64 [R1+0xec8], R46 ;  /* 0x000ec82e01007387 */ /* 0x000fe20000100a00 */
[----:B------:R-:W-:Y:S02]  /*6280*/  LOP3.LUT R4, R5, R4, RZ, 0x3c, !PT ;  /* 0x0000000405047212 */ /* 0x000fe400078e3cff */
[----:B------:R-:W-:Y:S01]  /*6290*/  @!P1 IMAD.IADD R59, R59, 0x1, -R91 ;  /* 0x000000013b3b9824 */ /* 0x000fe200078e0a5b */
[----:B------:R-:W-:Y:S01]  /*62a0*/  STL [R1+0xec0], R45 ;  /* 0x000ec02d01007387 */ /* 0x000fe20000100800 */
[----:B------:R-:W-:-:S03]  /*62b0*/  ISETP.GT.U32.AND P1, PT, R91, R60, PT ;  /* 0x0000003c5b00720c */ /* 0x000fc60003f24070 */
[----:B------:R-:W1:Y:S02]  /*62c0*/  FENCE.VIEW.ASYNC.S ;  /* 0x00000000000073c6 */ /* 0x000e640000000000 */
[----:B-1----:R1:W3:Y:S02]  /*62d0*/  @!UP2 SYNCS.EXCH.64 URZ, [UR11], UR4 ;  /* 0x000000040bffa5b2 */ /* 0x0022e40008000100 */
[----:B---3--:R-:W-:Y:S01]  /*62e0*/  BAR.SYNC.DEFER_BLOCKING 0x0 ;  /* 0x0000000000007b1d */ /* 0x008fe20000010000 */
[----:B------:R-:W-:Y:S01]  /*62f0*/  ISETP.GT.U32.AND P5, PT, R91, R59, PT ;  /* 0x0000003b5b00720c */ /* 0x000fe20003fa4070 */
[----:B------:R-:W-:Y:S01]  /*6300*/  @!P2 IMAD.MOV R61, RZ, RZ, -R61 ;  /* 0x000000ffff3da224 */ /* 0x000fe200078e0a3d */
[----:B------:R-:W-:Y:S02]  /*6310*/  LOP3.LUT R5, R5, R4, RZ, 0x3c, !PT ;  /* 0x0000000405057212 */ /* 0x000fe400078e3cff */
[----:B------:R-:W-:Y:S01]  /*6320*/  ISETP.GT.U32.AND P6, PT, R91, R58, PT ;  /* 0x0000003a5b00720c */ /* 0x000fe20003fc4070 */
[----:B------:R-:W-:Y:S04]  /*6330*/  STL.64 [R1+0xeb8], R56 ;  /* 0x000eb83801007387 */ /* 0x000fe80000100a00 */
[----:B------:R3:W-:Y:S04]  /*6340*/  STL.64 [R1+0xeb0], R54 ;  /* 0x000eb03601007387 */ /* 0x0007e80000100a00 */
[----:B------:R4:W-:Y:S04]  /*6350*/  STL.64 [R1+0xea8], R52 ;  /* 0x000ea83401007387 */ /* 0x0009e80000100a00 */
[----:B------:R-:W2:Y:S01]  /*6360*/  @!P3 LDG.E.U16 R93, desc[UR24][R6.64] ;  /* 0x00000018065db981 */ /* 0x000ea2000c1e1500 */
[----:B---3--:R-:W3:Y:S01]  /*6370*/  LDC.64 R54, c[0x0][0x3a8] ;  /* 0x0000ea00ff367b82 */ /* 0x008ee20000000a00 */
[----:B------:R-:W-:Y:S01]  /*6380*/  ISETP.GE.AND P2, PT, R8, RZ, PT ;  /* 0x000000ff0800720c */ /* 0x000fe20003f46270 */
[--C-:B------:R-:W-:Y:S01]  /*6390*/  @!P5 IMAD.IADD R59, R59, 0x1, -R91.reuse ;  /* 0x000000013b3bd824 */ /* 0x100fe200078e0a5b */
[----:B------:R-:W-:Y:S01]  /*63a0*/  STL.64 [R1+0xea0], R88 ;  /* 0x000ea05801007387 */ /* 0x000fe20000100a00 */
[--C-:B------:R-:W-:Y:S01]  /*63b0*/  @!P1 IMAD.IADD R60, R60, 0x1, -R91.reuse ;  /* 0x000000013c3c9824 */ /* 0x100fe200078e0a5b */
[----:B------:R-:W-:Y:S01]  /*63c0*/  PRMT R46, RZ, 0x7610, R46 ;  /* 0x00007610ff2e7816 */ /* 0x000fe2000000002e */
[----:B------:R-:W-:Y:S01]  /*63d0*/  @!P6 IMAD.IADD R58, R58, 0x1, -R91 ;  /* 0x000000013a3ae824 */ /* 0x000fe200078e0a5b */
[----:B------:R-:W-:Y:S01]  /*63e0*/  STL.64 [R1+0xe98], R84 ;  /* 0x000e985401007387 */ /* 0x000fe20000100a00 */
[----:B------:R-:W-:-:S03]  /*63f0*/  VIADD R8, R86, 0xffffffef ;  /* 0xffffffef56087836 */ /* 0x000fc60000000000 */
[----:B------:R-:W-:Y:S04]  /*6400*/  STL.64 [R1+0xe90], R82 ;  /* 0x000e905201007387 */ /* 0x000fe80000100a00 */
[----:B------:R-:W-:Y:S04]  /*6410*/  STL.64 [R1+0xe88], R80 ;  /* 0x000e885001007387 */ /* 0x000fe80000100a00 */
[----:B------:R-:W-:Y:S04]  /*6420*/  STL.64 [R1+0xe80], R78 ;  /* 0x000e804e01007387 */ /* 0x000fe80000100a00 */
[----:B------:R-:W-:Y:S01]  /*6430*/  STL.64 [R1+0xe78], R76 ;  /* 0x000e784c01007387 */ /* 0x000fe20000100a00 */
[----:B---3--:R-:W-:Y:S01]  /*6440*/  IMAD.MOV.U32 R11, RZ, RZ, R54 ;  /* 0x000000ffff0b7224 */ /* 0x008fe200078e0036 */
[----:B------:R-:W-:Y:S01]  /*6450*/  PRMT R47, RZ, 0x7610, R47 ;  /* 0x00007610ff2f7816 */ /* 0x000fe2000000002f */
[----:B------:R-:W-:Y:S01]  /*6460*/  IMAD.MOV.U32 R48, RZ, RZ, R55 ;  /* 0x000000ffff307224 */ /* 0x000fe200078e0037 */
[----:B------:R-:W-:Y:S01]  /*6470*/  STL.64 [R1+0xe70], R74 ;  /* 0x000e704a01007387 */ /* 0x000fe20000100a00 */
[----:B------:R-:W-:-:S03]  /*6480*/  ISETP.GE.U32.AND P5, PT, R8, 0x7fffffb0, PT ;  /* 0x7fffffb00800780c */ /* 0x000fc60003fa6070 */
[----:B------:R-:W-:Y:S04]  /*6490*/  STL.64 [R1+0xe68], R72 ;  /* 0x000e684801007387 */ /* 0x000fe80000100a00 */
[----:B------:R-:W-:Y:S04]  /*64a0*/  STL.64 [R1+0xe60], R70 ;  /* 0x000e604601007387 */ /* 0x000fe80000100a00 */
[----:B------:R-:W-:Y:S01]  /*64b0*/  STL.64 [R1+0xe58], R68 ;  /* 0x000e584401007387 */ /* 0x000fe20000100a00 */
[----:B------:R-:W-:-:S03]  /*64c0*/  ISETP.GE.AND P1, PT, R10, RZ, PT ;  /* 0x000000ff0a00720c */ /* 0x000fc60003f26270 */
[----:B------:R-:W-:Y:S01]  /*64d0*/  STL.64 [R1+0xe50], R66 ;  /* 0x000e504201007387 */ /* 0x000fe20000100a00 */
[----:B------:R-:W-:-:S03]  /*64e0*/  IMAD.SHL.U32 R10, R11, 0x10, RZ ;  /* 0x000000100b0a7824 */ /* 0x000fc600078e00ff */
[----:B------:R-:W-:Y:S04]  /*64f0*/  STL [R1+0xe4c], R65 ;  /* 0x000e4c4101007387 */ /* 0x000fe80000100800 */
[----:B------:R-:W3:Y:S04]  /*6500*/  @!P3 LDG.E.U16 R51, desc[UR24][R4.64] ;  /* 0x000000180433b981 */ /* 0x000ee8000c1e1500 */
[----:B------:R-:W-:Y:S04]  /*6510*/  STL [R1+0xe48], R64 ;  /* 0x000e484001007387 */ /* 0x000fe80000100800 */
[----:B------:R-:W-:Y:S04]  /*6520*/  STL [R1+0xd1c], R90 ;  /* 0x000d1c5a01007387 */ /* 0x000fe80000100800 */
[----:B------:R-:W-:Y:S01]  /*6530*/  STL [R1+0xd18], R3 ;  /* 0x000d180301007387 */ /* 0x000fe20000100800 */
[----:B----4-:R-:W-:-:S03]  /*6540*/  IMAD.WIDE R52, R10, 0x2, R6 ;  /* 0x000000020a347825 */ /* 0x010fc600078e0206 */
[----:B------:R-:W-:Y:S04]  /*6550*/  STL [R1+0xd14], R2 ;  /* 0x000d140201007387 */ /* 0x000fe80000100800 */
[----:B------:R-:W-:Y:S04]  /*6560*/  STL [R1+0xc4c], R0 ;  /* 0x000c4c0001007387 */ /* 0x000fe80000100800 */
[----:B------:R-:W-:Y:S04]  /*6570*/  STL [R1+0xd10], R0 ;  /* 0x000d100001007387 */ /* 0x000fe80000100800 */
[----:B------:R4:W-:Y:S04]  /*6580*/  STL.64 [R1+0x2a8], R54 ;  /* 0x0002a83601007387 */ /* 0x0009e80000100a00 */
[----:B------:R-:W3:Y:S01]  /*6590*/  @!P5 LDG.E.U16 R46, desc[UR24][R52.64] ;  /* 0x00000018342ed981 */ /* 0x000ee2000c1e1500 */
[----:B----4-:R-:W-:-:S05]  /*65a0*/  IMAD.WIDE R54, R10, 0x2, R4 ;  /* 0x000000020a367825 */ /* 0x010fca00078e0204 */
[----:B------:R-:W4:Y:S01]  /*65b0*/  @!P5 LDG.E.U16 R47, desc[UR24][R54.64] ;  /* 0x00000018362fd981 */ /* 0x000f22000c1e1500 */
[----:B------:R-:W-:Y:S02]  /*65c0*/  ISETP.GE.AND P6, PT, R9, RZ, PT ;  /* 0x000000ff0900720c */ /* 0x000fe40003fc6270 */
[----:B------:R-:W-:Y:S02]  /*65d0*/  ISETP.GT.U32.AND P3, PT, R91, R58, PT ;  /* 0x0000003a5b00720c */ /* 0x000fe40003f64070 */
[----:B------:R-:W-:Y:S01]  /*65e0*/  P2R R9, PR, RZ, 0x40 ;  /* 0x00000040ff097803 */ /* 0x000fe20000000000 */
[----:B------:R-:W-:-:S04]  /*65f0*/  VIADD R8, R86, 0xffffffe7 ;  /* 0xffffffe756087836 */ /* 0x000fc80000000000 */
[----:B------:R0:W-:Y:S01]  /*6600*/  STL [R1+0x634], R9 ;  /* 0x0006340901007387 */ /* 0x0001e20000100800 */
[----:B------:R-:W-:-:S05]  /*6610*/  @!P1 IMAD.MOV R59, RZ, RZ, -R59 ;  /* 0x000000ffff3b9224 */ /* 0x000fca00078e0a3b */
[----:B------:R-:W-:Y:S01]  /*6620*/  @!P3 IMAD.IADD R58, R58, 0x1, -R91 ;  /* 0x000000013a3ab824 */ /* 0x000fe200078e0a5b */
[----:B------:R-:W-:Y:S01]  /*6630*/  ISETP.GE.U32.AND P3, PT, R8, 0x7fffffa8, PT ;  /* 0x7fffffa80800780c */ /* 0x000fe20003f66070 */
[C---:B------:R-:W-:Y:S02]  /*6640*/  VIADD R8, R86.reuse, 0xffffffd7 ;  /* 0xffffffd756087836 */ /* 0x040fe40000000000 */
[----:B0-----:R-:W-:Y:S02]  /*6650*/  VIADD R9, R86, 0xfffffff7 ;  /* 0xfffffff756097836 */ /* 0x001fe40000000000 */
[----:B------:R-:W-:-:S03]  /*6660*/  @!P4 IMAD.MOV R60, RZ, RZ, -R60 ;  /* 0x000000ffff3cc224 */ /* 0x000fc600078e0a3c */
[----:B------:R-:W-:Y:S02]  /*6670*/  ISETP.GE.U32.AND P4, PT, R9, 0x7fffffb8, PT ;  /* 0x7fffffb80900780c */ /* 0x000fe40003f86070 */
[----:B------:R-:W-:Y:S02]  /*6680*/  PRMT R57, RZ, 0x7610, R57 ;  /* 0x00007610ff397816 */ /* 0x000fe40000000039 */
[----:B------:R-:W-:Y:S01]  /*6690*/  PRMT R56, RZ, 0x7610, R56 ;  /* 0x00007610ff387816 */ /* 0x000fe20000000038 */
[----:B------:R-:W-:Y:S02]  /*66a0*/  VIADD R9, R86, 0xffffffdf ;  /* 0xffffffdf56097836 */ /* 0x000fe40000000000 */
[----:B------:R-:W-:-:S03]  /*66b0*/  @!P2 IMAD.MOV R58, RZ, RZ, -R58 ;  /* 0x000000ffff3aa224 */ /* 0x000fc600078e0a3a */
[----:B------:R-:W-:Y:S01]  /*66c0*/  ISETP.GE.U32.AND P2, PT, R9, 0x7fffffa0, PT ;  /* 0x7fffffa00900780c */ /* 0x000fe20003f46070 */
[----:B------:R-:W-:Y:S01]  /*66d0*/  VIADD R9, R86, 0xffffffcf ;  /* 0xffffffcf56097836 */ /* 0x000fe20000000000 */
[----:B------:R-:W-:Y:S02]  /*66e0*/  PRMT R45, RZ, 0x7610, R45 ;  /* 0x00007610ff2d7816 */ /* 0x000fe4000000002d */
[----:B------:R-:W-:Y:S02]  /*66f0*/  PRMT R13, RZ, 0x7610, R13 ;  /* 0x00007610ff0d7816 */ /* 0x000fe4000000000d */
[----:B------:R-:W-:Y:S01]  /*6700*/  PRMT R12, RZ, 0x7610, R12 ;  /* 0x00007610ff0c7816 */ /* 0x000fe2000000000c */
[----:B--2---:R0:W-:Y:S02]  /*6710*/  STL [R1+0x588], R93 ;  /* 0x0005885d01007387 */ /* 0x0041e40000100800 */
[----:B0-----:R-:W-:-:S05]  /*6720*/  IMAD R93, R92, R48, RZ ;  /* 0x000000305c5d7224 */ /* 0x001fca00078e02ff */
[----:B------:R-:W-:-:S04]  /*6730*/  LEA R92, P1, R93, UR14, 0x1 ;  /* 0x0000000e5d5c7c11 */ /* 0x000fc8000f8208ff */
[----:B------:R-:W-:Y:S02]  /*6740*/  LEA.HI.X.SX32 R93, R93, UR15, 0x1, P1 ;  /* 0x0000000f5d5d7c11 */ /* 0x000fe400088f0eff */
[----:B------:R-:W-:Y:S01]  /*6750*/  ISETP.GE.U32.AND P1, PT, R8, 0x7fffff98, PT ;  /* 0x7fffff980800780c */ /* 0x000fe20003f26070 */
[----:B------:R-:W-:Y:S01]  /*6760*/  IMAD.SHL.U32 R8, R11, 0x8, RZ ;  /* 0x000000080b087824 */ /* 0x000fe200078e00ff */
[----:B------:R-:W-:Y:S03]  /*6770*/  STL [R1+0xd20], R91 ;  /* 0x000d205b01007387 */ /* 0x000fe60000100800 */
[----:B------:R-:W-:-:S05]  /*6780*/  IMAD.WIDE R48, R8, 0x2, R6 ;  /* 0x0000000208307825 */ /* 0x000fca00078e0206 */
[----:B------:R-:W2:Y:S04]  /*6790*/  @!P4 LDG.E.U16 R56, desc[UR24][R48.64] ;  /* 0x000000183038c981 */ /* 0x000ea8000c1e1500 */
[----:B---3--:R0:W-:Y:S02]  /*67a0*/  STL [R1+0x58c], R51 ;  /* 0x00058c3301007387 */ /* 0x0081e40000100800 */
[----:B0-----:R-:W-:-:S04]  /*67b0*/  IMAD.WIDE R50, R8, 0x2, R4 ;  /* 0x0000000208327825 */ /* 0x001fc800078e0204 */
[----:B------:R-:W-:Y:S01]  /*67c0*/  VIADD R8, R86, 0xffffffc7 ;  /* 0xffffffc756087836 */ /* 0x000fe20000000000 */
[----:B------:R0:W-:Y:S04]  /*67d0*/  STL.64 [R1+0x230], R50 ;  /* 0x0002303201007387 */ /* 0x0001e80000100a00 */
[----:B------:R3:W-:Y:S01]  /*67e0*/  STL.64 [R1+0x228], R48 ;  /* 0x0002283001007387 */ /* 0x0007e20000100a00 */
[----:B------:R-:W-:-:S03]  /*67f0*/  ISETP.GE.U32.AND P5, PT, R8, 0x7fffff88, PT ;  /* 0x7fffff880800780c */ /* 0x000fc60003fa6070 */
[----:B------:R-:W2:Y:S01]  /*6800*/  @!P4 LDG.E.U16 R57, desc[UR24][R50.64] ;  /* 0x000000183239c981 */ /* 0x000ea2000c1e1500 */
[----:B------:R-:W-:Y:S01]  /*6810*/  IMAD R8, R11, 0x18, RZ ;  /* 0x000000180b087824 */ /* 0x000fe200078e02ff */
[----:B------:R-:W-:Y:S02]  /*6820*/  ISETP.GE.U32.AND P4, PT, R9, 0x7fffff90, PT ;  /* 0x7fffff900900780c */ /* 0x000fe40003f86070 */
[----:B0-----:R-:W2:Y:S04]  /*6830*/  LDL.LU.64 R50, [R1+0xed8] ;  /* 0x000ed80001327983 */ /* 0x001ea80000300a00 */
[----:B---3--:R-:W3:Y:S04]  /*6840*/  LDL.LU.64 R48, [R1+0xed0] ;  /* 0x000ed00001307983 */ /* 0x008ee80000300a00 */
[----:B------:R-:W-:Y:S04]  /*6850*/  STL.64 [R1+0x1b0], R54 ;  /* 0x0001b03601007387 */ /* 0x000fe80000100a00 */
[----:B------:R-:W-:Y:S04]  /*6860*/  STL.64 [R1+0x1a8], R52 ;  /* 0x0001a83401007387 */ /* 0x000fe80000100a00 */
[----:B------:R-:W-:Y:S04]  /*6870*/  STL [R1+0x520], R46 ;  /* 0x0005202e01007387 */ /* 0x000fe80000100800 */
[----:B----4-:R0:W-:Y:S01]  /*6880*/  STL [R1+0x524], R47 ;  /* 0x0005242f01007387 */ /* 0x0101e20000100800 */
[----:B------:R-:W-:-:S02]  /*6890*/  IMAD.SHL.U32 R9, R11, 0x20, RZ ;  /* 0x000000200b097824 */ /* 0x000fc400078e00ff */
[----:B0-----:R-:W-:-:S05]  /*68a0*/  IMAD.WIDE R46, R8, 0x2, R4 ;  /* 0x00000002082e7825 */ /* 0x001fca00078e0204 */
[----:B------:R-:W4:Y:S01]  /*68b0*/  @!P3 LDG.E.U16 R45, desc[UR24][R46.64] ;  /* 0x000000182e2db981 */ /* 0x000f22000c1e1500 */
[----:B------:R-:W-:-:S04]  /*68c0*/  IMAD.WIDE R54, R9, 0x2, R4 ;  /* 0x0000000209367825 */ /* 0x000fc800078e0204 */
[----:B------:R-:W-:Y:S01]  /*68d0*/  IMAD.WIDE R52, R9, 0x2, R6 ;  /* 0x0000000209347825 */ /* 0x000fe200078e0206 */
[----:B------:R-:W3:Y:S04]  /*68e0*/  @!P2 LDG.E.U16 R13, desc[UR24][R54.64] ;  /* 0x00000018360da981 */ /* 0x000ee8000c1e1500 */
[----:B------:R-:W3:Y:S01]  /*68f0*/  @!P2 LDG.E.U16 R12, desc[UR24][R52.64] ;  /* 0x00000018340ca981 */ /* 0x000ee2000c1e1500 */
[----:B------:R-:W-:Y:S01]  /*6900*/  PRMT R18, RZ, 0x7610, R18 ;  /* 0x00007610ff127816 */ /* 0x000fe20000000012 */
[----:B------:R-:W-:Y:S01]  /*6910*/  VIADD R10, R86, 0xfffffff6 ;  /* 0xfffffff6560a7836 */ /* 0x000fe20000000000 */
[----:B------:R-:W-:Y:S02]  /*6920*/  PRMT R15, RZ, 0x7610, R15 ;  /* 0x00007610ff0f7816 */ /* 0x000fe4000000000f */
[----:B------:R-:W-:-:S02]  /*6930*/  PRMT R14, RZ, 0x7610, R14 ;  /* 0x00007610ff0e7816 */ /* 0x000fc4000000000e */
[----:B------:R-:W-:Y:S01]  /*6940*/  PRMT R16, RZ, 0x7610, R16 ;  /* 0x00007610ff107816 */ /* 0x000fe20000000010 */
[----:B--2---:R-:W-:Y:S04]  /*6950*/  STL [R1+0x528], R56 ;  /* 0x0005283801007387 */ /* 0x004fe80000100800 */
[----:B------:R0:W-:Y:S04]  /*6960*/  STL [R1+0x52c], R57 ;  /* 0x00052c3901007387 */ /* 0x0001e80000100800 */
[----:B------:R2:W-:Y:S01]  /*6970*/  STL.64 [R1+0x130], R46 ;  /* 0x0001302e01007387 */ /* 0x0005e20000100a00 */
[----:B0-----:R-:W-:-:S04]  /*6980*/  IMAD.WIDE R56, R8, 0x2, R6 ;  /* 0x0000000208387825 */ /* 0x001fc800078e0206 */
[----:B------:R-:W-:Y:S01]  /*6990*/  VIADD R8, R86, 0xffffffee ;  /* 0xffffffee56087836 */ /* 0x000fe20000000000 */
[----:B------:R-:W-:Y:S04]  /*69a0*/  STL.64 [R1+0x128], R56 ;  /* 0x0001283801007387 */ /* 0x000fe80000100a00 */
[----:B--2---:R-:W2:Y:S01]  /*69b0*/  LDL.LU.64 R46, [R1+0xec8] ;  /* 0x000ec800012e7983 */ /* 0x004ea20000300a00 */
[----:B------:R-:W-:Y:S01]  /*69c0*/  ISETP.GE.U32.AND P2, PT, R8, 0x7fffffaf, PT ;  /* 0x7fffffaf0800780c */ /* 0x000fe20003f46070 */
[C---:B------:R-:W-:Y:S02]  /*69d0*/  IMAD R8, R11.reuse, 0x28, RZ ;  /* 0x000000280b087824 */ /* 0x040fe400078e02ff */
[----:B------:R-:W2:Y:S01]  /*69e0*/  @!P3 LDG.E.U16 R18, desc[UR24][R56.64] ;  /* 0x000000183812b981 */ /* 0x000ea2000c1e1500 */
[----:B------:R-:W-:Y:S01]  /*69f0*/  ISETP.GE.U32.AND P3, PT, R10, 0x7fffffb7, PT ;  /* 0x7fffffb70a00780c */ /* 0x000fe20003f66070 */
[----:B------:R-:W-:-:S02]  /*6a00*/  IMAD R10, R11, 0x30, RZ ;  /* 0x000000300b0a7824 */ /* 0x000fc400078e02ff */
[----:B----4-:R0:W-:Y:S04]  /*6a10*/  STL [R1+0x304], R45 ;  /* 0x0003042d01007387 */ /* 0x0101e80000100800 */
[----:B0-----:R-:W4:Y:S04]  /*6a20*/  LDL.LU R45, [R1+0xec0] ;  /* 0x000ec000012d7983 */ /* 0x001f280000300800 */
[----:B------:R-:W4:Y:S04]  /*6a30*/  LDL.LU.64 R56, [R1+0xeb8] ;  /* 0x000eb80001387983 */ /* 0x000f280000300a00 */
[----:B------:R0:W-:Y:S04]  /*6a40*/  STL.64 [R1+0xb0], R54 ;  /* 0x0000b03601007387 */ /* 0x0001e80000100a00 */
[----:B------:R1:W-:Y:S04]  /*6a50*/  STL.64 [R1+0xa8], R52 ;  /* 0x0000a83401007387 */ /* 0x0003e80000100a00 */
[----:B---3--:R-:W-:Y:S01]  /*6a60*/  STL [R1+0x568], R13 ;  /* 0x0005680d01007387 */ /* 0x008fe20000100800 */
[----:B0-----:R-:W-:-:S03]  /*6a70*/  IMAD.WIDE R54, R8, 0x2, R4 ;  /* 0x0000000208367825 */ /* 0x001fc600078e0204 */
[----:B------:R-:W-:Y:S01]  /*6a80*/  STL [R1+0x564], R12 ;  /* 0x0005640c01007387 */ /* 0x000fe20000100800 */
[----:B-1----:R-:W-:-:S03]  /*6a90*/  IMAD.WIDE R52, R8, 0x2, R6 ;  /* 0x0000000208347825 */ /* 0x002fc600078e0206 */
[----:B------:R-:W-:Y:S01]  /*6aa0*/  STL.64 [R1+0x30], R54 ;  /* 0x0000303601007387 */ /* 0x000fe20000100a00 */
[----:B------:R-:W-:-:S03]  /*6ab0*/  IMAD.WIDE R8, R10, 0x2, R4 ;  /* 0x000000020a087825 */ /* 0x000fc600078e0204 */
[----:B------:R-:W-:Y:S01]  /*6ac0*/  STL.64 [R1+0x28], R52 ;  /* 0x0000283401007387 */ /* 0x000fe20000100a00 */
[----:B------:R-:W-:-:S03]  /*6ad0*/  IMAD.WIDE R10, R10, 0x2, R6 ;  /* 0x000000020a0a7825 */ /* 0x000fc600078e0206 */
[----:B------:R-:W-:Y:S04]  /*6ae0*/  STL [R1+0xa40], R8 ;  /* 0x000a400801007387 */ /* 0x000fe80000100800 */
[----:B------:R-:W3:Y:S04]  /*6af0*/  @!P4 LDG.E.U16 R15, desc[UR24][R8.64] ;  /* 0x00000018080fc981 */ /* 0x000ee8000c1e1500 */
[----:B------:R0:W-:Y:S04]  /*6b00*/  STL [R1+0xa3c], R9 ;  /* 0x000a3c0901007387 */ /* 0x0001e80000100800 */
[----:B------:R-:W3:Y:S04]  /*6b10*/  @!P4 LDG.E.U16 R14, desc[UR24][R10.64] ;  /* 0x000000180a0ec981 */ /* 0x000ee8000c1e1500 */
[----:B------:R-:W4:Y:S04]  /*6b20*/  @!P1 LDG.E.U16 R16, desc[UR24][R52.64] ;  /* 0x0000001834109981 */ /* 0x000f28000c1e1500 */
[----:B0-----:R-:W4:Y:S01]  /*6b30*/  LDL.LU R9, [R1+0x2a8] ;  /* 0x0002a80001097983 */ /* 0x001f220000300800 */
[----:B------:R-:W-:-:S03]  /*6b40*/  PRMT R17, RZ, 0x7610, R17 ;  /* 0x00007610ff117816 */ /* 0x000fc60000000011 */
[----:B------:R-:W-:Y:S01]  /*6b50*/  STL [R1+0xa48], R10 ;  /* 0x000a480a01007387 */ /* 0x000fe20000100800 */
[C---:B------:R-:W-:Y:S02]  /*6b60*/  VIADD R13, R86.reuse, 0xffffffe6 ;  /* 0xffffffe6560d7836 */ /* 0x040fe40000000000 */
[----:B------:R-:W-:Y:S01]  /*6b70*/  VIADD R12, R86, 0xffffffde ;  /* 0xffffffde560c7836 */ /* 0x000fe20000000000 */
[----:B------:R0:W4:Y:S01]  /*6b80*/  @!P1 LDG.E.U16 R17, desc[UR24][R54.64] ;  /* 0x0000001836119981 */ /* 0x000122000c1e1500 */
[----:B------:R-:W-:Y:S02]  /*6b90*/  PRMT R84, RZ, 0x7610, R84 ;  /* 0x00007610ff547816 */ /* 0x000fe40000000054 */
[----:B------:R-:W-:Y:S02]  /*6ba0*/  ISETP.GE.U32.AND P1, PT, R13, 0x7fffffa7, PT ;  /* 0x7fffffa70d00780c */ /* 0x000fe40003f26070 */
[----:B------:R-:W-:Y:S02]  /*6bb0*/  ISETP.GE.U32.AND P4, PT, R12, 0x7fffff9f, PT ;  /* 0x7fffff9f0c00780c */ /* 0x000fe40003f86070 */
[----:B------:R-:W-:-:S02]  /*6bc0*/  PRMT R85, RZ, 0x7610, R85 ;  /* 0x00007610ff557816 */ /* 0x000fc40000000055 */
[----:B------:R-:W-:Y:S02]  /*6bd0*/  PRMT R24, RZ, 0x7610, R24 ;  /* 0x00007610ff187816 */ /* 0x000fe40000000018 */
[----:B------:R-:W-:Y:S01]  /*6be0*/  PRMT R25, RZ, 0x7610, R25 ;  /* 0x00007610ff197816 */ /* 0x000fe20000000019 */
[----:B--2---:R-:W-:Y:S04]  /*6bf0*/  STL [R1+0x300], R18 ;  /* 0x0003001201007387 */ /* 0x004fe80000100800 */
[----:B------:R-:W-:Y:S04]  /*6c00*/  STL [R1+0xb40], R10 ;  /* 0x000b400a01007387 */ /* 0x000fe80000100800 */
[----:B------:R-:W-:Y:S04]  /*6c10*/  STL [R1+0xa44], R11 ;  /* 0x000a440b01007387 */ /* 0x000fe80000100800 */
[----:B------:R-:W-:Y:S04]  /*6c20*/  STL [R1+0xb44], R11 ;  /* 0x000b440b01007387 */ /* 0x000fe80000100800 */
[----:B---3--:R1:W-:Y:S04]  /*6c30*/  STL [R1+0x30c], R14 ;  /* 0x00030c0e01007387 */ /* 0x0083e80000100800 */
[----:B----4-:R2:W-:Y:S01]  /*6c40*/  STL [R1+0x4c8], R16 ;  /* 0x0004c81001007387 */ /* 0x0105e20000100800 */
[----:B-1----:R-:W-:-:S03]  /*6c50*/  IMAD R14, R9, 0x38, RZ ;  /* 0x00000038090e7824 */ /* 0x002fc600078e02ff */
[----:B------:R1:W-:Y:S01]  /*6c60*/  STL [R1+0x310], R15 ;  /* 0x0003100f01007387 */ /* 0x0003e20000100800 */
[----:B--2---:R-:W-:Y:S02]  /*6c70*/  IMAD R16, R9, 0x9, RZ ;  /* 0x0000000909107824 */ /* 0x004fe400078e02ff */
[----:B------:R-:W-:-:S04]  /*6c80*/  IMAD.WIDE R12, R14, 0x2, R4 ;  /* 0x000000020e0c7825 */ /* 0x000fc800078e0204 */
[--C-:B-1----:R-:W-:Y:S01]  /*6c90*/  IMAD.WIDE R14, R14, 0x2, R6.reuse ;  /* 0x000000020e0e7825 */ /* 0x102fe200078e0206 */
[----:B------:R-:W2:Y:S03]  /*6ca0*/  @!P5 LDG.E.U16 R85, desc[UR24][R12.64] ;  /* 0x000000180c55d981 */ /* 0x000ea6000c1e1500 */
[C---:B------:R-:W-:Y:S01]  /*6cb0*/  IMAD.WIDE R52, R16.reuse, 0x2, R6 ;  /* 0x0000000210347825 */ /* 0x040fe200078e0206 */
[----:B------:R-:W3:Y:S03]  /*6cc0*/  @!P5 LDG.E.U16 R84, desc[UR24][R14.64] ;  /* 0x000000180e54d981 */ /* 0x000ee6000c1e1500 */
[----:B0-----:R-:W-:Y:S01]  /*6cd0*/  IMAD.WIDE R54, R16, 0x2, R4 ;  /* 0x0000000210367825 */ /* 0x001fe200078e0204 */
[----:B------:R-:W4:Y:S04]  /*6ce0*/  @!P3 LDG.E.U16 R24, desc[UR24][R52.64] ;  /* 0x000000183418b981 */ /* 0x000f28000c1e1500 */
[----:B------:R0:W4:Y:S04]  /*6cf0*/  @!P3 LDG.E.U16 R25, desc[UR24][R54.64] ;  /* 0x000000183619b981 */ /* 0x000128000c1e1500 */
[----:B------:R1:W-:Y:S04]  /*6d00*/  STL [R1+0x4cc], R17 ;  /* 0x0004cc1101007387 */ /* 0x0003e80000100800 */
[----:B------:R-:W-:Y:S04]  /*6d10*/  STL [R1+0xa50], R12 ;  /* 0x000a500c01007387 */ /* 0x000fe80000100800 */
[----:B------:R0:W-:Y:S01]  /*6d20*/  STL.64 [R1+0x220], R54 ;  /* 0x0002203601007387 */ /* 0x0001e20000100a00 */
[----:B------:R-:W-:-:S03]  /*6d30*/  IMAD R16, R9, 0x11, RZ ;  /* 0x0000001109107824 */ /* 0x000fc600078e02ff */
[----:B------:R-:W-:Y:S04]  /*6d40*/  STL [R1+0xa4c], R13 ;  /* 0x000a4c0d01007387 */ /* 0x000fe80000100800 */
[----:B------:R0:W-:Y:S01]  /*6d50*/  STL.64 [R1+0x218], R52 ;  /* 0x0002183401007387 */ /* 0x0001e20000100a00 */
[----:B-1----:R-:W-:-:S03]  /*6d60*/  VIADD R17, R86, 0xffffffce ;  /* 0xffffffce56117836 */ /* 0x002fc60000000000 */
[----:B------:R-:W-:Y:S01]  /*6d70*/  STL.64 [R1+0xb48], R12 ;  /* 0x000b480c01007387 */ /* 0x000fe20000100a00 */
[----:B------:R-:W-:-:S03]  /*6d80*/  PRMT R88, RZ, 0x7610, R88 ;  /* 0x00007610ff587816 */ /* 0x000fc60000000058 */
[----:B------:R-:W-:Y:S01]  /*6d90*/  STL [R1+0xd58], R13 ;  /* 0x000d580d01007387 */ /* 0x000fe20000100800 */
[----:B------:R-:W-:-:S03]  /*6da0*/  PRMT R89, RZ, 0x7610, R89 ;  /* 0x00007610ff597816 */ /* 0x000fc60000000059 */
[----:B------:R-:W-:Y:S01]  /*6db0*/  STL [R1+0xd24], R12 ;  /* 0x000d240c01007387 */ /* 0x000fe20000100800 */
[----:B0-----:R-:W-:-:S03]  /*6dc0*/  IMAD.WIDE R54, R16, 0x2, R4 ;  /* 0x0000000210367825 */ /* 0x001fc600078e0204 */
[----:B------:R-:W-:Y:S01]  /*6dd0*/  STL [R1+0xa58], R14 ;  /* 0x000a580e01007387 */ /* 0x000fe20000100800 */
[----:B------:R-:W-:-:S03]  /*6de0*/  IMAD.WIDE R52, R16, 0x2, R6 ;  /* 0x0000000210347825 */ /* 0x000fc600078e0206 */
[----:B------:R-:W-:Y:S01]  /*6df0*/  STL [R1+0xa54], R15 ;  /* 0x000a540f01007387 */ /* 0x000fe20000100800 */
[----:B------:R-:W-:-:S03]  /*6e00*/  ISETP.GE.U32.AND P3, PT, R17, 0x7fffff8f, PT ;  /* 0x7fffff8f1100780c */ /* 0x000fc60003f66070 */
[----:B------:R-:W-:Y:S01]  /*6e10*/  STL.64 [R1+0xb50], R14 ;  /* 0x000b500e01007387 */ /* 0x000fe20000100a00 */
[----:B------:R-:W-:-:S03]  /*6e20*/  IMAD R17, R9, 0x19, RZ ;  /* 0x0000001909117824 */ /* 0x000fc600078e02ff */
[----:B------:R-:W-:Y:S04]  /*6e30*/  STL [R1+0xd98], R15 ;  /* 0x000d980f01007387 */ /* 0x000fe80000100800 */
[----:B------:R-:W-:Y:S01]  /*6e40*/  STL [R1+0xd08], R14 ;  /* 0x000d080e01007387 */ /* 0x000fe20000100800 */
[----:B------:R-:W-:-:S03]  /*6e50*/  PRMT R20, RZ, 0x7610, R20 ;  /* 0x00007610ff147816 */ /* 0x000fc60000000014 */
[----:B------:R-:W4:Y:S01]  /*6e60*/  @!P2 LDG.E.U16 R88, desc[UR24][R52.64] ;  /* 0x000000183458a981 */ /* 0x000f22000c1e1500 */
[----:B------:R-:W-:-:S03]  /*6e70*/  PRMT R21, RZ, 0x7610, R21 ;  /* 0x00007610ff157816 */ /* 0x000fc60000000015 */
[----:B------:R-:W4:Y:S04]  /*6e80*/  @!P2 LDG.E.U16 R89, desc[UR24][R54.64] ;  /* 0x000000183659a981 */ /* 0x000f28000c1e1500 */
[----:B---3--:R-:W-:Y:S04]  /*6e90*/  STL [R1+0x508], R84 ;  /* 0x0005085401007387 */ /* 0x008fe80000100800 */
[----:B--2---:R0:W-:Y:S04]  /*6ea0*/  STL [R1+0x50c], R85 ;  /* 0x00050c5501007387 */ /* 0x0041e80000100800 */
[----:B------:R-:W-:Y:S04]  /*6eb0*/  STL.64 [R1+0x1a0], R54 ;  /* 0x0001a03601007387 */ /* 0x000fe80000100a00 */
[----:B----4-:R-:W-:Y:S01]  /*6ec0*/  STL [R1+0x558], R24 ;  /* 0x0005581801007387 */ /* 0x010fe20000100800 */
[----:B0-----:R-:W-:-:S03]  /*6ed0*/  IMAD.WIDE R84, R17, 0x2, R4 ;  /* 0x0000000211547825 */ /* 0x001fc600078e0204 */
[----:B------:R0:W-:Y:S04]  /*6ee0*/  STL [R1+0x55c], R25 ;  /* 0x00055c1901007387 */ /* 0x0001e80000100800 */
[----:B------:R-:W2:Y:S01]  /*6ef0*/  @!P1 LDG.E.U16 R21, desc[UR24][R84.64] ;  /* 0x0000001854159981 */ /* 0x000ea2000c1e1500 */
[----:B0-----:R-:W-:-:S05]  /*6f00*/  IMAD.WIDE R24, R17, 0x2, R6 ;  /* 0x0000000211187825 */ /* 0x001fca00078e0206 */
[----:B------:R0:W3:Y:S01]  /*6f10*/  @!P1 LDG.E.U16 R20, desc[UR24][R24.64] ;  /* 0x0000001818149981 */ /* 0x0000e2000c1e1500 */
[C---:B------:R-:W-:Y:S02]  /*6f20*/  VIADD R16, R86.reuse, 0xfffffffe ;  /* 0xfffffffe56107836 */ /* 0x040fe40000000000 */
[----:B------:R-:W-:Y:S01]  /*6f30*/  VIADD R18, R86, 0xffffffd6 ;  /* 0xffffffd656127836 */ /* 0x000fe20000000000 */
[----:B------:R1:W-:Y:S02]  /*6f40*/  STL.64 [R1+0x198], R52 ;  /* 0x0001983401007387 */ /* 0x0003e40000100a00 */
[----:B------:R-:W-:Y:S02]  /*6f50*/  ISETP.GE.U32.AND P1, PT, R16, 0x7fffffbf, PT ;  /* 0x7fffffbf1000780c */ /* 0x000fe40003f26070 */
[----:B------:R-:W4:Y:S01]  /*6f60*/  LDL.LU.64 R54, [R1+0xeb0] ;  /* 0x000eb00001367983 */ /* 0x000f220000300a00 */
[----:B------:R-:W-:Y:S01]  /*6f70*/  ISETP.GE.U32.AND P5, PT, R18, 0x7fffff97, PT ;  /* 0x7fffff971200780c */ /* 0x000fe20003fa6070 */
[----:B------:R-:W-:-:S02]  /*6f80*/  IMAD R16, R9, 0x21, RZ ;  /* 0x0000002109107824 */ /* 0x000fc400078e02ff */
[----:B-1----:R-:W4:Y:S04]  /*6f90*/  LDL.LU.64 R52, [R1+0xea8] ;  /* 0x000ea80001347983 */ /* 0x002f280000300a00 */
[----:B------:R-:W-:Y:S01]  /*6fa0*/  STL.64 [R1+0x120], R84 ;  /* 0x0001205401007387 */ /* 0x000fe20000100a00 */
[----:B------:R-:W-:-:S03]  /*6fb0*/  IMAD R17, R9, 0x29, RZ ;  /* 0x0000002909117824 */ /* 0x000fc600078e02ff */
[----:B------:R0:W-:Y:S01]  /*6fc0*/  STL.64 [R1+0x118], R24 ;  /* 0x0001181801007387 */ /* 0x0001e20000100a00 */
[----:B------:R-:W-:-:S03]  /*6fd0*/  PRMT R22, RZ, 0x7610, R22 ;  /* 0x00007610ff167816 */ /* 0x000fc60000000016 */
[----:B------:R-:W-:Y:S04]  /*6fe0*/  STL [R1+0x324], R88 ;  /* 0x0003245801007387 */ /* 0x000fe80000100800 */
[----:B------:R1:W-:Y:S01]  /*6ff0*/  STL [R1+0x328], R89 ;  /* 0x0003285901007387 */ /* 0x0003e20000100800 */
[C---:B0-----:R-:W-:Y:S01]  /*7000*/  IMAD.WIDE R24, R17.reuse, 0x2, R4 ;  /* 0x0000000211187825 */ /* 0x041fe200078e0204 */
[----:B------:R-:W-:Y:S02]  /*7010*/  PRMT R19, RZ, 0x7610, R19 ;  /* 0x00007610ff137816 */ /* 0x000fe40000000013 */
[----:B------:R-:W-:Y:S01]  /*7020*/  PRMT R23, RZ, 0x7610, R23 ;  /* 0x00007610ff177816 */ /* 0x000fe20000000017 */
[C---:B------:R-:W-:Y:S01]  /*7030*/  IMAD.WIDE R84, R16.reuse, 0x2, R6 ;  /* 0x0000000210547825 */ /* 0x040fe200078e0206 */
[----:B------:R-:W4:Y:S03]  /*7040*/  @!P5 LDG.E.U16 R22, desc[UR24][R24.64] ;  /* 0x000000181816d981 */ /* 0x000f26000c1e1500 */
[----:B-1----:R-:W-:Y:S01]  /*7050*/  IMAD.WIDE R88, R16, 0x2, R4 ;  /* 0x0000000210587825 */ /* 0x002fe200078e0204 */
[----:B------:R-:W4:Y:S04]  /*7060*/  @!P4 LDG.E.U16 R23, desc[UR24][R84.64] ;  /* 0x000000185417c981 */ /* 0x000f28000c1e1500 */
[----:B------:R-:W-:Y:S04]  /*7070*/  STL.64 [R1+0xa0], R88 ;  /* 0x0000a05801007387 */ /* 0x000fe80000100a00 */
[----:B---3--:R-:W-:Y:S04]  /*7080*/  STL [R1+0x580], R20 ;  /* 0x0005801401007387 */ /* 0x008fe80000100800 */
[----:B--2---:R0:W-:Y:S02]  /*7090*/  STL [R1+0x308], R21 ;  /* 0x0003081501007387 */ /* 0x0041e40000100800 */
[----:B0-----:R-:W-:-:S05]  /*70a0*/  IMAD.WIDE R20, R17, 0x2, R6 ;  /* 0x0000000211147825 */ /* 0x001fca00078e0206 */
[----:B------:R0:W2:Y:S01]  /*70b0*/  @!P5 LDG.E.U16 R19, desc[UR24][R20.64] ;  /* 0x000000181413d981 */ /* 0x0000a2000c1e1500 */
[----:B------:R-:W-:Y:S01]  /*70c0*/  PRMT R83, RZ, 0x7610, R83 ;  /* 0x00007610ff537816 */ /* 0x000fe20000000053 */
[----:B------:R-:W-:Y:S02]  /*70d0*/  VIADD R18, R86, 0xffffffc6 ;  /* 0xffffffc656127836 */ /* 0x000fe40000000000 */
[----:B------:R-:W-:Y:S03]  /*70e0*/  STL.64 [R1+0x98], R84 ;  /* 0x0000985401007387 */ /* 0x000fe60000100a00 */
[----:B------:R-:W-:Y:S01]  /*70f0*/  ISETP.GE.U32.AND P2, PT, R18, 0x7fffff87, PT ;  /* 0x7fffff871200780c */ /* 0x000fe20003f46070 */
[----:B------:R-:W3:Y:S01]  /*7100*/  @!P4 LDG.E.U16 R83, desc[UR24][R88.64] ;  /* 0x000000185853c981 */ /* 0x000ee2000c1e1500 */
[C---:B------:R-:W-:Y:S02]  /*7110*/  VIADD R18, R86.reuse, 0xfffffffd ;  /* 0xfffffffd56127836 */ /* 0x040fe40000000000 */
[----:B------:R-:W-:Y:S01]  /*7120*/  VIADD R16, R86, 0xfffffff5 ;  /* 0xfffffff556107836 */ /* 0x000fe20000000000 */
[----:B------:R-:W-:Y:S02]  /*7130*/  STL.64 [R1+0x20], R24 ;  /* 0x0000201801007387 */ /* 0x000fe40000100a00 */
[----:B------:R-:W-:-:S02]  /*7140*/  ISETP.GE.U32.AND P4, PT, R18, 0x7fffffbe, PT ;  /* 0x7fffffbe1200780c */ /* 0x000fc40003f86070 */
[----:B------:R-:W-:Y:S01]  /*7150*/  STL.64 [R1+0x18], R20 ;  /* 0x0000181401007387 */ /* 0x000fe20000100a00 */
[----:B------:R-:W-:Y:S01]  /*7160*/  IMAD R18, R9, 0x31, RZ ;  /* 0x0000003109127824 */ /* 0x000fe200078e02ff */
[----:B------:R-:W-:Y:S02]  /*7170*/  ISETP.GE.U32.AND P5, PT, R16, 0x7fffffb6, PT ;  /* 0x7fffffb61000780c */ /* 0x000fe40003fa6070 */
[----:B------:R-:W-:Y:S01]  /*7180*/  PRMT R82, RZ, 0x7610, R82 ;  /* 0x00007610ff527816 */ /* 0x000fe20000000052 */
[----:B----4-:R1:W-:Y:S01]  /*7190*/  STL [R1+0x4fc], R22 ;  /* 0x0004fc1601007387 */ /* 0x0103e20000100800 */
[----:B------:R-:W-:Y:S01]  /*71a0*/  PRMT R26, RZ, 0x7610, R26 ;  /* 0x00007610ff1a7816 */ /* 0x000fe2000000001a */
[----:B------:R-:W-:Y:S01]  /*71b0*/  IMAD.WIDE R16, R18, 0x2, R4 ;  /* 0x0000000212107825 */ /* 0x000fe200078e0204 */
[----:B------:R-:W-:Y:S02]  /*71c0*/  PRMT R81, RZ, 0x7610, R81 ;  /* 0x00007610ff517816 */ /* 0x000fe40000000051 */
[----:B------:R-:W-:-:S02]  /*71d0*/  PRMT R80, RZ, 0x7610, R80 ;  /* 0x00007610ff507816 */ /* 0x000fc40000000050 */
[----:B------:R-:W4:Y:S01]  /*71e0*/  @!P3 LDG.E.U16 R82, desc[UR24][R16.64] ;  /* 0x000000181052b981 */ /* 0x000f22000c1e1500 */
[----:B-1----:R-:W-:-:S04]  /*71f0*/  IMAD R22, R9, 0x39, RZ ;  /* 0x0000003909167824 */ /* 0x002fc800078e02ff */
[----:B0-----:R-:W-:-:S05]  /*7200*/  IMAD.WIDE R20, R22, 0x2, R4 ;  /* 0x0000000216147825 */ /* 0x001fca00078e0204 */
[----:B------:R-:W3:Y:S04]  /*7210*/  @!P2 LDG.E.U16 R80, desc[UR24][R20.64] ;  /* 0x000000181450a981 */ /* 0x000ee8000c1e1500 */
[----:B--2---:R0:W-:Y:S04]  /*7220*/  STL [R1+0x4f8], R19 ;  /* 0x0004f81301007387 */ /* 0x0041e80000100800 */
[----:B------:R1:W-:Y:S01]  /*7230*/  STL [R1+0x500], R23 ;  /* 0x0005001701007387 */ /* 0x0003e20000100800 */
[----:B0-----:R-:W-:-:S04]  /*7240*/  IMAD.WIDE R18, R18, 0x2, R6 ;  /* 0x0000000212127825 */ /* 0x001fc800078e0206 */
[----:B-1----:R-:W-:Y:S01]  /*7250*/  IMAD.WIDE R22, R22, 0x2, R6 ;  /* 0x0000000216167825 */ /* 0x002fe200078e0206 */
[----:B------:R-:W2:Y:S04]  /*7260*/  @!P3 LDG.E.U16 R81, desc[UR24][R18.64] ;  /* 0x000000181251b981 */ /* 0x000ea8000c1e1500 */
[----:B------:R-:W2:Y:S04]  /*7270*/  @!P2 LDG.E.U16 R26, desc[UR24][R22.64] ;  /* 0x00000018161aa981 */ /* 0x000ea8000c1e1500 */
[----:B------:R-:W-:Y:S04]  /*7280*/  STL [R1+0xa60], R16 ;  /* 0x000a601001007387 */ /* 0x000fe80000100800 */
[----:B------:R-:W-:Y:S04]  /*7290*/  STL [R1+0xa5c], R17 ;  /* 0x000a5c1101007387 */ /* 0x000fe80000100800 */
[----:B------:R-:W-:Y:S04]  /*72a0*/  STL.64 [R1+0xb58], R16 ;  /* 0x000b581001007387 */ /* 0x000fe80000100a00 */
[----:B------:R-:W-:Y:S04]  /*72b0*/  STL [R1+0xd28], R17 ;  /* 0x000d281101007387 */ /* 0x000fe80000100800 */
[----:B------:R-:W-:Y:S04]  /*72c0*/  STL [R1+0xd0c], R16 ;  /* 0x000d0c1001007387 */ /* 0x000fe80000100800 */
[----:B------:R-:W-:Y:S04]  /*72d0*/  STL [R1+0xa68], R18 ;  /* 0x000a681201007387 */ /* 0x000fe80000100800 */
[----:B------:R-:W-:Y:S04]  /*72e0*/  STL [R1+0xa64], R19 ;  /* 0x000a641301007387 */ /* 0x000fe80000100800 */
[----:B---3--:R-:W-:Y:S04]  /*72f0*/  STL [R1+0x504], R83 ;  /* 0x0005045301007387 */ /* 0x008fe80000100800 */
[----:B------:R-:W-:Y:S04]  /*7300*/  STL.64 [R1+0xb68], R18 ;  /* 0x000b681201007387 */ /* 0x000fe80000100a00 */
[----:B------:R-:W-:Y:S04]  /*7310*/  STL [R1+0xd40], R19 ;  /* 0x000d401301007387 */ /* 0x000fe80000100800 */
[----:B------:R-:W-:Y:S04]  /*7320*/  STL [R1+0xd04], R18 ;  /* 0x000d041201007387 */ /* 0x000fe80000100800 */
[----:B------:R-:W-:Y:S04]  /*7330*/  STL [R1+0xa70], R20 ;  /* 0x000a701401007387 */ /* 0x000fe80000100800 */
[----:B------:R-:W-:Y:S04]  /*7340*/  STL [R1+0xb70], R20 ;  /* 0x000b701401007387 */ /* 0x000fe80000100800 */
[----:B------:R-:W-:Y:S04]  /*7350*/  STL [R1+0xd2c], R20 ;  /* 0x000d2c1401007387 */ /* 0x000fe80000100800 */
[----:B------:R-:W-:Y:S01]  /*7360*/  STL [R1+0xa6c], R21 ;  /* 0x000a6c1501007387 */ /* 0x000fe20000100800 */
[----:B------:R-:W-:-:S03]  /*7370*/  VIADD R24, R86, 0xffffffe5 ;  /* 0xffffffe556187836 */ /* 0x000fc60000000000 */
[----:B------:R-:W-:Y:S01]  /*7380*/  STL [R1+0xb74], R21 ;  /* 0x000b741501007387 */ /* 0x000fe20000100800 */
[----:B------:R-:W-:-:S03]  /*7390*/  PRMT R90, RZ, 0x7610, R90 ;  /* 0x00007610ff5a7816 */ /* 0x000fc6000000005a */
[----:B------:R-:W-:Y:S01]  /*73a0*/  STL [R1+0xd30], R21 ;  /* 0x000d301501007387 */ /* 0x000fe20000100800 */
[----:B------:R-:W-:-:S03]  /*73b0*/  PRMT R91, RZ, 0x7610, R91 ;  /* 0x00007610ff5b7816 */ /* 0x000fc6000000005b */
[----:B------:R-:W-:Y:S01]  /*73c0*/  STL [R1+0xa78], R22 ;  /* 0x000a781601007387 */ /* 0x000fe20000100800 */
[----:B------:R-:W-:-:S03]  /*73d0*/  IMAD.WIDE R84, R9, 0x2, R6 ;  /* 0x0000000209547825 */ /* 0x000fc600078e0206 */
[----:B------:R-:W-:Y:S01]  /*73e0*/  STL [R1+0xb78], R22 ;  /* 0x000b781601007387 */ /* 0x000fe20000100800 */
[----:B------:R-:W-:-:S03]  /*73f0*/  IMAD.WIDE R88, R9, 0x2, R4 ;  /* 0x0000000209587825 */ /* 0x000fc600078e0204 */
[----:B------:R-:W-:Y:S01]  /*7400*/  STL [R1+0xd34], R22 ;  /* 0x000d341601007387 */ /* 0x000fe20000100800 */
[----:B------:R-:W-:-:S03]  /*7410*/  ISETP.GE.U32.AND P2, PT, R24, 0x7fffffa6, PT ;  /* 0x7fffffa61800780c */ /* 0x000fc60003f46070 */
[----:B------:R-:W-:Y:S01]  /*7420*/  STL [R1+0xa74], R23 ;  /* 0x000a741701007387 */ /* 0x000fe20000100800 */
[----:B------:R-:W-:-:S03]  /*7430*/  IMAD.SHL.U32 R24, R9, 0x2, RZ ;  /* 0x0000000209187824 */ /* 0x000fc600078e00ff */
[----:B------:R-:W-:Y:S04]  /*7440*/  STL [R1+0xb7c], R23 ;  /* 0x000b7c1701007387 */ /* 0x000fe80000100800 */
[----:B------:R-:W-:Y:S04]  /*7450*/  STL [R1+0xd38], R23 ;  /* 0x000d381701007387 */ /* 0x000fe80000100800 */
[----:B----4-:R0:W-:Y:S01]  /*7460*/  STL [R1+0x2fc], R82 ;  /* 0x0002fc5201007387 */ /* 0x0101e20000100800 */
[----:B------:R-:W-:-:S03]  /*7470*/  PRMT R76, RZ, 0x7610, R76 ;  /* 0x00007610ff4c7816 */ /* 0x000fc6000000004c */
[----:B------:R-:W3:Y:S01]  /*7480*/  @!P1 LDG.E.U16 R90, desc[UR24][R84.64] ;  /* 0x00000018545a9981 */ /* 0x000ee2000c1e1500 */
[----:B------:R-:W-:-:S03]  /*7490*/  PRMT R77, RZ, 0x7610, R77 ;  /* 0x00007610ff4d7816 */ /* 0x000fc6000000004d */
[----:B------:R-:W4:Y:S01]  /*74a0*/  @!P1 LDG.E.U16 R91, desc[UR24][R88.64] ;  /* 0x00000018585b9981 */ /* 0x000f22000c1e1500 */
[----:B0-----:R-:W-:-:S05]  /*74b0*/  IMAD.WIDE R82, R24, 0x2, R4 ;  /* 0x0000000218527825 */ /* 0x001fca00078e0204 */
[----:B------:R0:W4:Y:S04]  /*74c0*/  @!P4 LDG.E.U16 R77, desc[UR24][R82.64] ;  /* 0x00000018524dc981 */ /* 0x000128000c1e1500 */
[----:B--2---:R-:W-:Y:S04]  /*74d0*/  STL [R1+0x538], R26 ;  /* 0x0005381a01007387 */ /* 0x004fe80000100800 */
[----:B------:R-:W-:Y:S04]  /*74e0*/  STL [R1+0x540], R81 ;  /* 0x0005405101007387 */ /* 0x000fe80000100800 */
[----:B------:R-:W-:Y:S04]  /*74f0*/  STL.64 [R1+0x2a0], R88 ;  /* 0x0002a05801007387 */ /* 0x000fe80000100a00 */
[----:B------:R1:W-:Y:S02]  /*7500*/  STL [R1+0x53c], R80 ;  /* 0x00053c5001007387 */ /* 0x0003e40000100800 */
[----:B-1----:R-:W-:-:S05]  /*7510*/  IMAD.WIDE R80, R24, 0x2, R6 ;  /* 0x0000000218507825 */ /* 0x002fca00078e0206 */
[----:B------:R1:W2:Y:S01]  /*7520*/  @!P4 LDG.E.U16 R76, desc[UR24][R80.64] ;  /* 0x00000018504cc981 */ /* 0x0002a2000c1e1500 */
[----:B------:R-:W-:-:S05]  /*7530*/  VIADD R25, R86, 0xffffffed ;  /* 0xffffffed56197836 */ /* 0x000fca0000000000 */
[----:B------:R-:W-:Y:S01]  /*7540*/  ISETP.GE.U32.AND P3, PT, R25, 0x7fffffae, PT ;  /* 0x7fffffae1900780c */ /* 0x000fe20003f66070 */
[----:B------:R-:W-:Y:S01]  /*7550*/  VIADD R25, R86, 0xffffffd5 ;  /* 0xffffffd556197836 */ /* 0x000fe20000000000 */
[----:B------:R0:W-:Y:S01]  /*7560*/  STL.64 [R1+0x298], R84 ;  /* 0x0002985401007387 */ /* 0x0001e20000100a00 */
[----:B------:R-:W-:-:S03]  /*7570*/  IMAD R24, R9, 0xa, RZ ;  /* 0x0000000a09187824 */ /* 0x000fc600078e02ff */
[----:B------:R-:W2:Y:S01]  /*7580*/  LDL.LU.64 R88, [R1+0xea0] ;  /* 0x000ea00001587983 */ /* 0x000ea20000300a00 */
[----:B------:R-:W-:Y:S01]  /*7590*/  ISETP.GE.U32.AND P4, PT, R25, 0x7fffff96, PT ;  /* 0x7fffff961900780c */ /* 0x000fe20003f86070 */
[----:B------:R-:W-:Y:S01]  /*75a0*/  IMAD R25, R9, 0x12, RZ ;  /* 0x0000001209197824 */ /* 0x000fe200078e02ff */
[----:B------:R-:W-:Y:S01]  /*75b0*/  PRMT R87, RZ, 0x7610, R87 ;  /* 0x00007610ff577816 */ /* 0x000fe20000000057 */
[----:B0-----:R-:W2:Y:S01]  /*75c0*/  LDL.LU.64 R84, [R1+0xe98] ;  /* 0x000e980001547983 */ /* 0x001ea20000300a00 */
[----:B------:R-:W-:-:S03]  /*75d0*/  PRMT R78, RZ, 0x7610, R78 ;  /* 0x00007610ff4e7816 */ /* 0x000fc6000000004e */
[----:B------:R0:W-:Y:S01]  /*75e0*/  STL.64 [R1+0x290], R82 ;  /* 0x0002905201007387 */ /* 0x0001e20000100a00 */
[----:B------:R-:W-:-:S03]  /*75f0*/  PRMT R79, RZ, 0x7610, R79 ;  /* 0x00007610ff4f7816 */ /* 0x000fc6000000004f */
[----:B------:R1:W-:Y:S01]  /*7600*/  STL.64 [R1+0x288], R80 ;  /* 0x0002885001007387 */ /* 0x0003e20000100a00 */
[----:B0-----:R-:W-:-:S04]  /*7610*/  IMAD.WIDE R82, R24, 0x2, R4 ;  /* 0x0000000218527825 */ /* 0x001fc800078e0204 */
[----:B-1----:R-:W-:Y:S01]  /*7620*/  IMAD.WIDE R80, R24, 0x2, R6 ;  /* 0x0000000218507825 */ /* 0x002fe200078e0206 */
[----:B------:R-:W2:Y:S01]  /*7630*/  @!P5 LDG.E.U16 R87, desc[UR24][R82.64] ;  /* 0x000000185257d981 */ /* 0x000ea2000c1e1500 */
[----:B------:R-:W-:-:S03]  /*7640*/  PRMT R29, RZ, 0x7610, R29 ;  /* 0x00007610ff1d7816 */ /* 0x000fc6000000001d */
[----:B------:R-:W2:Y:S04]  /*7650*/  @!P5 LDG.E.U16 R79, desc[UR24][R80.64] ;  /* 0x00000018504fd981 */ /* 0x000ea8000c1e1500 */
[----:B---3--:R-:W-:Y:S04]  /*7660*/  STL [R1+0x4c0], R90 ;  /* 0x0004c05a01007387 */ /* 0x008fe80000100800 */
[----:B----4-:R0:W-:Y:S04]  /*7670*/  STL [R1+0x4c4], R91 ;  /* 0x0004c45b01007387 */ /* 0x0101e80000100800 */
[----:B------:R-:W-:Y:S01]  /*7680*/  STL.64 [R1+0x210], R82 ;  /* 0x0002105201007387 */ /* 0x000fe20000100a00 */
[----:B0-----:R-:W-:-:S05]  /*7690*/  IMAD.WIDE R90, R25, 0x2, R4 ;  /* 0x00000002195a7825 */ /* 0x001fca00078e0204 */
[----:B------:R0:W3:Y:S04]  /*76a0*/  @!P3 LDG.E.U16 R78, desc[UR24][R90.64] ;  /* 0x000000185a4eb981 */ /* 0x0000e8000c1e1500 */
[----:B--2---:R-:W-:Y:S04]  /*76b0*/  STL [R1+0x4e0], R76 ;  /* 0x0004e04c01007387 */ /* 0x004fe80000100800 */
[----:B------:R1:W-:Y:S02]  /*76c0*/  STL [R1+0x4e4], R77 ;  /* 0x0004e44d01007387 */ /* 0x0003e40000100800 */
[----:B-1----:R-:W-:-:S05]  /*76d0*/  IMAD.WIDE R76, R25, 0x2, R6 ;  /* 0x00000002194c7825 */ /* 0x002fca00078e0206 */
[----:B------:R1:W2:Y:S01]  /*76e0*/  @!P3 LDG.E.U16 R29, desc[UR24][R76.64] ;  /* 0x000000184c1db981 */ /* 0x0002a2000c1e1500 */
[C---:B------:R-:W-:Y:S02]  /*76f0*/  VIADD R26, R86.reuse, 0xffffffdd ;  /* 0xffffffdd561a7836 */ /* 0x040fe40000000000 */
[----:B------:R-:W-:-:S03]  /*7700*/  VIADD R24, R86, 0xffffffc5 ;  /* 0xffffffc556187836 */ /* 0x000fc60000000000 */
[----:B------:R-:W-:Y:S01]  /*7710*/  ISETP.GE.U32.AND P1, PT, R26, 0x7fffff9e, PT ;  /* 0x7fffff9e1a00780c */ /* 0x000fe20003f26070 */
[----:B------:R4:W-:Y:S01]  /*7720*/  STL.64 [R1+0x208], R80 ;  /* 0x0002085001007387 */ /* 0x0009e20000100a00 */
[----:B------:R-:W-:Y:S01]  /*7730*/  ISETP.GE.U32.AND P3, PT, R24, 0x7fffff86, PT ;  /* 0x7fffff861800780c */ /* 0x000fe20003f66070 */
[C---:B------:R-:W-:Y:S02]  /*7740*/  IMAD R25, R9.reuse, 0x22, RZ ;  /* 0x0000002209197824 */ /* 0x040fe400078e02ff */
[----:B------:R-:W2:Y:S01]  /*7750*/  LDL.LU.64 R82, [R1+0xe90] ;  /* 0x000e900001527983 */ /* 0x000ea20000300a00 */
[----:B------:R-:W-:Y:S01]  /*7760*/  IMAD R24, R9, 0x1a, RZ ;  /* 0x0000001a09187824 */ /* 0x000fe200078e02ff */
[----:B------:R-:W-:Y:S02]  /*7770*/  PRMT R72, RZ, 0x7610, R72 ;  /* 0x00007610ff487816 */ /* 0x000fe40000000048 */
[----:B------:R-:W-:Y:S01]  /*7780*/  PRMT R73, RZ, 0x7610, R73 ;  /* 0x00007610ff497816 */ /* 0x000fe20000000049 */
[----:B----4-:R-:W4:Y:S04]  /*7790*/  LDL.LU.64 R80, [R1+0xe88] ;  /* 0x000e880001507983 */ /* 0x010f280000300a00 */
[----:B------:R0:W-:Y:S04]  /*77a0*/  STL.64 [R1+0x190], R90 ;  /* 0x0001905a01007387 */ /* 0x0001e80000100a00 */
[----:B------:R1:W-:Y:S01]  /*77b0*/  STL.64 [R1+0x188], R76 ;  /* 0x0001884c01007387 */ /* 0x0003e20000100a00 */
[----:B0-----:R-:W-:-:S04]  /*77c0*/  IMAD.WIDE R90, R25, 0x2, R4 ;  /* 0x00000002195a7825 */ /* 0x001fc800078e0204 */
[----:B-1----:R-:W-:Y:S01]  /*77d0*/  IMAD.WIDE R76, R24, 0x2, R6 ;  /* 0x00000002184c7825 */ /* 0x002fe200078e0206 */
[----:B------:R-:W4:Y:S04]  /*77e0*/  @!P1 LDG.E.U16 R72, desc[UR24][R90.64] ;  /* 0x000000185a489981 */ /* 0x000f28000c1e1500 */
[----:B------:R-:W4:Y:S04]  /*77f0*/  @!P2 LDG.E.U16 R73, desc[UR24][R76.64] ;  /* 0x000000184c49a981 */ /* 0x000f28000c1e1500 */
[----:B------:R0:W-:Y:S01]  /*7800*/  STL [R1+0x554], R87 ;  /* 0x0005545701007387 */ /* 0x0001e20000100800 */
[----:B------:R-:W-:Y:S01]  /*7810*/  PRMT R27, RZ, 0x7610, R27 ;  /* 0x00007610ff1b7816 */ /* 0x000fe2000000001b */
[----:B0-----:R-:W-:-:S02]  /*7820*/  IMAD.MOV.U32 R87, RZ, RZ, R28 ;  /* 0x000000ffff577224 */ /* 0x001fc400078e001c */
[----:B---3--:R-:W-:Y:S04]  /*7830*/  STL [R1+0x548], R78 ;  /* 0x0005484e01007387 */ /* 0x008fe80000100800 */
[----:B------:R0:W-:Y:S02]  /*7840*/  STL [R1+0x54c], R79 ;  /* 0x00054c4f01007387 */ /* 0x0001e40000100800 */
[----:B0-----:R-:W-:-:S05]  /*7850*/  IMAD.WIDE R78, R24, 0x2, R4 ;  /* 0x00000002184e7825 */ /* 0x001fca00078e0204 */
[----:B------:R-:W-:Y:S04]  /*7860*/  STL.64 [R1+0x110], R78 ;  /* 0x0001104e01007387 */ /* 0x000fe80000100a00 */
[----:B--2---:R0:W-:Y:S02]  /*7870*/  STL [R1+0x544], R29 ;  /* 0x0005441d01007387 */ /* 0x0041e40000100800 */
[----:B0-----:R-:W-:-:S05]  /*7880*/  IMAD.WIDE R28, R25, 0x2, R6 ;  /* 0x00000002191c7825 */ /* 0x001fca00078e0206 */
[----:B------:R-:W2:Y:S01]  /*7890*/  @!P1 LDG.E.U16 R27, desc[UR24][R28.64] ;  /* 0x000000181c1b9981 */ /* 0x000ea2000c1e1500 */
[----:B------:R-:W-:Y:S01]  /*78a0*/  PRMT R75, RZ, 0x7610, R75 ;  /* 0x00007610ff4b7816 */ /* 0x000fe2000000004b */
[----:B------:R-:W-:Y:S02]  /*78b0*/  VIADD R24, R86, 0xfffffff4 ;  /* 0xfffffff456187836 */ /* 0x000fe40000000000 */
[----:B------:R0:W-:Y:S03]  /*78c0*/  STL.64 [R1+0x108], R76 ;  /* 0x0001084c01007387 */ /* 0x0001e60000100a00 */
[----:B------:R-:W-:Y:S01]  /*78d0*/  ISETP.GE.U32.AND P1, PT, R24, 0x7fffffb5, PT ;  /* 0x7fffffb51800780c */ /* 0x000fe20003f26070 */
[----:B------:R-:W3:Y:S01]  /*78e0*/  @!P2 LDG.E.U16 R75, desc[UR24][R78.64] ;  /* 0x000000184e4ba981 */ /* 0x000ee2000c1e1500 */
[----:B------:R-:W-:Y:S01]  /*78f0*/  IMAD R24, R9, 0x2a, RZ ;  /* 0x0000002a09187824 */ /* 0x000fe200078e02ff */
[----:B------:R-:W-:Y:S01]  /*7900*/  PRMT R74, RZ, 0x7610, R74 ;  /* 0x00007610ff4a7816 */ /* 0x000fe2000000004a */
[----:B------:R-:W-:Y:S01]  /*7910*/  VIADD R26, R86, 0xffffffcd ;  /* 0xffffffcd561a7836 */ /* 0x000fe20000000000 */
[----:B------:R-:W-:Y:S01]  /*7920*/  PRMT R71, RZ, 0x7610, R71 ;  /* 0x00007610ff477816 */ /* 0x000fe20000000047 */
[----:B------:R-:W3:Y:S04]  /*7930*/  LDL.LU.64 R78, [R1+0xe80] ;  /* 0x000e8000014e7983 */ /* 0x000ee80000300a00 */
[----:B0-----:R-:W3:Y:S04]  /*7940*/  LDL.LU.64 R76, [R1+0xe78] ;  /* 0x000e7800014c7983 */ /* 0x001ee80000300a00 */
[----:B------:R0:W-:Y:S04]  /*7950*/  STL.64 [R1+0x90], R90 ;  /* 0x0000905a01007387 */ /* 0x0001e80000100a00 */
[----:B------:R-:W-:Y:S04]  /*7960*/  STL.64 [R1+0x88], R28 ;  /* 0x0000881c01007387 */ /* 0x000fe80000100a00 */
[----:B----4-:R-:W-:Y:S01]  /*7970*/  STL [R1+0x57c], R72 ;  /* 0x00057c4801007387 */ /* 0x010fe20000100800 */
[----:B0-----:R-:W-:-:S03]  /*7980*/  IMAD.WIDE R90, R24, 0x2, R4 ;  /* 0x00000002185a7825 */ /* 0x001fc600078e0204 */
[----:B------:R0:W-:Y:S01]  /*7990*/  STL [R1+0x318], R73 ;  /* 0x0003184901007387 */ /* 0x0001e20000100800 */
[----:B------:R-:W-:Y:S01]  /*79a0*/  ISETP.GE.U32.AND P5, PT, R26, 0x7fffff8e, PT ;  /* 0x7fffff8e1a00780c */ /* 0x000fe20003fa6070 */
[----:B------:R-:W-:Y:S02]  /*79b0*/  VIADD R26, R86, 0xfffffffc ;  /* 0xfffffffc561a7836 */ /* 0x000fe40000000000 */
[----:B------:R-:W4:Y:S01]  /*79c0*/  @!P4 LDG.E.U16 R74, desc[UR24][R90.64] ;  /* 0x000000185a4ac981 */ /* 0x000f22000c1e1500 */
[----:B0-----:R-:W-:-:S05]  /*79d0*/  IMAD.WIDE R72, R24, 0x2, R6 ;  /* 0x0000000218487825 */ /* 0x001fca00078e0206 */
[----:B------:R-:W4:Y:S01]  /*79e0*/  @!P4 LDG.E.U16 R71, desc[UR24][R72.64] ;  /* 0x000000184847c981 */ /* 0x000f22000c1e1500 */
[----:B------:R-:W-:Y:S01]  /*79f0*/  ISETP.GE.U32.AND P2, PT, R26, 0x7fffffbd, PT ;  /* 0x7fffffbd1a00780c */ /* 0x000fe20003f46070 */
[----:B------:R-:W-:Y:S01]  /*7a00*/  IMAD R26, R9, 0x32, RZ ;  /* 0x00000032091a7824 */ /* 0x000fe200078e02ff */
[----:B------:R-:W-:Y:S01]  /*7a10*/  PRMT R67, RZ, 0x7610, R67 ;  /* 0x00007610ff437816 */ /* 0x000fe20000000043 */
[----:B------:R-:W-:Y:S01]  /*7a20*/  STL.64 [R1+0x10], R90 ;  /* 0x0000105a01007387 */ /* 0x000fe20000100a00 */
[----:B------:R-:W-:Y:S01]  /*7a30*/  PRMT R66, RZ, 0x7610, R66 ;  /* 0x00007610ff427816 */ /* 0x000fe20000000042 */
[----:B------:R-:W-:-:S05]  /*7a40*/  IMAD.WIDE R24, R26, 0x2, R4 ;  /* 0x000000021a187825 */ /* 0x000fca00078e0204 */
[----:B------:R-:W4:Y:S04]  /*7a50*/  @!P5 LDG.E.U16 R67, desc[UR24][R24.64] ;  /* 0x000000181843d981 */ /* 0x000f28000c1e1500 */
[----:B--2---:R0:W-:Y:S02]  /*7a60*/  STL [R1+0x578], R27 ;  /* 0x0005781b01007387 */ /* 0x0041e40000100800 */
[----:B0-----:R-:W-:-:S05]  /*7a70*/  IMAD.WIDE R26, R26, 0x2, R6 ;  /* 0x000000021a1a7825 */ /* 0x001fca00078e0206 */
[----:B------:R-:W2:Y:S04]  /*7a80*/  @!P5 LDG.E.U16 R66, desc[UR24][R26.64] ;  /* 0x000000181a42d981 */ /* 0x000ea8000c1e1500 */
[----:B------:R-:W-:Y:S04]  /*7a90*/  STL.64 [R1+0x8], R72 ;  /* 0x0000084801007387 */ /* 0x000fe80000100a00 */
[----:B------:R-:W-:Y:S04]  /*7aa0*/  STL [R1+0xa80], R24 ;  /* 0x000a801801007387 */ /* 0x000fe80000100800 */
[----:B------:R-:W-:Y:S04]  /*7ab0*/  STL [R1+0xb80], R24 ;  /* 0x000b801801007387 */ /* 0x000fe80000100800 */
[----:B---3--:R-:W-:Y:S04]  /*7ac0*/  STL [R1+0x31c], R75 ;  /* 0x00031c4b01007387 */ /* 0x008fe80000100800 */
[----:B------:R-:W-:Y:S04]  /*7ad0*/  STL [R1+0xd3c], R24 ;  /* 0x000d3c1801007387 */ /* 0x000fe80000100800 */
[----:B------:R-:W-:Y:S01]  /*7ae0*/  STL [R1+0xa7c], R25 ;  /* 0x000a7c1901007387 */ /* 0x000fe20000100800 */
[----:B------:R-:W-:-:S03]  /*7af0*/  VIADD R29, R86, 0xffffffec ;  /* 0xffffffec561d7836 */ /* 0x000fc60000000000 */
[----:B------:R-:W-:Y:S01]  /*7b00*/  STL [R1+0xb84], R25 ;  /* 0x000b841901007387 */ /* 0x000fe20000100800 */
[----:B------:R-:W-:-:S03]  /*7b10*/  VIADD R28, R86, 0xffffffe4 ;  /* 0xffffffe4561c7836 */ /* 0x000fc60000000000 */
[----:B------:R-:W-:Y:S04]  /*7b20*/  STL [R1+0xd44], R25 ;  /* 0x000d441901007387 */ /* 0x000fe80000100800 */
[----:B----4-:R-:W-:Y:S04]  /*7b30*/  STL [R1+0x4f4], R74 ;  /* 0x0004f44a01007387 */ /* 0x010fe80000100800 */
[----:B------:R0:W-:Y:S01]  /*7b40*/  STL [R1+0x4f0], R71 ;  /* 0x0004f04701007387 */ /* 0x0001e20000100800 */
[----:B------:R-:W-:Y:S02]  /*7b50*/  ISETP.GE.U32.AND P4, PT, R29, 0x7fffffad, PT ;  /* 0x7fffffad1d00780c */ /* 0x000fe40003f86070 */
[----:B------:R-:W-:-:S02]  /*7b60*/  ISETP.GE.U32.AND P5, PT, R28, 0x7fffffa5, PT ;  /* 0x7fffffa51c00780c */ /* 0x000fc40003fa6070 */
[----:B------:R-:W-:Y:S01]  /*7b70*/  PRMT R70, RZ, 0x7610, R70 ;  /* 0x00007610ff467816 */ /* 0x000fe20000000046 */
[----:B0-----:R-:W-:Y:S02]  /*7b80*/  IMAD.MOV.U32 R71, RZ, RZ, R30 ;  /* 0x000000ffff477224 */ /* 0x001fe400078e001e */
[C---:B------:R-:W-:Y:S01]  /*7b90*/  IMAD R30, R9.reuse, 0x3a, RZ ;  /* 0x0000003a091e7824 */ /* 0x040fe200078e02ff */
[----:B------:R-:W-:Y:S01]  /*7ba0*/  PRMT R69, RZ, 0x7610, R69 ;  /* 0x00007610ff457816 */ /* 0x000fe20000000045 */
[----:B------:R-:W-:Y:S02]  /*7bb0*/  IMAD.MOV.U32 R72, RZ, RZ, R31 ;  /* 0x000000ffff487224 */ /* 0x000fe400078e001f */
[C---:B------:R-:W-:Y:S01]  /*7bc0*/  IMAD.WIDE R28, R30.reuse, 0x2, R4 ;  /* 0x000000021e1c7825 */ /* 0x040fe200078e0204 */
[----:B------:R-:W-:Y:S03]  /*7bd0*/  STL [R1+0xa88], R26 ;  /* 0x000a881a01007387 */ /* 0x000fe60000100800 */
[----:B------:R-:W-:Y:S01]  /*7be0*/  IMAD.WIDE R30, R30, 0x2, R6 ;  /* 0x000000021e1e7825 */ /* 0x000fe200078e0206 */
[----:B------:R-:W-:Y:S03]  /*7bf0*/  STL [R1+0xb88], R26 ;  /* 0x000b881a01007387 */ /* 0x000fe60000100800 */
[----:B------:R-:W-:Y:S01]  /*7c00*/  IMAD.MOV.U32 R73, RZ, RZ, R32 ;  /* 0x000000ffff497224 */ /* 0x000fe200078e0020 */
[----:B------:R-:W-:Y:S01]  /*7c10*/  STL [R1+0xd48], R26 ;  /* 0x000d481a01007387 */ /* 0x000fe20000100800 */
[----:B------:R-:W-:-:S03]  /*7c20*/  IMAD R32, R9, 0x3, RZ ;  /* 0x0000000309207824 */ /* 0x000fc600078e02ff */
[----:B------:R-:W3:Y:S04]  /*7c30*/  @!P3 LDG.E.U16 R70, desc[UR24][R28.64] ;  /* 0x000000181c46b981 */ /* 0x000ee8000c1e1500 */
[----:B------:R-:W-:Y:S01]  /*7c40*/  STL [R1+0xa84], R27 ;  /* 0x000a841b01007387 */ /* 0x000fe20000100800 */
[----:B------:R-:W-:-:S03]  /*7c50*/  PRMT R20, RZ, 0x7610, R20 ;  /* 0x00007610ff147816 */ /* 0x000fc60000000014 */
[----:B------:R-:W-:Y:S01]  /*7c60*/  STL [R1+0xb8c], R27 ;  /* 0x000b8c1b01007387 */ /* 0x000fe20000100800 */
[----:B------:R-:W-:-:S03]  /*7c70*/  PRMT R21, RZ, 0x7610, R21 ;  /* 0x00007610ff157816 */ /* 0x000fc60000000015 */
[----:B------:R-:W-:Y:S04]  /*7c80*/  STL [R1+0xd4c], R27 ;  /* 0x000d4c1b01007387 */ /* 0x000fe80000100800 */
[----:B------:R-:W4:Y:S01]  /*7c90*/  @!P3 LDG.E.U16 R69, desc[UR24][R30.64] ;  /* 0x000000181e45b981 */ /* 0x000f22000c1e1500 */
[----:B------:R-:W-:-:S03]  /*7ca0*/  IMAD.WIDE R90, R32, 0x2, R4 ;  /* 0x00000002205a7825 */ /* 0x000fc600078e0204 */
[----:B------:R-:W-:Y:S04]  /*7cb0*/  STL [R1+0x4ec], R67 ;  /* 0x0004ec4301007387 */ /* 0x000fe80000100800 */
[----:B------:R0:W4:Y:S04]  /*7cc0*/  @!P2 LDG.E.U16 R21, desc[UR24][R90.64] ;  /* 0x000000185a15a981 */ /* 0x000128000c1e1500 */
[----:B--2---:R1:W-:Y:S02]  /*7cd0*/  STL [R1+0x4e8], R66 ;  /* 0x0004e84201007387 */ /* 0x0043e40000100800 */
[----:B-1----:R-:W-:-:S05]  /*7ce0*/  IMAD.WIDE R66, R32, 0x2, R6 ;  /* 0x0000000220427825 */ /* 0x002fca00078e0206 */
[----:B------:R1:W2:Y:S04]  /*7cf0*/  @!P2 LDG.E.U16 R20, desc[UR24][R66.64] ;  /* 0x000000184214a981 */ /* 0x0002a8000c1e1500 */
[----:B------:R-:W-:Y:S04]  /*7d00*/  STL [R1+0xa90], R28 ;  /* 0x000a901c01007387 */ /* 0x000fe80000100800 */
[----:B------:R-:W-:Y:S04]  /*7d10*/  STL.64 [R1+0x280], R90 ;  /* 0x0002805a01007387 */ /* 0x000fe80000100a00 */
[----:B------:R-:W-:Y:S04]  /*7d20*/  STL [R1+0xb90], R28 ;  /* 0x000b901c01007387 */ /* 0x000fe80000100800 */
[----:B------:R-:W-:Y:S04]  /*7d30*/  STL.64 [R1+0x278], R66 ;  /* 0x0002784201007387 */ /* 0x000fe80000100a00 */
[----:B------:R-:W-:Y:S04]  /*7d40*/  STL [R1+0xd50], R28 ;  /* 0x000d501c01007387 */ /* 0x000fe80000100800 */
[----:B------:R-:W-:Y:S04]  /*7d50*/  STL [R1+0xa8c], R29 ;  /* 0x000a8c1d01007387 */ /* 0x000fe80000100800 */
[----:B------:R-:W-:Y:S04]  /*7d60*/  STL [R1+0xb94], R29 ;  /* 0x000b941d01007387 */ /* 0x000fe80000100800 */
[----:B------:R-:W-:Y:S04]  /*7d70*/  STL [R1+0xd54], R29 ;  /* 0x000d541d01007387 */ /* 0x000fe80000100800 */
[----:B------:R-:W-:Y:S04]  /*7d80*/  STL [R1+0xa98], R30 ;  /* 0x000a981e01007387 */ /* 0x000fe80000100800 */
[----:B------:R-:W-:Y:S04]  /*7d90*/  STL [R1+0xb98], R30 ;  /* 0x000b981e01007387 */ /* 0x000fe80000100800 */
[----:B------:R-:W-:Y:S01]  /*7da0*/  STL [R1+0xd5c], R30 ;  /* 0x000d5c1e01007387 */ /* 0x000fe20000100800 */
[----:B------:R-:W-:-:S03]  /*7db0*/  IMAD.MOV.U32 R75, RZ, RZ, R87 ;  /* 0x000000ffff4b7224 */ /* 0x000fc600078e0057 */
[----:B------:R-:W-:Y:S01]  /*7dc0*/  STL [R1+0xa94], R31 ;  /* 0x000a941f01007387 */ /* 0x000fe20000100800 */
[----:B------:R-:W-:-:S03]  /*7dd0*/  IMAD.MOV.U32 R74, RZ, RZ, R34 ;  /* 0x000000ffff4a7224 */ /* 0x000fc600078e0022 */
[----:B------:R-:W-:Y:S01]  /*7de0*/  STL [R1+0xb9c], R31 ;  /* 0x000b9c1f01007387 */ /* 0x000fe20000100800 */
[----:B------:R-:W-:-:S03]  /*7df0*/  IMAD R32, R9, 0xb, RZ ;  /* 0x0000000b09207824 */ /* 0x000fc600078e02ff */
[----:B------:R-:W-:Y:S01]  /*7e00*/  STL [R1+0xd60], R31 ;  /* 0x000d601f01007387 */ /* 0x000fe20000100800 */
[----:B------:R-:W-:-:S03]  /*7e10*/  IMAD.MOV.U32 R87, RZ, RZ, R33 ;  /* 0x000000ffff577224 */ /* 0x000fc600078e0021 */
[----:B---3--:R3:W-:Y:S01]  /*7e20*/  STL [R1+0x534], R70 ;  /* 0x0005344601007387 */ /* 0x0087e20000100800 */
[----:B------:R-:W-:Y:S02]  /*7e30*/  VIADD R33, R86, 0xffffffd4 ;  /* 0xffffffd456217836 */ /* 0x000fe40000000000 */
[----:B---3--:R-:W-:Y:S01]  /*7e40*/  IMAD.MOV.U32 R70, RZ, RZ, R71 ;  /* 0x000000ffff467224 */ /* 0x008fe200078e0047 */
[----:B----4-:R3:W-:Y:S01]  /*7e50*/  STL [R1+0x530], R69 ;  /* 0x0005304501007387 */ /* 0x0107e20000100800 */
[----:B------:R-:W-:Y:S02]  /*7e60*/  IMAD.MOV.U32 R71, RZ, RZ, R72 ;  /* 0x000000ffff477224 */ /* 0x000fe400078e0048 */
[----:B------:R-:W-:Y:S02]  /*7e70*/  IMAD.MOV.U32 R72, RZ, RZ, R73 ;  /* 0x000000ffff487224 */ /* 0x000fe400078e0049 */
[----:B------:R-:W-:Y:S01]  /*7e80*/  IMAD.MOV.U32 R73, RZ, RZ, R75 ;  /* 0x000000ffff497224 */ /* 0x000fe200078e004b */
[----:B------:R-:W-:Y:S01]  /*7e90*/  ISETP.GE.U32.AND P2, PT, R33, 0x7fffff95, PT ;  /* 0x7fffff952100780c */ /* 0x000fe20003f46070 */
[----:B---3--:R-:W-:-:S02]  /*7ea0*/  IMAD.MOV.U32 R69, RZ, RZ, R74 ;  /* 0x000000ffff457224 */ /* 0x008fc400078e004a */
[----:B------:R-:W-:Y:S01]  /*7eb0*/  IMAD.WIDE R74, R32, 0x2, R4 ;  /* 0x00000002204a7825 */ /* 0x000fe200078e0204 */
[----:B------:R-:W-:-:S03]  /*7ec0*/  PRMT R0, RZ, 0x7610, R0 ;  /* 0x00007610ff007816 */ /* 0x000fc60000000000 */
[----:B------:R-:W-:Y:S01]  /*7ed0*/  IMAD R33, R9, 0x13, RZ ;  /* 0x0000001309217824 */ /* 0x000fe200078e02ff */
[----:B------:R-:W-:Y:S01]  /*7ee0*/  STL.64 [R1+0x200], R74 ;  /* 0x0002004a01007387 */ /* 0x000fe20000100a00 */
[----:B------:R-:W-:Y:S01]  /*7ef0*/  PRMT R24, RZ, 0x7610, R24 ;  /* 0x00007610ff187816 */ /* 0x000fe20000000018 */
[----:B0-----:R-:W-:Y:S01]  /*7f00*/  IMAD.WIDE R90, R32, 0x2, R6 ;  /* 0x00000002205a7825 */ /* 0x001fe200078e0206 */
[----:B------:R-:W-:-:S03]  /*7f10*/  PRMT R25, RZ, 0x7610, R25 ;  /* 0x00007610ff197816 */ /* 0x000fc60000000019 */
[----:B-1----:R-:W-:-:S03]  /*7f20*/  IMAD.WIDE R66, R33, 0x2, R4 ;  /* 0x0000000221427825 */ /* 0x002fc600078e0204 */
[----:B------:R0:W3:Y:S04]  /*7f30*/  @!P1 LDG.E.U16 R25, desc[UR24][R90.64] ;  /* 0x000000185a199981 */ /* 0x0000e8000c1e1500 */
[----:B------:R1:W4:Y:S01]  /*7f40*/  @!P4 LDG.E.U16 R24, desc[UR24][R66.64] ;  /* 0x000000184218c981 */ /* 0x000322000c1e1500 */
[----:B------:R-:W-:-:S06]  /*7f50*/  PRMT R68, RZ, 0x7610, R68 ;  /* 0x00007610ff447816 */ /* 0x000fcc0000000044 */
[----:B------:R-:W3:Y:S04]  /*7f60*/  @!P1 LDG.E.U16 R68, desc[UR24][R74.64] ;  /* 0x000000184a449981 */ /* 0x000ee8000c1e1500 */
[----:B--2---:R-:W-:Y:S04]  /*7f70*/  STL [R1+0x56c], R20 ;  /* 0x00056c1401007387 */ /* 0x004fe80000100800 */
[----:B------:R2:W-:Y:S02]  /*7f80*/  STL [R1+0x570], R21 ;  /* 0x0005701501007387 */ /* 0x0005e40000100800 */
[----:B--2---:R-:W-:-:S05]  /*7f90*/  IMAD.WIDE R20, R33, 0x2, R6 ;  /* 0x0000000221147825 */ /* 0x004fca00078e0206 */
[----:B------:R2:W3:Y:S01]  /*7fa0*/  @!P4 LDG.E.U16 R0, desc[UR24][R20.64] ;  /* 0x000000181400c981 */ /* 0x0004e2000c1e1500 */
[C---:B------:R-:W-:Y:S02]  /*7fb0*/  VIADD R34, R86.reuse, 0xffffffdc ;  /* 0xffffffdc56227836 */ /* 0x040fe40000000000 */
[----:B------:R-:W-:Y:S01]  /*7fc0*/  VIADD R32, R86, 0xffffffc4 ;  /* 0xffffffc456207836 */ /* 0x000fe20000000000 */
[----:B------:R0:W-:Y:S02]  /*7fd0*/  STL.64 [R1+0x1f8], R90 ;  /* 0x0001f85a01007387 */ /* 0x0001e40000100a00 */
[----:B------:R-:W-:Y:S02]  /*7fe0*/  ISETP.GE.U32.AND P3, PT, R34, 0x7fffff9d, PT ;  /* 0x7fffff9d2200780c */ /* 0x000fe40003f66070 */
[----:B------:R-:W-:Y:S01]  /*7ff0*/  ISETP.GE.U32.AND P4, PT, R32, 0x7fffff85, PT ;  /* 0x7fffff852000780c */ /* 0x000fe20003f86070 */
[----:B------:R-:W4:Y:S01]  /*8000*/  LDL.LU.64 R74, [R1+0xe70] ;  /* 0x000e7000014a7983 */ /* 0x000f220000300a00 */
[----:B------:R-:W-:-:S02]  /*8010*/  IMAD R32, R9, 0x1b, RZ ;  /* 0x0000001b09207824 */ /* 0x000fc400078e02ff */
[----:B------:R-:W-:Y:S01]  /*8020*/  IMAD R33, R9, 0x23, RZ ;  /* 0x0000002309217824 */ /* 0x000fe200078e02ff */
[----:B------:R1:W-:Y:S01]  /*8030*/  STL.64 [R1+0x180], R66 ;  /* 0x0001804201007387 */ /* 0x0003e20000100a00 */
[----:B------:R-:W-:Y:S01]  /*8040*/  VIADD R34, R86, 0xffffffcc ;  /* 0xffffffcc56227836 */ /* 0x000fe20000000000 */
[----:B------:R-:W-:Y:S02]  /*8050*/  PRMT R17, RZ, 0x7610, R17 ;  /* 0x00007610ff117816 */ /* 0x000fe40000000011 */
[----:B------:R2:W-:Y:S01]  /*8060*/  STL.64 [R1+0x178], R20 ;  /* 0x0001781401007387 */ /* 0x0005e20000100a00 */
[----:B------:R-:W-:Y:S01]  /*8070*/  PRMT R3, RZ, 0x7610, R3 ;  /* 0x00007610ff037816 */ /* 0x000fe20000000003 */
[C---:B0-----:R-:W-:Y:S01]  /*8080*/  IMAD.WIDE R90, R32.reuse, 0x2, R4 ;  /* 0x00000002205a7825 */ /* 0x041fe200078e0204 */
[----:B------:R-:W-:Y:S02]  /*8090*/  PRMT R11, RZ, 0x7610, R11 ;  /* 0x00007610ff0b7816 */ /* 0x000fe4000000000b */
[----:B------:R-:W-:Y:S01]  /*80a0*/  PRMT R29, RZ, 0x7610, R29 ;  /* 0x00007610ff1d7816 */ /* 0x000fe2000000001d */
[----:B-1----:R-:W-:Y:S01]  /*80b0*/  IMAD.WIDE R66, R32, 0x2, R6 ;  /* 0x0000000220427825 */ /* 0x002fe200078e0206 */
[----:B------:R-:W-:-:S04]  /*80c0*/  ISETP.GE.U32.AND P1, PT, R34, 0x7fffff8d, PT ;  /* 0x7fffff8d2200780c */ /* 0x000fc80003f26070 */
[----:B------:R-:W4:Y:S01]  /*80d0*/  @!P5 LDG.E.U16 R29, desc[UR24][R90.64] ;  /* 0x000000185a1dd981 */ /* 0x000f22000c1e1500 */
[----:B--2---:R-:W-:-:S03]  /*80e0*/  IMAD.WIDE R20, R33, 0x2, R6 ;  /* 0x0000000221147825 */ /* 0x004fc600078e0206 */
[----:B------:R0:W2:Y:S01]  /*80f0*/  @!P5 LDG.E.U16 R17, desc[UR24][R66.64] ;  /* 0x000000184211d981 */ /* 0x0000a2000c1e1500 */
[C---:B------:R-:W-:Y:S02]  /*8100*/  VIADD R32, R86.reuse, 0xfffffff3 ;  /* 0xfffffff356207836 */ /* 0x040fe40000000000 */
[----:B------:R-:W-:Y:S01]  /*8110*/  VIADD R34, R86, 0xfffffffb ;  /* 0xfffffffb56227836 */ /* 0x000fe20000000000 */
[----:B------:R1:W2:Y:S01]  /*8120*/  @!P3 LDG.E.U16 R3, desc[UR24][R20.64] ;  /* 0x000000181403b981 */ /* 0x0002a2000c1e1500 */
[----:B------:R-:W-:Y:S02]  /*8130*/  PRMT R2, RZ, 0x7610, R2 ;  /* 0x00007610ff027816 */ /* 0x000fe40000000002 */
[----:B------:R-:W-:Y:S02]  /*8140*/  PRMT R10, RZ, 0x7610, R10 ;  /* 0x00007610ff0a7816 */ /* 0x000fe4000000000a */
[----:B------:R-:W-:Y:S02]  /*8150*/  ISETP.GE.U32.AND P5, PT, R34, 0x7fffffbc, PT ;  /* 0x7fffffbc2200780c */ /* 0x000fe40003fa6070 */
[----:B------:R-:W-:Y:S01]  /*8160*/  PRMT R8, RZ, 0x7610, R8 ;  /* 0x00007610ff087816 */ /* 0x000fe20000000008 */
[----:B---3--:R-:W-:Y:S04]  /*8170*/  STL [R1+0xd64], R0 ;  /* 0x000d640001007387 */ /* 0x008fe80000100800 */
[----:B----4-:R-:W-:Y:S04]  /*8180*/  STL [R1+0x4d0], R24 ;  /* 0x0004d01801007387 */ /* 0x010fe80000100800 */
[----:B------:R3:W-:Y:S04]  /*8190*/  STL [R1+0x4d4], R25 ;  /* 0x0004d41901007387 */ /* 0x0007e80000100800 */
[----:B------:R-:W-:Y:S01]  /*81a0*/  STL.64 [R1+0x100], R90 ;  /* 0x0001005a01007387 */ /* 0x000fe20000100a00 */
[----:B---3--:R-:W-:-:S03]  /*81b0*/  IMAD.WIDE R24, R33, 0x2, R4 ;  /* 0x0000000221187825 */ /* 0x008fc600078e0204 */
[----:B------:R0:W-:Y:S04]  /*81c0*/  STL.64 [R1+0xf8], R66 ;  /* 0x0000f84201007387 */ /* 0x0001e80000100a00 */
[----:B------:R-:W3:Y:S01]  /*81d0*/  @!P3 LDG.E.U16 R11, desc[UR24][R24.64] ;  /* 0x00000018180bb981 */ /* 0x000ee2000c1e1500 */
[----:B------:R-:W-:Y:S01]  /*81e0*/  ISETP.GE.U32.AND P3, PT, R32, 0x7fffffb4, PT ;  /* 0x7fffffb42000780c */ /* 0x000fe20003f66070 */
[----:B------:R-:W-:Y:S02]  /*81f0*/  IMAD R32, R9, 0x2b, RZ ;  /* 0x0000002b09207824 */ /* 0x000fe400078e02ff */
[----:B------:R-:W-:Y:S01]  /*8200*/  STL.64 [R1+0x80], R24 ;  /* 0x0000801801007387 */ /* 0x000fe20000100a00 */
[----:B0-----:R-:W-:-:S03]  /*8210*/  IMAD.MOV.U32 R67, RZ, RZ, R36 ;  /* 0x000000ffff437224 */ /* 0x001fc600078e0024 */
[----:B------:R1:W-:Y:S01]  /*8220*/  STL.64 [R1+0x78], R20 ;  /* 0x0000781401007387 */ /* 0x0003e20000100a00 */
[----:B------:R-:W-:-:S03]  /*8230*/  IMAD R36, R9, 0x33, RZ ;  /* 0x0000003309247824 */ /* 0x000fc600078e02ff */
[----:B------:R0:W-:Y:S01]  /*8240*/  STL [R1+0x4dc], R68 ;  /* 0x0004dc4401007387 */ /* 0x0001e20000100800 */
[----:B-1----:R-:W-:-:S04]  /*8250*/  IMAD.WIDE R20, R32, 0x2, R4 ;  /* 0x0000000220147825 */ /* 0x002fc800078e0204 */
[----:B0-----:R-:W-:Y:S01]  /*8260*/  IMAD.MOV.U32 R68, RZ, RZ, R35 ;  /* 0x000000ffff447224 */ /* 0x001fe200078e0023 */
[----:B------:R-:W4:Y:S01]  /*8270*/  @!P2 LDG.E.U16 R10, desc[UR24][R20.64] ;  /* 0x00000018140aa981 */ /* 0x000f22000c1e1500 */
[----:B------:R-:W-:-:S04]  /*8280*/  IMAD.WIDE R34, R36, 0x2, R4 ;  /* 0x0000000224227825 */ /* 0x000fc800078e0204 */
[----:B------:R-:W-:Y:S01]  /*8290*/  IMAD.WIDE R32, R32, 0x2, R6 ;  /* 0x0000000220207825 */ /* 0x000fe200078e0206 */
[----:B------:R-:W4:Y:S04]  /*82a0*/  @!P1 LDG.E.U16 R2, desc[UR24][R34.64] ;  /* 0x0000001822029981 */ /* 0x000f28000c1e1500 */
[----:B------:R-:W4:Y:S01]  /*82b0*/  @!P2 LDG.E.U16 R8, desc[UR24][R32.64] ;  /* 0x000000182008a981 */ /* 0x000f22000c1e1500 */
[----:B------:R-:W-:Y:S01]  /*82c0*/  IMAD.MOV.U32 R66, RZ, RZ, R37 ;  /* 0x000000ffff427224 */ /* 0x000fe200078e0025 */
[----:B------:R-:W-:Y:S01]  /*82d0*/  PRMT R16, RZ, 0x7610, R16 ;  /* 0x00007610ff107816 */ /* 0x000fe20000000010 */
[----:B------:R-:W-:Y:S01]  /*82e0*/  IMAD.WIDE R36, R36, 0x2, R6 ;  /* 0x0000000224247825 */ /* 0x000fe200078e0206 */
[----:B--2---:R0:W-:Y:S04]  /*82f0*/  STL [R1+0x510], R3 ;  /* 0x0005100301007387 */ /* 0x0041e80000100800 */
[----:B------:R-:W-:Y:S04]  /*8300*/  STL.64 [R1], R20 ;  /* 0x0000001401007387 */ /* 0x000fe80000100a00 */
[----:B------:R-:W-:Y:S04]  /*8310*/  STL [R1+0x51c], R29 ;  /* 0x00051c1d01007387 */ /* 0x000fe80000100800 */
[----:B------:R-:W-:Y:S04]  /*8320*/  STL [R1+0x518], R17 ;  /* 0x0005181101007387 */ /* 0x000fe80000100800 */
[----:B------:R-:W-:Y:S04]  /*8330*/  STL [R1+0xaa0], R32 ;  /* 0x000aa02001007387 */ /* 0x000fe80000100800 */
[----:B------:R-:W2:Y:S04]  /*8340*/  @!P1 LDG.E.U16 R16, desc[UR24][R36.64] ;  /* 0x0000001824109981 */ /* 0x000ea8000c1e1500 */
[----:B------:R-:W-:Y:S01]  /*8350*/  STL [R1+0xba0], R32 ;  /* 0x000ba02001007387 */ /* 0x000fe20000100800 */
[----:B0-----:R-:W-:-:S02]  /*8360*/  IMAD.MOV.U32 R3, RZ, RZ, R39 ;  /* 0x000000ffff037224 */ /* 0x001fc400078e0027 */
[----:B------:R-:W-:Y:S02]  /*8370*/  IMAD.MOV.U32 R90, RZ, RZ, R38 ;  /* 0x000000ffff5a7224 */ /* 0x000fe400078e0026 */
[C---:B------:R-:W-:Y:S02]  /*8380*/  VIADD R39, R86.reuse, 0xffffffeb ;  /* 0xffffffeb56277836 */ /* 0x040fe40000000000 */
[----:B------:R-:W-:Y:S02]  /*8390*/  VIADD R38, R86, 0xffffffe3 ;  /* 0xffffffe356267836 */ /* 0x000fe40000000000 */
[----:B------:R-:W-:Y:S02]  /*83a0*/  IMAD.MOV.U32 R91, RZ, RZ, R69 ;  /* 0x000000ffff5b7224 */ /* 0x000fe400078e0045 */
[----:B------:R-:W-:Y:S02]  /*83b0*/  IMAD.MOV.U32 R69, RZ, RZ, R40 ;  /* 0x000000ffff457224 */ /* 0x000fe400078e0028 */
[----:B------:R-:W-:Y:S01]  /*83c0*/  IMAD R40, R9, 0x3b, RZ ;  /* 0x0000003b09287824 */ /* 0x000fe200078e02ff */
[----:B------:R-:W-:-:S02]  /*83d0*/  ISETP.GE.U32.AND P2, PT, R39, 0x7fffffac, PT ;  /* 0x7fffffac2700780c */ /* 0x000fc40003f46070 */
[----:B------:R-:W-:Y:S01]  /*83e0*/  ISETP.GE.U32.AND P1, PT, R38, 0x7fffffa4, PT ;  /* 0x7fffffa42600780c */ /* 0x000fe20003f26070 */
[----:B------:R-:W-:Y:S01]  /*83f0*/  IMAD.WIDE R38, R40, 0x2, R4 ;  /* 0x0000000228267825 */ /* 0x000fe200078e0204 */
[----:B------:R-:W-:Y:S02]  /*8400*/  PRMT R15, RZ, 0x7610, R15 ;  /* 0x00007610ff0f7816 */ /* 0x000fe4000000000f */
[----:B------:R-:W-:Y:S02]  /*8410*/  PRMT R14, RZ, 0x7610, R14 ;  /* 0x00007610ff0e7816 */ /* 0x000fe4000000000e */
[----:B------:R-:W-:Y:S02]  /*8420*/  PRMT R12, RZ, 0x7610, R12 ;  /* 0x00007610ff0c7816 */ /* 0x000fe4000000000c */
[----:B------:R-:W-:Y:S01]  /*8430*/  PRMT R13, RZ, 0x7610, R13 ;  /* 0x00007610ff0d7816 */ /* 0x000fe2000000000d */
[----:B------:R-:W2:Y:S04]  /*8440*/  @!P4 LDG.E.U16 R15, desc[UR24][R38.64] ;  /* 0x00000018260fc981 */ /* 0x000ea8000c1e1500 */
[----:B---3--:R-:W-:Y:S04]  /*8450*/  STL [R1+0x514], R11 ;  /* 0x0005140b01007387 */ /* 0x008fe80000100800 */
[----:B------:R-:W-:Y:S04]  /*8460*/  STL [R1+0xd68], R32 ;  /* 0x000d682001007387 */ /* 0x000fe80000100800 */
[----:B------:R-:W-:Y:S04]  /*8470*/  STL [R1+0xa9c], R33 ;  /* 0x000a9c2101007387 */ /* 0x000fe80000100800 */
[----:B------:R-:W-:Y:S04]  /*8480*/  STL [R1+0xba4], R33 ;  /* 0x000ba42101007387 */ /* 0x000fe80000100800 */
[----:B------:R-:W-:Y:S04]  /*8490*/  STL [R1+0xd6c], R33 ;  /* 0x000d6c2101007387 */ /* 0x000fe80000100800 */
[----:B----4-:R0:W-:Y:S04]  /*84a0*/  STL [R1+0x590], R2 ;  /* 0x0005900201007387 */ /* 0x0101e80000100800 */
[----:B------:R-:W-:Y:S04]  /*84b0*/  STL [R1+0x560], R10 ;  /* 0x0005600a01007387 */ /* 0x000fe80000100800 */
[----:B------:R1:W-:Y:S01]  /*84c0*/  STL [R1+0x574], R8 ;  /* 0x0005740801007387 */ /* 0x0003e20000100800 */
[----:B0-----:R-:W-:-:S02]  /*84d0*/  IMAD.MOV.U32 R2, RZ, RZ, R90 ;  /* 0x000000ffff027224 */ /* 0x001fc400078e005a */
[----:B------:R-:W-:Y:S02]  /*84e0*/  IMAD.MOV.U32 R90, RZ, RZ, R68 ;  /* 0x000000ffff5a7224 */ /* 0x000fe400078e0044 */
[----:B-1----:R-:W-:Y:S02]  /*84f0*/  IMAD.MOV.U32 R8, RZ, RZ, R73 ;  /* 0x000000ffff087224 */ /* 0x002fe400078e0049 */
[----:B------:R-:W-:Y:S02]  /*8500*/  IMAD.MOV.U32 R73, RZ, RZ, R42 ;  /* 0x000000ffff497224 */ /* 0x000fe400078e002a */
[----:B------:R-:W-:Y:S02]  /*8510*/  IMAD.SHL.U32 R42, R9, 0x4, RZ ;  /* 0x00000004092a7824 */ /* 0x000fe400078e00ff */
[----:B------:R-:W-:Y:S02]  /*8520*/  IMAD.MOV.U32 R68, RZ, RZ, R41 ;  /* 0x000000ffff447224 */ /* 0x000fe400078e0029 */
[----:B------:R-:W-:-:S04]  /*8530*/  IMAD.WIDE R24, R42, 0x2, R4 ;  /* 0x000000022a187825 */ /* 0x000fc800078e0204 */
[--C-:B------:R-:W-:Y:S01]  /*8540*/  IMAD.WIDE R20, R42, 0x2, R6.reuse ;  /* 0x000000022a147825 */ /* 0x100fe200078e0206 */
[----:B------:R0:W3:Y:S03]  /*8550*/  @!P5 LDG.E.U16 R14, desc[UR24][R24.64] ;  /* 0x00000018180ed981 */ /* 0x0000e6000c1e1500 */
[----:B------:R-:W-:Y:S01]  /*8560*/  IMAD.WIDE R40, R40, 0x2, R6 ;  /* 0x0000000228287825 */ /* 0x000fe200078e0206 */
[----:B------:R1:W4:Y:S04]  /*8570*/  @!P5 LDG.E.U16 R12, desc[UR24][R20.64] ;  /* 0x00000018140cd981 */ /* 0x000328000c1e1500 */
[----:B------:R-:W4:Y:S04]  /*8580*/  @!P4 LDG.E.U16 R13, desc[UR24][R40.64] ;  /* 0x00000018280dc981 */ /* 0x000f28000c1e1500 */
[----:B------:R-:W-:Y:S04]  /*8590*/  STL [R1+0xaa8], R34 ;  /* 0x000aa82201007387 */ /* 0x000fe80000100800 */
[----:B------:R-:W-:Y:S04]  /*85a0*/  STL [R1+0xba8], R34 ;  /* 0x000ba82201007387 */ /* 0x000fe80000100800 */
[----:B------:R-:W-:Y:S04]  /*85b0*/  STL [R1+0xd70], R34 ;  /* 0x000d702201007387 */ /* 0x000fe80000100800 */
[----:B------:R-:W-:Y:S04]  /*85c0*/  STL [R1+0xaa4], R35 ;  /* 0x000aa42301007387 */ /* 0x000fe80000100800 */
[----:B------:R-:W-:Y:S04]  /*85d0*/  STL [R1+0xbac], R35 ;  /* 0x000bac2301007387 */ /* 0x000fe80000100800 */
[----:B------:R-:W-:Y:S04]  /*85e0*/  STL [R1+0xd78], R35 ;  /* 0x000d782301007387 */ /* 0x000fe80000100800 */
[----:B--2---:R-:W-:Y:S04]  /*85f0*/  STL [R1+0xd74], R16 ;  /* 0x000d741001007387 */ /* 0x004fe80000100800 */
[----:B------:R-:W-:Y:S04]  /*8600*/  STL [R1+0xab0], R36 ;  /* 0x000ab02401007387 */ /* 0x000fe80000100800 */
[----:B------:R-:W-:Y:S04]  /*8610*/  STL [R1+0xbb0], R36 ;  /* 0x000bb02401007387 */ /* 0x000fe80000100800 */
[----:B------:R-:W-:Y:S04]  /*8620*/  STL [R1+0xd80], R36 ;  /* 0x000d802401007387 */ /* 0x000fe80000100800 */
[----:B------:R-:W-:Y:S04]  /*8630*/  STL [R1+0xaac], R37 ;  /* 0x000aac2501007387 */ /* 0x000fe80000100800 */
[----:B------:R-:W-:Y:S04]  /*8640*/  STL [R1+0xbb4], R37 ;  /* 0x000bb42501007387 */ /* 0x000fe80000100800 */
[----:B------:R-:W-:Y:S04]  /*8650*/  STL [R1+0xd88], R37 ;  /* 0x000d882501007387 */ /* 0x000fe80000100800 */
[----:B------:R0:W-:Y:S04]  /*8660*/  STL.64 [R1+0x270], R24 ;  /* 0x0002701801007387 */ /* 0x0001e80000100a00 */
[----:B------:R-:W-:Y:S04]  /*8670*/  STL.64 [R1+0x268], R20 ;  /* 0x0002681401007387 */ /* 0x000fe80000100a00 */
        /* <DEDUP_REMOVED lines=10> */
[----:B------:R-:W-:-:S03]  /*8720*/  VIADD R43, R86, 0xffffffd3 ;  /* 0xffffffd3562b7836 */ /* 0x000fc60000000000 */
[----:B------:R-:W-:Y:S04]  /*8730*/  STL.64 [R1+0xb60], R40 ;  /* 0x000b602801007387 */ /* 0x000fe80000100a00 */
[----:B------:R-:W-:Y:S01]  /*8740*/  STL [R1+0xd7c], R41 ;  /* 0x000d7c2901007387 */ /* 0x000fe20000100800 */
[----:B------:R-:W-:-:S03]  /*8750*/  IMAD R42, R9, 0xc, RZ ;  /* 0x0000000c092a7824 */ /* 0x000fc600078e02ff */
[----:B------:R-:W-:Y:S04]  /*8760*/  STL [R1+0xcf8], R40 ;  /* 0x000cf82801007387 */ /* 0x000fe80000100800 */
[----:B------:R2:W-:Y:S01]  /*8770*/  STL [R1+0x5a4], R15 ;  /* 0x0005a40f01007387 */ /* 0x0005e20000100800 */
[----:B------:R-:W-:Y:S01]  /*8780*/  IMAD.MOV.U32 R17, RZ, RZ, R11 ;  /* 0x000000ffff117224 */ /* 0x000fe200078e000b */
[----:B------:R-:W-:Y:S01]  /*8790*/  ISETP.GE.U32.AND P5, PT, R43, 0x7fffff94, PT ;  /* 0x7fffff942b00780c */ /* 0x000fe20003fa6070 */
[----:B------:R-:W-:Y:S01]  /*87a0*/  IMAD.MOV.U32 R11, RZ, RZ, R72 ;  /* 0x000000ffff0b7224 */ /* 0x000fe200078e0048 */
[----:B------:R-:W-:Y:S01]  /*87b0*/  PRMT R18, RZ, 0x7610, R18 ;  /* 0x00007610ff127816 */ /* 0x000fe20000000012 */
[----:B------:R-:W-:Y:S01]  /*87c0*/  IMAD R43, R9, 0x14, RZ ;  /* 0x00000014092b7824 */ /* 0x000fe200078e02ff */
[----:B------:R-:W-:Y:S01]  /*87d0*/  PRMT R22, RZ, 0x7610, R22 ;  /* 0x00007610ff167816 */ /* 0x000fe20000000016 */
[----:B------:R-:W-:-:S02]  /*87e0*/  IMAD.MOV.U32 R10, RZ, RZ, R66 ;  /* 0x000000ffff0a7224 */ /* 0x000fc400078e0042 */
[C---:B0-----:R-:W-:Y:S01]  /*87f0*/  IMAD.WIDE R24, R43.reuse, 0x2, R4 ;  /* 0x000000022b187825 */ /* 0x041fe200078e0204 */
[----:B------:R-:W-:Y:S02]  /*8800*/  PRMT R19, RZ, 0x7610, R19 ;  /* 0x00007610ff137816 */ /* 0x000fe40000000013 */
[----:B------:R-:W-:Y:S01]  /*8810*/  PRMT R28, RZ, 0x7610, R28 ;  /* 0x00007610ff1c7816 */ /* 0x000fe2000000001c */
[----:B--2---:R-:W-:Y:S01]  /*8820*/  IMAD.MOV.U32 R15, RZ, RZ, R10 ;  /* 0x000000ffff0f7224 */ /* 0x004fe200078e000a */
[----:B------:R-:W2:Y:S01]  /*8830*/  @!P2 LDG.E.U16 R22, desc[UR24][R24.64] ;  /* 0x000000181816a981 */ /* 0x000ea2000c1e1500 */
[----:B------:R-:W-:Y:S02]  /*8840*/  IMAD.MOV.U32 R10, RZ, RZ, R71 ;  /* 0x000000ffff0a7224 */ /* 0x000fe400078e0047 */
[----:B-1----:R-:W-:-:S05]  /*8850*/  IMAD.WIDE R20, R43, 0x2, R6 ;  /* 0x000000022b147825 */ /* 0x002fca00078e0206 */
[----:B------:R-:W2:Y:S04]  /*8860*/  @!P2 LDG.E.U16 R19, desc[UR24][R20.64] ;  /* 0x000000181413a981 */ /* 0x000ea8000c1e1500 */
[----:B---3--:R-:W-:Y:S04]  /*8870*/  STL [R1+0xd84], R14 ;  /* 0x000d840e01007387 */ /* 0x008fe80000100800 */
[----:B----4-:R-:W-:Y:S04]  /*8880*/  STL [R1+0x5bc], R12 ;  /* 0x0005bc0c01007387 */ /* 0x010fe80000100800 */
[----:B------:R0:W-:Y:S02]  /*8890*/  STL [R1+0x5a0], R13 ;  /* 0x0005a00d01007387 */ /* 0x0001e40000100800 */
[----:B0-----:R-:W-:-:S02]  /*88a0*/  IMAD.MOV.U32 R13, RZ, RZ, R3 ;  /* 0x000000ffff0d7224 */ /* 0x001fc400078e0003 */
[----:B------:R-:W-:Y:S02]  /*88b0*/  IMAD.MOV.U32 R3, RZ, RZ, R73 ;  /* 0x000000ffff037224 */ /* 0x000fe400078e0049 */
[----:B------:R-:W-:-:S05]  /*88c0*/  IMAD.WIDE R72, R42, 0x2, R4 ;  /* 0x000000022a487825 */ /* 0x000fca00078e0204 */
[----:B------:R-:W3:Y:S01]  /*88d0*/  @!P3 LDG.E.U16 R18, desc[UR24][R72.64] ;  /* 0x000000184812b981 */ /* 0x000ee2000c1e1500 */
[----:B------:R-:W-:Y:S02]  /*88e0*/  IMAD.MOV.U32 R12, RZ, RZ, R2 ;  /* 0x000000ffff0c7224 */ /* 0x000fe400078e0002 */
[----:B------:R-:W-:Y:S02]  /*88f0*/  IMAD.MOV.U32 R2, RZ, RZ, R70 ;  /* 0x000000ffff027224 */ /* 0x000fe400078e0046 */
[----:B------:R-:W-:-:S05]  /*8900*/  IMAD.WIDE R70, R42, 0x2, R6 ;  /* 0x000000022a467825 */ /* 0x000fca00078e0206 */
[----:B------:R-:W4:Y:S01]  /*8910*/  @!P3 LDG.E.U16 R28, desc[UR24][R70.64] ;  /* 0x00000018461cb981 */ /* 0x000f22000c1e1500 */
[----:B------:R-:W-:Y:S02]  /*8920*/  IMAD.MOV.U32 R66, RZ, RZ, R44 ;  /* 0x000000ffff427224 */ /* 0x000fe400078e002c */
[C---:B------:R-:W-:Y:S01]  /*8930*/  VIADD R44, R86.reuse, 0xffffffdb ;  /* 0xffffffdb562c7836 */ /* 0x040fe20000000000 */
[----:B------:R0:W-:Y:S01]  /*8940*/  STL.64 [R1+0x1f0], R72 ;  /* 0x0001f04801007387 */ /* 0x0001e20000100a00 */
[----:B------:R-:W-:-:S03]  /*8950*/  VIADD R42, R86, 0xffffffc3 ;  /* 0xffffffc3562a7836 */ /* 0x000fc60000000000 */
[----:B------:R1:W-:Y:S01]  /*8960*/  STL.64 [R1+0x1e8], R70 ;  /* 0x0001e84601007387 */ /* 0x0003e20000100a00 */
[----:B------:R-:W-:Y:S02]  /*8970*/  ISETP.GE.U32.AND P4, PT, R44, 0x7fffff9c, PT ;  /* 0x7fffff9c2c00780c */ /* 0x000fe40003f86070 */
[----:B------:R-:W-:Y:S01]  /*8980*/  ISETP.GE.U32.AND P2, PT, R42, 0x7fffff84, PT ;  /* 0x7fffff842a00780c */ /* 0x000fe20003f46070 */
[----:B0-----:R-:W4:Y:S01]  /*8990*/  LDL.LU.64 R72, [R1+0xe68] ;  /* 0x000e680001487983 */ /* 0x001f220000300a00 */
[C---:B------:R-:W-:Y:S01]  /*89a0*/  IMAD R42, R9.reuse, 0x1c, RZ ;  /* 0x0000001c092a7824 */ /* 0x040fe200078e02ff */
[----:B------:R-:W-:Y:S01]  /*89b0*/  PRMT R40, RZ, 0x7610, R40 ;  /* 0x00007610ff287816 */ /* 0x000fe20000000028 */
[----:B------:R-:W-:Y:S01]  /*89c0*/  IMAD R43, R9, 0x24, RZ ;  /* 0x00000024092b7824 */ /* 0x000fe200078e02ff */
[----:B------:R-:W-:Y:S02]  /*89d0*/  PRMT R26, RZ, 0x7610, R26 ;  /* 0x00007610ff1a7816 */ /* 0x000fe4000000001a */
[----:B------:R-:W-:Y:S01]  /*89e0*/  PRMT R27, RZ, 0x7610, R27 ;  /* 0x00007610ff1b7816 */ /* 0x000fe2000000001b */
[----:B---3--:R-:W-:Y:S04]  /*89f0*/  STL [R1+0xd8c], R18 ;  /* 0x000d8c1201007387 */ /* 0x008fe80000100800 */
[----:B------:R-:W-:Y:S04]  /*8a00*/  STL.64 [R1+0x170], R24 ;  /* 0x0001701801007387 */ /* 0x000fe80000100a00 */
[----:B-1----:R-:W3:Y:S04]  /*8a10*/  LDL.LU.64 R70, [R1+0xe60] ;  /* 0x000e600001467983 */ /* 0x002ee80000300a00 */
[----:B------:R0:W-:Y:S04]  /*8a20*/  STL.64 [R1+0x168], R20 ;  /* 0x0001681401007387 */ /* 0x0001e80000100a00 */
[----:B--2---:R1:W-:Y:S04]  /*8a30*/  STL [R1+0x5cc], R22 ;  /* 0x0005cc1601007387 */ /* 0x0043e80000100800 */
[----:B------:R2:W-:Y:S01]  /*8a40*/  STL [R1+0x630], R19 ;  /* 0x0006301301007387 */ /* 0x0005e20000100800 */
[----:B0-----:R-:W-:-:S02]  /*8a50*/  IMAD.MOV.U32 R20, RZ, RZ, R12 ;  /* 0x000000ffff147224 */ /* 0x001fc400078e000c */
[----:B-1----:R-:W-:Y:S02]  /*8a60*/  IMAD.MOV.U32 R22, RZ, RZ, R17 ;  /* 0x000000ffff167224 */ /* 0x002fe400078e0011 */
[----:B------:R-:W-:Y:S02]  /*8a70*/  IMAD.MOV.U32 R17, RZ, RZ, R15 ;  /* 0x000000ffff117224 */ /* 0x000fe400078e000f */
[----:B------:R-:W-:Y:S02]  /*8a80*/  IMAD.MOV.U32 R15, RZ, RZ, R66 ;  /* 0x000000ffff0f7224 */ /* 0x000fe400078e0042 */
[----:B------:R-:W-:Y:S01]  /*8a90*/  IMAD.MOV.U32 R12, RZ, RZ, R67 ;  /* 0x000000ffff0c7224 */ /* 0x000fe200078e0043 */
[----:B----4-:R0:W-:Y:S01]  /*8aa0*/  STL [R1+0x5c8], R28 ;  /* 0x0005c81c01007387 */ /* 0x0101e20000100800 */
[----:B------:R-:W-:-:S04]  /*8ab0*/  IMAD.WIDE R66, R42, 0x2, R6 ;  /* 0x000000022a427825 */ /* 0x000fc800078e0206 */
[----:B--2---:R-:W-:Y:S01]  /*8ac0*/  IMAD.MOV.U32 R19, RZ, RZ, R13 ;  /* 0x000000ffff137224 */ /* 0x004fe200078e000d */
[----:B------:R-:W2:Y:S01]  /*8ad0*/  @!P1 LDG.E.U16 R40, desc[UR24][R66.64] ;  /* 0x0000001842289981 */ /* 0x000ea2000c1e1500 */
[----:B------:R-:W-:Y:S02]  /*8ae0*/  IMAD.MOV.U32 R21, RZ, RZ, R11 ;  /* 0x000000ffff157224 */ /* 0x000fe400078e000b */
[----:B------:R-:W-:Y:S02]  /*8af0*/  IMAD.MOV.U32 R13, RZ, RZ, R68 ;  /* 0x000000ffff0d7224 */ /* 0x000fe400078e0044 */
[----:B------:R-:W-:Y:S02]  /*8b00*/  IMAD.MOV.U32 R11, RZ, RZ, R69 ;  /* 0x000000ffff0b7224 */ /* 0x000fe400078e0045 */
[----:B0-----:R-:W-:-:S04]  /*8b10*/  IMAD.WIDE R28, R43, 0x2, R4 ;  /* 0x000000022b1c7825 */ /* 0x001fc800078e0204 */
[----:B------:R-:W-:Y:S01]  /*8b20*/  IMAD.WIDE R68, R42, 0x2, R4 ;  /* 0x000000022a447825 */ /* 0x000fe200078e0204 */
[----:B------:R-:W4:Y:S04]  /*8b30*/  @!P4 LDG.E.U16 R26, desc[UR24][R28.64] ;  /* 0x000000181c1ac981 */ /* 0x000f28000c1e1500 */
[----:B------:R-:W3:Y:S01]  /*8b40*/  @!P1 LDG.E.U16 R27, desc[UR24][R68.64] ;  /* 0x00000018441b9981 */ /* 0x000ee2000c1e1500 */
[----:B------:R-:W-:Y:S01]  /*8b50*/  VIADD R44, R86, 0xffffffcb ;  /* 0xffffffcb562c7836 */ /* 0x000fe20000000000 */
[----:B------:R-:W-:Y:S01]  /*8b60*/  PRMT R23, RZ, 0x7610, R23 ;  /* 0x00007610ff177816 */ /* 0x000fe20000000017 */
[----:B------:R-:W-:-:S03]  /*8b70*/  IMAD.WIDE R24, R43, 0x2, R6 ;  /* 0x000000022b187825 */ /* 0x000fc600078e0206 */
[----:B------:R-:W-:Y:S01]  /*8b80*/  ISETP.GE.U32.AND P3, PT, R44, 0x7fffff8c, PT ;  /* 0x7fffff8c2c00780c */ /* 0x000fe20003f66070 */
[C---:B------:R-:W-:Y:S01]  /*8b90*/  VIADD R44, R86.reuse, 0xfffffffa ;  /* 0xfffffffa562c7836 */ /* 0x040fe20000000000 */
[----:B------:R0:W-:Y:S01]  /*8ba0*/  STL.64 [R1+0xf0], R68 ;  /* 0x0000f04401007387 */ /* 0x0001e20000100a00 */
[----:B------:R-:W-:-:S03]  /*8bb0*/  VIADD R42, R86, 0xfffffff2 ;  /* 0xfffffff2562a7836 */ /* 0x000fc60000000000 */
[----:B------:R1:W-:Y:S01]  /*8bc0*/  STL.64 [R1+0xe8], R66 ;  /* 0x0000e84201007387 */ /* 0x0003e20000100a00 */
[----:B------:R-:W-:Y:S01]  /*8bd0*/  ISETP.GE.U32.AND P1, PT, R44, 0x7fffffbb, PT ;  /* 0x7fffffbb2c00780c */ /* 0x000fe20003f26070 */
[----:B------:R-:W-:Y:S02]  /*8be0*/  IMAD R44, R9, 0x2c, RZ ;  /* 0x0000002c092c7824 */ /* 0x000fe400078e02ff */
[----:B------:R2:W3:Y:S04]  /*8bf0*/  @!P4 LDG.E.U16 R23, desc[UR24][R24.64] ;  /* 0x000000181817c981 */ /* 0x0004e8000c1e1500 */
[----:B0-----:R-:W3:Y:S01]  /*8c00*/  LDL.LU.64 R68, [R1+0xe58] ;  /* 0x000e580001447983 */ /* 0x001ee20000300a00 */
[----:B------:R-:W-:-:S03]  /*8c10*/  ISETP.GE.U32.AND P4, PT, R42, 0x7fffffb3, PT ;  /* 0x7fffffb32a00780c */ /* 0x000fc60003f86070 */
[----:B-1----:R-:W3:Y:S01]  /*8c20*/  LDL.LU.64 R66, [R1+0xe50] ;  /* 0x000e500001427983 */ /* 0x002ee20000300a00 */
[----:B------:R-:W-:-:S03]  /*8c30*/  PRMT R32, RZ, 0x7610, R32 ;  /* 0x00007610ff207816 */ /* 0x000fc60000000020 */
[----:B------:R-:W-:Y:S01]  /*8c40*/  STL.64 [R1+0x70], R28 ;  /* 0x0000701c01007387 */ /* 0x000fe20000100a00 */
[----:B------:R-:W-:Y:S01]  /*8c50*/  IMAD.WIDE R42, R44, 0x2, R4 ;  /* 0x000000022c2a7825 */ /* 0x000fe200078e0204 */
[----:B------:R-:W-:-:S04]  /*8c60*/  PRMT R31, RZ, 0x7610, R31 ;  /* 0x00007610ff1f7816 */ /* 0x000fc8000000001f */
[----:B------:R-:W3:Y:S04]  /*8c70*/  @!P5 LDG.E.U16 R32, desc[UR24][R42.64] ;  /* 0x000000182a20d981 */ /* 0x000ee8000c1e1500 */
[----:B--2---:R-:W-:Y:S04]  /*8c80*/  STL [R1+0xcfc], R40 ;  /* 0x000cfc2801007387 */ /* 0x004fe80000100800 */
[----:B------:R-:W-:Y:S04]  /*8c90*/  STL.64 [R1+0x68], R24 ;  /* 0x0000681801007387 */ /* 0x000fe80000100a00 */
[----:B----4-:R-:W-:Y:S04]  /*8ca0*/  STL [R1+0x62c], R26 ;  /* 0x00062c1a01007387 */ /* 0x010fe80000100800 */
[----:B---3--:R0:W-:Y:S02]  /*8cb0*/  STL [R1+0x61c], R27 ;  /* 0x00061c1b01007387 */ /* 0x0081e40000100800 */
[----:B0-----:R-:W-:-:S02]  /*8cc0*/  IMAD.MOV.U32 R27, RZ, RZ, R12 ;  /* 0x000000ffff1b7224 */ /* 0x001fc400078e000c */
[----:B------:R-:W-:Y:S02]  /*8cd0*/  IMAD.MOV.U32 R12, RZ, RZ, R11 ;  /* 0x000000ffff0c7224 */ /* 0x000fe400078e000b */
[----:B------:R-:W-:Y:S02]  /*8ce0*/  IMAD.MOV.U32 R11, RZ, RZ, R8 ;  /* 0x000000ffff0b7224 */ /* 0x000fe400078e0008 */
[----:B------:R-:W-:Y:S02]  /*8cf0*/  IMAD.MOV.U32 R8, RZ, RZ, R45 ;  /* 0x000000ffff087224 */ /* 0x000fe400078e002d */
[----:B------:R-:W-:-:S05]  /*8d00*/  IMAD.WIDE R44, R44, 0x2, R6 ;  /* 0x000000022c2c7825 */ /* 0x000fca00078e0206 */
[----:B------:R0:W2:Y:S01]  /*8d10*/  @!P5 LDG.E.U16 R31, desc[UR24][R44.64] ;  /* 0x000000182c1fd981 */ /* 0x0000a2000c1e1500 */
[----:B------:R-:W-:Y:S02]  /*8d20*/  IMAD.MOV.U32 R24, RZ, RZ, R48 ;  /* 0x000000ffff187224 */ /* 0x000fe400078e0030 */
[----:B------:R-:W-:Y:S01]  /*8d30*/  IMAD R48, R9, 0x34, RZ ;  /* 0x0000003409307824 */ /* 0x000fe200078e02ff */
[----:B------:R1:W-:Y:S01]  /*8d40*/  STL [R1+0x624], R23 ;  /* 0x0006241701007387 */ /* 0x0003e20000100800 */
[----:B------:R-:W-:Y:S01]  /*8d50*/  IMAD.MOV.U32 R26, RZ, RZ, R21 ;  /* 0x000000ffff1a7224 */ /* 0x000fe200078e0015 */
[----:B------:R-:W-:Y:S01]  /*8d60*/  PRMT R30, RZ, 0x7610, R30 ;  /* 0x00007610ff1e7816 */ /* 0x000fe2000000001e */
[----:B------:R-:W-:Y:S01]  /*8d70*/  IMAD.MOV.U32 R28, RZ, RZ, R13 ;  /* 0x000000ffff1c7224 */ /* 0x000fe200078e000d */
[----:B------:R-:W-:Y:S01]  /*8d80*/  PRMT R0, RZ, 0x7610, R0 ;  /* 0x00007610ff007816 */ /* 0x000fe20000000000 */
[----:B------:R-:W-:Y:S02]  /*8d90*/  IMAD.MOV.U32 R29, RZ, RZ, R47 ;  /* 0x000000ffff1d7224 */ /* 0x000fe400078e002f */
[----:B------:R-:W-:Y:S01]  /*8da0*/  IMAD.MOV.U32 R13, RZ, RZ, R46 ;  /* 0x000000ffff0d7224 */ /* 0x000fe200078e002e */
[----:B------:R-:W-:Y:S01]  /*8db0*/  STL [R1+0xac8], R42 ;  /* 0x000ac82a01007387 */ /* 0x000fe20000100800 */
[----:B------:R-:W-:-:S02]  /*8dc0*/  IMAD.MOV.U32 R25, RZ, RZ, R22 ;  /* 0x000000ffff197224 */ /* 0x000fc400078e0016 */
[----:B-1----:R-:W-:Y:S02]  /*8dd0*/  IMAD.MOV.U32 R23, RZ, RZ, R49 ;  /* 0x000000ffff177224 */ /* 0x002fe400078e0031 */
[C---:B------:R-:W-:Y:S01]  /*8de0*/  IMAD.WIDE R46, R48.reuse, 0x2, R4 ;  /* 0x00000002302e7825 */ /* 0x040fe200078e0204 */
[----:B------:R-:W-:Y:S03]  /*8df0*/  STL [R1+0xbc0], R42 ;  /* 0x000bc02a01007387 */ /* 0x000fe60000100800 */
[----:B------:R-:W-:Y:S02]  /*8e00*/  IMAD.MOV.U32 R21, RZ, RZ, R51 ;  /* 0x000000ffff157224 */ /* 0x000fe400078e0033 */
[----:B------:R-:W-:Y:S02]  /*8e10*/  IMAD.MOV.U32 R22, RZ, RZ, R50 ;  /* 0x000000ffff167224 */ /* 0x000fe400078e0032 */
[----:B------:R-:W-:Y:S01]  /*8e20*/  IMAD.WIDE R48, R48, 0x2, R6 ;  /* 0x0000000230307825 */ /* 0x000fe200078e0206 */
[----:B------:R-:W-:Y:S03]  /*8e30*/  STL [R1+0xda8], R42 ;  /* 0x000da82a01007387 */ /* 0x000fe60000100800 */
[----:B------:R-:W-:Y:S01]  /*8e40*/  IMAD.MOV.U32 R33, RZ, RZ, R27 ;  /* 0x000000ffff217224 */ /* 0x000fe200078e001b */
[----:B------:R-:W3:Y:S01]  /*8e50*/  @!P3 LDG.E.U16 R30, desc[UR24][R46.64] ;  /* 0x000000182e1eb981 */ /* 0x000ee2000c1e1500 */
[----:B------:R-:W-:-:S02]  /*8e60*/  VIADD R51, R86, 0xffffffea ;  /* 0xffffffea56337836 */ /* 0x000fc40000000000 */
[----:B------:R-:W-:Y:S01]  /*8e70*/  VIADD R50, R86, 0xffffffe2 ;  /* 0xffffffe256327836 */ /* 0x000fe20000000000 */
[----:B------:R-:W4:Y:S01]  /*8e80*/  @!P3 LDG.E.U16 R0, desc[UR24][R48.64] ;  /* 0x000000183000b981 */ /* 0x000f22000c1e1500 */
[----:B------:R-:W-:Y:S02]  /*8e90*/  IMAD.MOV.U32 R27, RZ, RZ, R26 ;  /* 0x000000ffff1b7224 */ /* 0x000fe400078e001a */
[----:B------:R-:W-:Y:S01]  /*8ea0*/  IMAD.MOV.U32 R26, RZ, RZ, R52 ;  /* 0x000000ffff1a7224 */ /* 0x000fe200078e0034 */
[----:B------:R-:W-:Y:S01]  /*8eb0*/  STL [R1+0xac4], R43 ;  /* 0x000ac42b01007387 */ /* 0x000fe20000100800 */
[----:B------:R-:W-:Y:S01]  /*8ec0*/  IMAD R52, R9, 0x3c, RZ ;  /* 0x0000003c09347824 */ /* 0x000fe200078e02ff */
[----:B------:R-:W-:Y:S02]  /*8ed0*/  ISETP.GE.U32.AND P5, PT, R51, 0x7fffffab, PT ;  /* 0x7fffffab3300780c */ /* 0x000fe40003fa6070 */
[----:B------:R-:W-:Y:S01]  /*8ee0*/  STL [R1+0xbc4], R43 ;  /* 0x000bc42b01007387 */ /* 0x000fe20000100800 */
[----:B------:R-:W-:Y:S01]  /*8ef0*/  ISETP.GE.U32.AND P3, PT, R50, 0x7fffffa3, PT ;  /* 0x7fffffa33200780c */ /* 0x000fe20003f66070 */
[----:B------:R-:W-:Y:S01]  /*8f00*/  IMAD.WIDE R50, R52, 0x2, R4 ;  /* 0x0000000234327825 */ /* 0x000fe200078e0204 */
[----:B------:R-:W-:Y:S01]  /*8f10*/  PRMT R65, RZ, 0x7610, R65 ;  /* 0x00007610ff417816 */ /* 0x000fe20000000041 */
[----:B------:R-:W-:Y:S04]  /*8f20*/  STL [R1+0xdb0], R43 ;  /* 0x000db02b01007387 */ /* 0x000fe80000100800 */
[----:B------:R-:W-:Y:S04]  /*8f30*/  STL [R1+0xad0], R44 ;  /* 0x000ad02c01007387 */ /* 0x000fe80000100800 */
[----:B------:R1:W-:Y:S04]  /*8f40*/  STL [R1+0x614], R32 ;  /* 0x0006142001007387 */ /* 0x0003e80000100800 */
[----:B------:R-:W-:Y:S04]  /*8f50*/  STL [R1+0xbc8], R44 ;  /* 0x000bc82c01007387 */ /* 0x000fe80000100800 */
[----:B------:R-:W-:Y:S04]  /*8f60*/  STL [R1+0xdb8], R44 ;  /* 0x000db82c01007387 */ /* 0x000fe80000100800 */
[----:B------:R-:W-:Y:S04]  /*8f70*/  STL [R1+0xacc], R45 ;  /* 0x000acc2d01007387 */ /* 0x000fe80000100800 */
[----:B------:R-:W-:Y:S04]  /*8f80*/  STL [R1+0xbcc], R45 ;  /* 0x000bcc2d01007387 */ /* 0x000fe80000100800 */
[----:B------:R0:W-:Y:S04]  /*8f90*/  STL [R1+0xdc0], R45 ;  /* 0x000dc02d01007387 */ /* 0x0001e80000100800 */
[----:B------:R-:W4:Y:S01]  /*8fa0*/  @!P2 LDG.E.U16 R65, desc[UR24][R50.64] ;  /* 0x000000183241a981 */ /* 0x000f22000c1e1500 */
[----:B------:R-:W-:Y:S01]  /*8fb0*/  PRMT R64, RZ, 0x7610, R64 ;  /* 0x00007610ff407816 */ /* 0x000fe20000000040 */
[----:B-1----:R-:W-:-:S02]  /*8fc0*/  IMAD.MOV.U32 R32, RZ, RZ, R23 ;  /* 0x000000ffff207224 */ /* 0x002fc400078e0017 */
[----:B------:R-:W-:Y:S02]  /*8fd0*/  IMAD.MOV.U32 R23, RZ, RZ, R22 ;  /* 0x000000ffff177224 */ /* 0x000fe400078e0016 */
[----:B------:R-:W-:Y:S02]  /*8fe0*/  IMAD.MOV.U32 R22, RZ, RZ, R91 ;  /* 0x000000ffff167224 */ /* 0x000fe400078e005b */
[----:B------:R-:W-:Y:S02]  /*8ff0*/  IMAD.MOV.U32 R91, RZ, RZ, R54 ;  /* 0x000000ffff5b7224 */ /* 0x000fe400078e0036 */
[----:B------:R-:W-:Y:S01]  /*9000*/  IMAD R54, R9, 0x5, RZ ;  /* 0x0000000509367824 */ /* 0x000fe200078e02ff */
[----:B------:R-:W-:Y:S02]  /*9010*/  PRMT R41, RZ, 0x7610, R41 ;  /* 0x00007610ff297816 */ /* 0x000fe40000000029 */
[----:B------:R-:W-:Y:S01]  /*9020*/  PRMT R40, RZ, 0x7610, R40 ;  /* 0x00007610ff287816 */ /* 0x000fe20000000028 */
[----:B0-----:R-:W-:-:S04]  /*9030*/  IMAD.WIDE R44, R54, 0x2, R4 ;  /* 0x00000002362c7825 */ /* 0x001fc800078e0204 */
[----:B------:R-:W-:Y:S01]  /*9040*/  IMAD.WIDE R42, R54, 0x2, R6 ;  /* 0x00000002362a7825 */ /* 0x000fe200078e0206 */
[----:B------:R0:W4:Y:S04]  /*9050*/  @!P1 LDG.E.U16 R41, desc[UR24][R44.64] ;  /* 0x000000182c299981 */ /* 0x000128000c1e1500 */
[----:B------:R1:W4:Y:S04]  /*9060*/  @!P1 LDG.E.U16 R40, desc[UR24][R42.64] ;  /* 0x000000182a289981 */ /* 0x000328000c1e1500 */
[----:B--2---:R2:W-:Y:S02]  /*9070*/  STL [R1+0x610], R31 ;  /* 0x0006101f01007387 */ /* 0x0045e40000100800 */
[----:B--2---:R-:W-:-:S02]  /*9080*/  IMAD.MOV.U32 R31, RZ, RZ, R29 ;  /* 0x000000ffff1f7224 */ /* 0x004fc400078e001d */
[----:B------:R-:W-:Y:S02]  /*9090*/  IMAD.MOV.U32 R29, RZ, RZ, R87 ;  /* 0x000000ffff1d7224 */ /* 0x000fe400078e0057 */
[----:B------:R-:W-:Y:S02]  /*90a0*/  IMAD.MOV.U32 R87, RZ, RZ, R53 ;  /* 0x000000ffff577224 */ /* 0x000fe400078e0035 */
[----:B------:R-:W-:-:S05]  /*90b0*/  IMAD.WIDE R52, R52, 0x2, R6 ;  /* 0x0000000234347825 */ /* 0x000fca00078e0206 */
[----:B------:R-:W2:Y:S04]  /*90c0*/  @!P2 LDG.E.U16 R64, desc[UR24][R52.64] ;  /* 0x000000183440a981 */ /* 0x000ea8000c1e1500 */
[----:B------:R-:W-:Y:S04]  /*90d0*/  STL [R1+0xad8], R46 ;  /* 0x000ad82e01007387 */ /* 0x000fe80000100800 */
[----:B------:R-:W-:Y:S04]  /*90e0*/  STL [R1+0xbd0], R46 ;  /* 0x000bd02e01007387 */ /* 0x000fe80000100800 */
[----:B------:R-:W-:Y:S04]  /*90f0*/  STL [R1+0xdc4], R46 ;  /* 0x000dc42e01007387 */ /* 0x000fe80000100800 */
[----:B------:R-:W-:Y:S04]  /*9100*/  STL [R1+0xad4], R47 ;  /* 0x000ad42f01007387 */ /* 0x000fe80000100800 */
[----:B------:R-:W-:Y:S04]  /*9110*/  STL [R1+0xbd4], R47 ;  /* 0x000bd42f01007387 */ /* 0x000fe80000100800 */
[----:B------:R-:W-:Y:S04]  /*9120*/  STL [R1+0xdc8], R47 ;  /* 0x000dc82f01007387 */ /* 0x000fe80000100800 */
[----:B---3--:R-:W-:Y:S04]  /*9130*/  STL [R1+0x60c], R30 ;  /* 0x00060c1e01007387 */ /* 0x008fe80000100800 */
[----:B----4-:R3:W-:Y:S04]  /*9140*/  STL [R1+0x608], R0 ;  /* 0x0006080001007387 */ /* 0x0107e80000100800 */
[----:B------:R-:W-:Y:S04]  /*9150*/  STL [R1+0xae0], R48 ;  /* 0x000ae03001007387 */ /* 0x000fe80000100800 */
[----:B------:R-:W-:Y:S04]  /*9160*/  STL [R1+0xbd8], R48 ;  /* 0x000bd83001007387 */ /* 0x000fe80000100800 */
[----:B------:R-:W-:Y:S04]  /*9170*/  STL [R1+0xdcc], R48 ;  /* 0x000dcc3001007387 */ /* 0x000fe80000100800 */
[----:B------:R-:W-:Y:S04]  /*9180*/  STL [R1+0xadc], R49 ;  /* 0x000adc3101007387 */ /* 0x000fe80000100800 */
[----:B------:R-:W-:Y:S04]  /*9190*/  STL [R1+0xbdc], R49 ;  /* 0x000bdc3101007387 */ /* 0x000fe80000100800 */
[----:B------:R-:W-:Y:S04]  /*91a0*/  STL [R1+0xdd0], R49 ;  /* 0x000dd03101007387 */ /* 0x000fe80000100800 */
[----:B------:R4:W-:Y:S01]  /*91b0*/  STL [R1+0x5fc], R65 ;  /* 0x0005fc4101007387 */ /* 0x0009e20000100800 */
[----:B---3--:R-:W-:-:S03]  /*91c0*/  IMAD.MOV.U32 R0, RZ, RZ, R21 ;  /* 0x000000ffff007224 */ /* 0x008fc600078e0015 */
[----:B----4-:R-:W3:Y:S04]  /*91d0*/  LDL.LU R65, [R1+0xe4c] ;  /* 0x000e4c0001417983 */ /* 0x010ee80000300800 */
[----:B------:R-:W-:Y:S04]  /*91e0*/  STL [R1+0xae8], R50 ;  /* 0x000ae83201007387 */ /* 0x000fe80000100800 */
[----:B------:R0:W-:Y:S04]  /*91f0*/  STL.64 [R1+0x260], R44 ;  /* 0x0002602c01007387 */ /* 0x0001e80000100a00 */
[----:B------:R-:W-:Y:S04]  /*9200*/  STL [R1+0xbe0], R50 ;  /* 0x000be03201007387 */ /* 0x000fe80000100800 */
[----:B------:R1:W-:Y:S01]  /*9210*/  STL.64 [R1+0x258], R42 ;  /* 0x0002582a01007387 */ /* 0x0003e20000100a00 */
[----:B------:R-:W-:-:S03]  /*9220*/  IMAD.MOV.U32 R21, RZ, RZ, R56 ;  /* 0x000000ffff157224 */ /* 0x000fc600078e0038 */
[----:B------:R-:W-:Y:S01]  /*9230*/  STL [R1+0xdd4], R50 ;  /* 0x000dd43201007387 */ /* 0x000fe20000100800 */
[----:B------:R-:W-:-:S03]  /*9240*/  VIADD R56, R86, 0xffffffd2 ;  /* 0xffffffd256387836 */ /* 0x000fc60000000000 */
[----:B------:R-:W-:Y:S04]  /*9250*/  STL [R1+0xae4], R51 ;  /* 0x000ae43301007387 */ /* 0x000fe80000100800 */
[----:B------:R-:W-:Y:S04]  /*9260*/  STL [R1+0xbe4], R51 ;  /* 0x000be43301007387 */ /* 0x000fe80000100800 */
[----:B------:R-:W-:Y:S01]  /*9270*/  STL [R1+0xdd8], R51 ;  /* 0x000dd83301007387 */ /* 0x000fe20000100800 */
[----:B------:R-:W-:Y:S01]  /*9280*/  ISETP.GE.U32.AND P1, PT, R56, 0x7fffff93, PT ;  /* 0x7fffff933800780c */ /* 0x000fe20003f26070 */
[----:B------:R-:W-:-:S02]  /*9290*/  IMAD R54, R9, 0xd, RZ ;  /* 0x0000000d09367824 */ /* 0x000fc400078e02ff */
[----:B------:R-:W-:Y:S01]  /*92a0*/  IMAD R56, R9, 0x15, RZ ;  /* 0x0000001509387824 */ /* 0x000fe200078e02ff */
[----:B------:R-:W-:Y:S01]  /*92b0*/  PRMT R46, RZ, 0x7610, R46 ;  /* 0x00007610ff2e7816 */ /* 0x000fe2000000002e */
[----:B0-----:R-:W-:Y:S01]  /*92c0*/  IMAD.WIDE R44, R54, 0x2, R6 ;  /* 0x00000002362c7825 */ /* 0x001fe200078e0206 */
[----:B------:R-:W-:Y:S02]  /*92d0*/  PRMT R34, RZ, 0x7610, R34 ;  /* 0x00007610ff227816 */ /* 0x000fe40000000022 */
[----:B------:R-:W-:Y:S01]  /*92e0*/  PRMT R37, RZ, 0x7610, R37 ;  /* 0x00007610ff257816 */ /* 0x000fe20000000025 */
[----:B-1----:R-:W-:Y:S01]  /*92f0*/  IMAD.WIDE R42, R56, 0x2, R4 ;  /* 0x00000002382a7825 */ /* 0x002fe200078e0204 */
[----:B------:R-:W-:Y:S02]  /*9300*/  PRMT R36, RZ, 0x7610, R36 ;  /* 0x00007610ff247816 */ /* 0x000fe40000000024 */
[----:B------:R0:W4:Y:S04]  /*9310*/  @!P4 LDG.E.U16 R34, desc[UR24][R44.64] ;  /* 0x000000182c22c981 */ /* 0x000128000c1e1500 */
[----:B------:R1:W3:Y:S01]  /*9320*/  @!P5 LDG.E.U16 R37, desc[UR24][R42.64] ;  /* 0x000000182a25d981 */ /* 0x0002e2000c1e1500 */
[----:B------:R-:W-:-:S02]  /*9330*/  PRMT R39, RZ, 0x7610, R39 ;  /* 0x00007610ff277816 */ /* 0x000fc40000000027 */
[----:B------:R-:W-:Y:S01]  /*9340*/  PRMT R35, RZ, 0x7610, R35 ;  /* 0x00007610ff237816 */ /* 0x000fe20000000023 */
[----:B--2---:R2:W-:Y:S04]  /*9350*/  STL [R1+0x5f8], R64 ;  /* 0x0005f84001007387 */ /* 0x0045e80000100800 */
[----:B--2---:R-:W2:Y:S04]  /*9360*/  LDL.LU R64, [R1+0xe48] ;  /* 0x000e480001407983 */ /* 0x004ea80000300800 */
[----:B------:R-:W-:Y:S04]  /*9370*/  STL [R1+0xaf0], R52 ;  /* 0x000af03401007387 */ /* 0x000fe80000100800 */
[----:B------:R-:W-:Y:S04]  /*9380*/  STL [R1+0xbe8], R52 ;  /* 0x000be83401007387 */ /* 0x000fe80000100800 */
[----:B------:R-:W-:Y:S04]  /*9390*/  STL [R1+0xddc], R52 ;  /* 0x000ddc3401007387 */ /* 0x000fe80000100800 */
[----:B------:R-:W-:Y:S04]  /*93a0*/  STL [R1+0xaec], R53 ;  /* 0x000aec3501007387 */ /* 0x000fe80000100800 */
[----:B------:R-:W-:Y:S04]  /*93b0*/  STL [R1+0xbec], R53 ;  /* 0x000bec3501007387 */ /* 0x000fe80000100800 */
[----:B------:R0:W-:Y:S04]  /*93c0*/  STL [R1+0xde0], R53 ;  /* 0x000de03501007387 */ /* 0x0001e80000100800 */
[----:B------:R-:W-:Y:S04]  /*93d0*/  STL [R1+0x604], R41 ;  /* 0x0006042901007387 */ /* 0x000fe80000100800 */
[----:B------:R1:W-:Y:S01]  /*93e0*/  STL [R1+0x600], R40 ;  /* 0x0006002801007387 */ /* 0x0003e20000100800 */
[----:B0-----:R-:W-:-:S04]  /*93f0*/  IMAD.WIDE R52, R54, 0x2, R4 ;  /* 0x0000000236347825 */ /* 0x001fc800078e0204 */
[----:B------:R-:W-:Y:S01]  /*9400*/  VIADD R54, R86, 0xffffffc2 ;  /* 0xffffffc256367836 */ /* 0x000fe20000000000 */
[----:B------:R-:W2:Y:S01]  /*9410*/  @!P4 LDG.E.U16 R46, desc[UR24][R52.64] ;  /* 0x00000018342ec981 */ /* 0x000ea2000c1e1500 */
[----:B-1----:R-:W-:-:S03]  /*9420*/  IMAD.WIDE R40, R56, 0x2, R6 ;  /* 0x0000000238287825 */ /* 0x002fc600078e0206 */
[----:B------:R-:W-:Y:S04]  /*9430*/  STL.64 [R1+0x1e0], R52 ;  /* 0x0001e03401007387 */ /* 0x000fe80000100a00 */
[----:B------:R0:W3:Y:S01]  /*9440*/  @!P5 LDG.E.U16 R36, desc[UR24][R40.64] ;  /* 0x000000182824d981 */ /* 0x0000e2000c1e1500 */
[----:B------:R-:W-:Y:S01]  /*9450*/  ISETP.GE.U32.AND P5, PT, R54, 0x7fffff83, PT ;  /* 0x7fffff833600780c */ /* 0x000fe20003fa6070 */
[----:B------:R-:W-:Y:S02]  /*9460*/  IMAD R54, R9, 0x1d, RZ ;  /* 0x0000001d09367824 */ /* 0x000fe400078e02ff */
[----:B------:R1:W-:Y:S04]  /*9470*/  STL.64 [R1+0x1d8], R44 ;  /* 0x0001d82c01007387 */ /* 0x0003e80000100a00 */
[----:B------:R0:W-:Y:S01]  /*9480*/  STL.64 [R1+0x160], R42 ;  /* 0x0001602a01007387 */ /* 0x0001e20000100a00 */
[----:B-1----:R-:W-:-:S04]  /*9490*/  IMAD.WIDE R44, R54, 0x2, R4 ;  /* 0x00000002362c7825 */ /* 0x002fc800078e0204 */
[----:B0-----:R-:W-:Y:S01]  /*94a0*/  IMAD.WIDE R42, R54, 0x2, R6 ;  /* 0x00000002362a7825 */ /* 0x001fe200078e0206 */
[----:B------:R-:W3:Y:S04]  /*94b0*/  @!P3 LDG.E.U16 R39, desc[UR24][R44.64] ;  /* 0x000000182c27b981 */ /* 0x000ee8000c1e1500 */
[----:B------:R-:W3:Y:S01]  /*94c0*/  @!P3 LDG.E.U16 R35, desc[UR24][R42.64] ;  /* 0x000000182a23b981 */ /* 0x000ee2000c1e1500 */
[----:B------:R-:W-:Y:S02]  /*94d0*/  IMAD.MOV.U32 R30, RZ, RZ, R28 ;  /* 0x000000ffff1e7224 */ /* 0x000fe400078e001c */
[----:B------:R-:W-:Y:S02]  /*94e0*/  IMAD.MOV.U32 R28, RZ, RZ, R57 ;  /* 0x000000ffff1c7224 */ /* 0x000fe400078e0039 */
[----:B------:R-:W-:-:S05]  /*94f0*/  VIADD R57, R86, 0xffffffda ;  /* 0xffffffda56397836 */ /* 0x000fca0000000000 */
[----:B------:R-:W-:Y:S01]  /*9500*/  ISETP.GE.U32.AND P2, PT, R57, 0x7fffff9b, PT ;  /* 0x7fffff9b3900780c */ /* 0x000fe20003f46070 */
[----:B------:R-:W-:Y:S01]  /*9510*/  IMAD R56, R9, 0x25, RZ ;  /* 0x0000002509387824 */ /* 0x000fe200078e02ff */
[----:B------:R0:W-:Y:S01]  /*9520*/  STL.64 [R1+0x158], R40 ;  /* 0x0001582801007387 */ /* 0x0001e20000100a00 */
[----:B------:R-:W-:Y:S02]  /*9530*/  PRMT R38, RZ, 0x7610, R38 ;  /* 0x00007610ff267816 */ /* 0x000fe40000000026 */
[----:B0-----:R-:W-:-:S08]  /*9540*/  IMAD.WIDE R40, R56, 0x2, R4 ;  /* 0x0000000238287825 */ /* 0x001fd000078e0204 */
[----:B------:R0:W3:Y:S01]  /*9550*/  @!P2 LDG.E.U16 R38, desc[UR24][R40.64] ;  /* 0x000000182826a981 */ /* 0x0000e2000c1e1500 */
[----:B------:R-:W-:Y:S01]  /*9560*/  PRMT R16, RZ, 0x7610, R16 ;  /* 0x00007610ff107816 */ /* 0x000fe20000000010 */
[C---:B------:R-:W-:Y:S01]  /*9570*/  VIADD R54, R86.reuse, 0xfffffff9 ;  /* 0xfffffff956367836 */ /* 0x040fe20000000000 */
[----:B------:R-:W-:Y:S01]  /*9580*/  PRMT R18, RZ, 0x7610, R18 ;  /* 0x00007610ff127816 */ /* 0x000fe20000000012 */
[----:B------:R-:W-:-:S03]  /*9590*/  VIADD R57, R86, 0xffffffca ;  /* 0xffffffca56397836 */ /* 0x000fc60000000000 */
[----:B------:R-:W-:Y:S02]  /*95a0*/  ISETP.GE.U32.AND P3, PT, R54, 0x7fffffba, PT ;  /* 0x7fffffba3600780c */ /* 0x000fe40003f66070 */
[----:B------:R-:W-:Y:S02]  /*95b0*/  ISETP.GE.U32.AND P4, PT, R57, 0x7fffff8b, PT ;  /* 0x7fffff8b3900780c */ /* 0x000fe40003f86070 */
[----:B------:R-:W-:Y:S01]  /*95c0*/  PRMT R14, RZ, 0x7610, R14 ;  /* 0x00007610ff0e7816 */ /* 0x000fe2000000000e */
[----:B--2---:R-:W-:Y:S04]  /*95d0*/  STL [R1+0x5f4], R46 ;  /* 0x0005f42e01007387 */ /* 0x004fe80000100800 */
[----:B----4-:R1:W-:Y:S02]  /*95e0*/  STL [R1+0x5f0], R34 ;  /* 0x0005f02201007387 */ /* 0x0103e40000100800 */
[----:B-1----:R-:W-:-:S02]  /*95f0*/  IMAD.MOV.U32 R34, RZ, RZ, R33 ;  /* 0x000000ffff227224 */ /* 0x002fc400078e0021 */
[----:B------:R-:W-:Y:S02]  /*9600*/  IMAD.MOV.U32 R33, RZ, RZ, R27 ;  /* 0x000000ffff217224 */ /* 0x000fe400078e001b */
[----:B------:R-:W-:Y:S02]  /*9610*/  IMAD.MOV.U32 R27, RZ, RZ, R20 ;  /* 0x000000ffff1b7224 */ /* 0x000fe400078e0014 */
[----:B------:R-:W-:Y:S02]  /*9620*/  IMAD.MOV.U32 R20, RZ, RZ, R17 ;  /* 0x000000ffff147224 */ /* 0x000fe400078e0011 */
[----:B------:R-:W2:Y:S04]  /*9630*/  LDL.LU R17, [R1+0x44] ;  /* 0x0000440001117983 */ /* 0x000ea80000300800 */
[----:B---3--:R-:W-:Y:S04]  /*9640*/  STL [R1+0x5ec], R37 ;  /* 0x0005ec2501007387 */ /* 0x008fe80000100800 */
[----:B------:R1:W-:Y:S04]  /*9650*/  STL [R1+0x5e8], R36 ;  /* 0x0005e82401007387 */ /* 0x0003e80000100800 */
[----:B------:R-:W-:Y:S04]  /*9660*/  STL.64 [R1+0xe0], R44 ;  /* 0x0000e02c01007387 */ /* 0x000fe80000100a00 */
[----:B------:R-:W-:Y:S01]  /*9670*/  STL.64 [R1+0xd8], R42 ;  /* 0x0000d82a01007387 */ /* 0x000fe20000100a00 */
[----:B-1----:R-:W-:-:S03]  /*9680*/  IMAD.WIDE R36, R56, 0x2, R6 ;  /* 0x0000000238247825 */ /* 0x002fc600078e0206 */
[----:B------:R-:W-:Y:S04]  /*9690*/  STL.64 [R1+0x60], R40 ;  /* 0x0000602801007387 */ /* 0x000fe80000100a00 */
[----:B------:R-:W-:Y:S04]  /*96a0*/  STL [R1+0x5e4], R39 ;  /* 0x0005e42701007387 */ /* 0x000fe80000100800 */
[----:B------:R1:W-:Y:S04]  /*96b0*/  STL [R1+0x5e0], R35 ;  /* 0x0005e02301007387 */ /* 0x0003e80000100800 */
[----:B------:R-:W3:Y:S01]  /*96c0*/  @!P2 LDG.E.U16 R16, desc[UR24][R36.64] ;  /* 0x000000182410a981 */ /* 0x000ee2000c1e1500 */
[----:B-1----:R-:W-:-:S02]  /*96d0*/  IMAD.MOV.U32 R35, RZ, RZ, R34 ;  /* 0x000000ffff237224 */ /* 0x002fc400078e0022 */
[----:B------:R-:W-:Y:S02]  /*96e0*/  IMAD.MOV.U32 R34, RZ, RZ, R32 ;  /* 0x000000ffff227224 */ /* 0x000fe400078e0020 */
[----:B------:R-:W-:Y:S02]  /*96f0*/  IMAD.MOV.U32 R32, RZ, RZ, R0 ;  /* 0x000000ffff207224 */ /* 0x000fe400078e0000 */
[----:B------:R-:W-:Y:S02]  /*9700*/  IMAD.MOV.U32 R0, RZ, RZ, R13 ;  /* 0x000000ffff007224 */ /* 0x000fe400078e000d */
[----:B------:R-:W-:Y:S02]  /*9710*/  IMAD.MOV.U32 R13, RZ, RZ, R8 ;  /* 0x000000ffff0d7224 */ /* 0x000fe400078e0008 */
[----:B------:R-:W4:Y:S01]  /*9720*/  LDL.LU R8, [R1+0xd0] ;  /* 0x0000d00001087983 */ /* 0x000f220000300800 */
[----:B------:R-:W-:Y:S01]  /*9730*/  IMAD R56, R9, 0x2d, RZ ;  /* 0x0000002d09387824 */ /* 0x000fe200078e02ff */
[----:B------:R-:W-:-:S02]  /*9740*/  ISETP.NE.AND P2, PT, R55, RZ, PT ;  /* 0x000000ff3700720c */ /* 0x000fc40003f45270 */
[----:B0-----:R-:W-:Y:S01]  /*9750*/  LOP3.LUT R40, RZ, R55, RZ, 0x33, !PT ;  /* 0x00000037ff287212 */ /* 0x001fe200078e33ff */
[----:B------:R-:W-:-:S05]  /*9760*/  IMAD.WIDE R54, R56, 0x2, R4 ;  /* 0x0000000238367825 */ /* 0x000fca00078e0204 */
[----:B------:R-:W2:Y:S01]  /*9770*/  @!P1 LDG.E.U16 R18, desc[UR24][R54.64] ;  /* 0x0000001836129981 */ /* 0x000ea2000c1e1500 */
[----:B------:R-:W-:-:S05]  /*9780*/  IMAD.WIDE R56, R56, 0x2, R6 ;  /* 0x0000000238387825 */ /* 0x000fca00078e0206 */
[----:B------:R-:W2:Y:S04]  /*9790*/  @!P1 LDG.E.U16 R14, desc[UR24][R56.64] ;  /* 0x00000018380e9981 */ /* 0x000ea8000c1e1500 */
[----:B------:R-:W-:Y:S04]  /*97a0*/  STL.64 [R1+0x58], R36 ;  /* 0x0000582401007387 */ /* 0x000fe80000100a00 */
[----:B------:R0:W-:Y:S02]  /*97b0*/  STL [R1+0x5dc], R38 ;  /* 0x0005dc2601007387 */ /* 0x0001e40000100800 */
[----:B0-----:R-:W0:Y:S02]  /*97c0*/  S2R R38, SR_TID.X ;  /* 0x0000000000267919 */ /* 0x001e240000002100 */
[----:B0-----:R-:W-:Y:S01]  /*97d0*/  LOP3.LUT R38, R38, 0x3f, RZ, 0xc0, !PT ;  /* 0x0000003f26267812 */ /* 0x001fe200078ec0ff */
[----:B---3--:R0:W-:Y:S02]  /*97e0*/  STL [R1+0x5d8], R16 ;  /* 0x0005d81001007387 */ /* 0x0081e40000100800 */
[----:B0-----:R-:W-:-:S02]  /*97f0*/  IMAD.MOV.U32 R16, RZ, RZ, R35 ;  /* 0x000000ffff107224 */ /* 0x001fc400078e0023 */
[----:B------:R-:W-:Y:S02]  /*9800*/  IMAD.MOV.U32 R35, RZ, RZ, R32 ;  /* 0x000000ffff237224 */ /* 0x000fe400078e0020 */
[----:B------:R-:W-:Y:S02]  /*9810*/  IMAD.MOV.U32 R36, RZ, RZ, R16 ;  /* 0x000000ffff247224 */ /* 0x000fe400078e0010 */
[----:B----4-:R-:W-:Y:S02]  /*9820*/  IMAD.MOV.U32 R32, RZ, RZ, R8 ;  /* 0x000000ffff207224 */ /* 0x010fe400078e0008 */
[----:B------:R-:W-:Y:S02]  /*9830*/  VIADD R8, R86, 0x3f ;  /* 0x0000003f56087836 */ /* 0x000fe40000000000 */
[----:B------:R-:W-:Y:S02]  /*9840*/  IMAD.MOV.U32 R16, RZ, RZ, R35 ;  /* 0x000000ffff107224 */ /* 0x000fe400078e0023 */
[----:B------:R-:W-:Y:S01]  /*9850*/  IMAD.MOV.U32 R35, RZ, RZ, R34 ;  /* 0x000000ffff237224 */ /* 0x000fe200078e0022 */
[----:B------:R-:W-:Y:S01]  /*9860*/  ISETP.GT.AND P1, PT, R8, 0x3f, PT ;  /* 0x0000003f0800780c */ /* 0x000fe20003f24270 */
[----:B------:R-:W-:-:S02]  /*9870*/  IMAD.MOV.U32 R34, RZ, RZ, R26 ;  /* 0x000000ffff227224 */ /* 0x000fc400078e001a */
[----:B------:R-:W-:Y:S02]  /*9880*/  IMAD.MOV.U32 R37, RZ, RZ, R36 ;  /* 0x000000ffff257224 */ /* 0x000fe400078e0024 */
[----:B------:R-:W-:Y:S01]  /*9890*/  IMAD.MOV.U32 R36, RZ, RZ, R16 ;  /* 0x000000ffff247224 */ /* 0x000fe200078e0010 */
[----:B------:R-:W-:Y:S01]  /*98a0*/  STL [R1+0x470], R40 ;  /* 0x0004702801007387 */ /* 0x000fe20000100800 */
[----:B------:R-:W-:Y:S01]  /*98b0*/  IMAD.MOV.U32 R16, RZ, RZ, R35 ;  /* 0x000000ffff107224 */ /* 0x000fe200078e0023 */
[----:B------:R-:W-:Y:S01]  /*98c0*/  ISETP.LT.AND P1, PT, R38, R86, P1 ;  /* 0x000000562600720c */ /* 0x000fe20000f21270 */
[----:B------:R-:W-:Y:S01]  /*98d0*/  IMAD.MOV.U32 R35, RZ, RZ, R34 ;  /* 0x000000ffff237224 */ /* 0x000fe200078e0022 */
[----:B------:R-:W-:Y:S01]  /*98e0*/  STL [R1+0xaf8], R54 ;  /* 0x000af83601007387 */ /* 0x000fe20000100800 */
[----:B------:R-:W-:Y:S02]  /*98f0*/  IMAD.MOV.U32 R34, RZ, RZ, R32 ;  /* 0x000000ffff227224 */ /* 0x000fe400078e0020 */
[----:B------:R-:W-:Y:S01]  /*9900*/  IMAD.MOV.U32 R32, RZ, RZ, R0 ;  /* 0x000000ffff207224 */ /* 0x000fe200078e0000 */
[----:B--2---:R-:W-:Y:S01]  /*9910*/  STL [R1+0x5d4], R18 ;  /* 0x0005d41201007387 */ /* 0x004fe20000100800 */
[----:B------:R-:W-:-:S02]  /*9920*/  IMAD.MOV.U32 R38, RZ, RZ, R37 ;  /* 0x000000ffff267224 */ /* 0x000fc400078e0025 */
[----:B------:R-:W-:Y:S01]  /*9930*/  IMAD.MOV.U32 R0, RZ, RZ, R31 ;  /* 0x000000ffff007224 */ /* 0x000fe200078e001f */
[----:B------:R-:W-:Y:S01]  /*9940*/  STL [R1+0xbf0], R54 ;  /* 0x000bf03601007387 */ /* 0x000fe20000100800 */
[----:B------:R-:W-:Y:S02]  /*9950*/  IMAD.MOV.U32 R37, RZ, RZ, R36 ;  /* 0x000000ffff257224 */ /* 0x000fe400078e0024 */
[----:B------:R-:W-:Y:S01]  /*9960*/  IMAD.MOV.U32 R31, RZ, RZ, R29 ;  /* 0x000000ffff1f7224 */ /* 0x000fe200078e001d */
[----:B------:R-:W-:Y:S01]  /*9970*/  STL [R1+0xde4], R54 ;  /* 0x000de43601007387 */ /* 0x000fe20000100800 */
[----:B------:R-:W-:Y:S02]  /*9980*/  IMAD.MOV.U32 R36, RZ, RZ, R16 ;  /* 0x000000ffff247224 */ /* 0x000fe400078e0010 */
[----:B------:R-:W-:Y:S01]  /*9990*/  IMAD.MOV.U32 R29, RZ, RZ, R11 ;  /* 0x000000ffff1d7224 */ /* 0x000fe200078e000b */
[----:B------:R-:W-:Y:S01]  /*99a0*/  STL [R1+0xaf4], R55 ;  /* 0x000af43701007387 */ /* 0x000fe20000100800 */
        /* <DEDUP_REMOVED lines=8> */
[----:B------:R-:W2:Y:S01]  /*9a30*/  LDL.LU R25, [R1+0x138] ;  /* 0x0001380001197983 */ /* 0x000ea20000300800 */
[----:B------:R-:W-:-:S02]  /*9a40*/  IMAD.MOV.U32 R32, RZ, RZ, R31 ;  /* 0x000000ffff207224 */ /* 0x000fc400078e001f */
[----:B------:R-:W-:Y:S01]  /*9a50*/  IMAD.MOV.U32 R37, RZ, RZ, R36 ;  /* 0x000000ffff257224 */ /* 0x000fe200078e0024 */
[----:B------:R0:W-:Y:S01]  /*9a60*/  STL [R1+0x5d0], R14 ;  /* 0x0005d00e01007387 */ /* 0x0001e20000100800 */
        /* <DEDUP_REMOVED lines=13> */
[----:B------:R-:W-:Y:S01]  /*9b40*/  VIADD R11, R86, 0xfffffff1 ;  /* 0xfffffff1560b7836 */ /* 0x000fe20000000000 */
        /* <DEDUP_REMOVED lines=12> */
[----:B------:R1:W-:Y:S01]  /*9c10*/  STL [R1+0xe40], R11 ;  /* 0x000e400b01007387 */ /* 0x0003e20000100800 */
[----:B------:R-:W-:Y:S02]  /*9c20*/  IMAD.MOV.U32 R34, RZ, RZ, R32 ;  /* 0x000000ffff227224 */ /* 0x000fe400078e0020 */
[----:B------:R-:W-:Y:S01]  /*9c30*/  IMAD.MOV.U32 R32, RZ, RZ, R31 ;  /* 0x000000ffff207224 */ /* 0x000fe200078e001f */
[----:B------:R-:W3:Y:S01]  /*9c40*/  LDL.LU R17, [R1+0x40] ;  /* 0x0000400001117983 */ /* 0x000ee20000300800 */
[----:B------:R-:W-:Y:S02]  /*9c50*/  IMAD.MOV.U32 R31, RZ, RZ, R29 ;  /* 0x000000ffff1f7224 */ /* 0x000fe400078e001d */
[----:B------:R-:W-:Y:S01]  /*9c60*/  IMAD.MOV.U32 R29, RZ, RZ, R27 ;  /* 0x000000ffff1d7224 */ /* 0x000fe200078e001b */
[----:B------:R4:W-:Y:S01]  /*9c70*/  STL [R1+0xe44], R86 ;  /* 0x000e445601007387 */ /* 0x0009e20000100800 */
[----:B0-----:R-:W-:-:S02]  /*9c80*/  IMAD.MOV.U32 R14, RZ, RZ, R41 ;  /* 0x000000ffff0e7224 */ /* 0x001fc400078e0029 */
[----:B------:R-:W-:Y:S01]  /*9c90*/  IMAD.MOV.U32 R27, RZ, RZ, R2 ;  /* 0x000000ffff1b7224 */ /* 0x000fe200078e0002 */
[----:B------:R-:W3:Y:S01]  /*9ca0*/  LDL.LU R10, [R1+0x238] ;  /* 0x00023800010a7983 */ /* 0x000ee20000300800 */
[----:B------:R-:W-:Y:S02]  /*9cb0*/  IMAD.MOV.U32 R41, RZ, RZ, R39 ;  /* 0x000000ffff297224 */ /* 0x000fe400078e0027 */
[----:B------:R-:W-:Y:S01]  /*9cc0*/  IMAD.MOV.U32 R39, RZ, RZ, R38 ;  /* 0x000000ffff277224 */ /* 0x000fe200078e0026 */
[----:B------:R-:W3:Y:S01]  /*9cd0*/  LDL.LU R2, [R1+0x1d4] ;  /* 0x0001d40001027983 */ /* 0x000ee20000300800 */
[----:B------:R-:W-:Y:S02]  /*9ce0*/  IMAD.MOV.U32 R38, RZ, RZ, R37 ;  /* 0x000000ffff267224 */ /* 0x000fe400078e0025 */
[----:B------:R-:W-:Y:S02]  /*9cf0*/  IMAD.MOV.U32 R37, RZ, RZ, R36 ;  /* 0x000000ffff257224 */ /* 0x000fe400078e0024 */
[----:B------:R-:W-:-:S02]  /*9d00*/  IMAD.MOV.U32 R36, RZ, RZ, R35 ;  /* 0x000000ffff247224 */ /* 0x000fc400078e0023 */
[----:B------:R-:W-:Y:S02]  /*9d10*/  IMAD.MOV.U32 R35, RZ, RZ, R34 ;  /* 0x000000ffff237224 */ /* 0x000fe400078e0022 */
[----:B------:R-:W-:Y:S02]  /*9d20*/  IMAD.MOV.U32 R34, RZ, RZ, R32 ;  /* 0x000000ffff227224 */ /* 0x000fe400078e0020 */
[----:B------:R-:W3:Y:S01]  /*9d30*/  LDL.LU R32, [R1+0x1d0] ;  /* 0x0001d00001207983 */ /* 0x000ee20000300800 */
[C---:B------:R-:W-:Y:S02]  /*9d40*/  SEL R87, R40.reuse, R87, !P2 ;  /* 0x0000005728577207 */ /* 0x040fe40005000000 */
[C---:B------:R-:W-:Y:S02]  /*9d50*/  SEL R24, R40.reuse, R24, !P2 ;  /* 0x0000001828187207 */ /* 0x040fe40005000000 */
[C---:B------:R-:W-:Y:S01]  /*9d60*/  SEL R26, R40.reuse, R26, !P2 ;  /* 0x0000001a281a7207 */ /* 0x040fe20005000000 */
[----:B------:R-:W-:Y:S01]  /*9d70*/  IMAD R46, R87, UR7, RZ ;  /* 0x00000007572e7c24 */ /* 0x000fe2000f8e02ff */
[----:B------:R-:W-:-:S02]  /*9d80*/  SEL R3, R40, R3, !P2 ;  /* 0x0000000328037207 */ /* 0x000fc40005000000 */
[C---:B-1----:R-:W-:Y:S02]  /*9d90*/  SEL R11, R40.reuse, R14, !P2 ;  /* 0x0000000e280b7207 */ /* 0x042fe40005000000 */
[C---:B------:R-:W-:Y:S02]  /*9da0*/  SEL R12, R40.reuse, R12, !P2 ;  /* 0x0000000c280c7207 */ /* 0x040fe40005000000 */
[C---:B------:R-:W-:Y:S02]  /*9db0*/  SEL R21, R40.reuse, R21, !P2 ;  /* 0x0000001528157207 */ /* 0x040fe40005000000 */
[C---:B------:R-:W-:Y:S02]  /*9dc0*/  SEL R23, R40.reuse, R23, !P2 ;  /* 0x0000001728177207 */ /* 0x040fe40005000000 */
[C---:B------:R-:W-:Y:S02]  /*9dd0*/  SEL R53, R40.reuse, R31, !P2 ;  /* 0x0000001f28357207 */ /* 0x040fe40005000000 */
[----:B------:R-:W-:-:S02]  /*9de0*/  SEL R87, R40, R29, !P2 ;  /* 0x0000001d28577207 */ /* 0x000fc40005000000 */
[C---:B------:R-:W-:Y:S02]  /*9df0*/  SEL R31, R40.reuse, R82, !P2 ;  /* 0x00000052281f7207 */ /* 0x040fe40005000000 */
[C---:B------:R-:W-:Y:S02]  /*9e00*/  SEL R56, R40.reuse, R36, !P2 ;  /* 0x0000002428387207 */ /* 0x040fe40005000000 */
[C---:B------:R-:W-:Y:S02]  /*9e10*/  SEL R55, R40.reuse, R35, !P2 ;  /* 0x0000002328377207 */ /* 0x040fe40005000000 */
[C---:B------:R-:W-:Y:S02]  /*9e20*/  SEL R54, R40.reuse, R34, !P2 ;  /* 0x0000002228367207 */ /* 0x040fe40005000000 */
[C---:B------:R-:W-:Y:S01]  /*9e30*/  SEL R29, R40.reuse, R80, !P2 ;  /* 0x00000050281d7207 */ /* 0x040fe20005000000 */
[----:B------:R-:W-:Y:S01]  /*9e40*/  IMAD.MOV.U32 R80, RZ, RZ, R26 ;  /* 0x000000ffff507224 */ /* 0x000fe200078e001a */
[C---:B------:R-:W-:Y:S01]  /*9e50*/  SEL R82, R40.reuse, R79, !P2 ;  /* 0x0000004f28527207 */ /* 0x040fe20005000000 */
[----:B------:R-:W-:Y:S01]  /*9e60*/  IMAD.MOV.U32 R79, RZ, RZ, R24 ;  /* 0x000000ffff4f7224 */ /* 0x000fe200078e0018 */
[C---:B------:R-:W-:Y:S01]  /*9e70*/  SEL R36, R40.reuse, R27, !P2 ;  /* 0x0000001b28247207 */ /* 0x040fe20005000000 */
[----:B------:R-:W-:Y:S01]  /*9e80*/  IMAD R52, R9, 0x35, RZ ;  /* 0x0000003509347824 */ /* 0x000fe200078e02ff */
[----:B------:R-:W-:-:S02]  /*9e90*/  SEL R35, R40, R88, !P2 ;  /* 0x0000005828237207 */ /* 0x000fc40005000000 */
[C---:B------:R-:W-:Y:S02]  /*9ea0*/  SEL R34, R40.reuse, R84, !P2 ;  /* 0x0000005428227207 */ /* 0x040fe40005000000 */
[C---:B------:R-:W-:Y:S01]  /*9eb0*/  SEL R27, R40.reuse, R78, !P2 ;  /* 0x0000004e281b7207 */ /* 0x040fe20005000000 */
[----:B------:R-:W-:Y:S01]  /*9ec0*/  IMAD.MOV.U32 R78, RZ, RZ, R23 ;  /* 0x000000ffff4e7224 */ /* 0x000fe200078e0017 */
        /* <DEDUP_REMOVED lines=8> */
[----:B------:R-:W-:-:S02]  /*9f50*/  SEL R45, R40, R73, !P2 ;  /* 0x00000049282d7207 */ /* 0x000fc40005000000 */
[C---:B------:R-:W-:Y:S02]  /*9f60*/  SEL R8, R40.reuse, R41, !P2 ;  /* 0x0000002928087207 */ /* 0x040fe40005000000 */
        /* <DEDUP_REMOVED lines=28> */
[----:B----4-:R-:W-:-:S02]  /*a130*/  SEL R86, R40, R62, !P2 ;  /* 0x0000003e28567207 */ /* 0x010fc40005000000 */
[C---:B------:R-:W-:Y:S02]  /*a140*/  SEL R38, R40.reuse, R61, !P2 ;  /* 0x0000003d28267207 */ /* 0x040fe40005000000 */
[C---:B------:R-:W-:Y:S02]  /*a150*/  SEL R11, R40.reuse, R60, !P2 ;  /* 0x0000003c280b7207 */ /* 0x040fe40005000000 */
[----:B------:R-:W-:Y:S02]  /*a160*/  SEL R37, R40, R59, !P2 ;  /* 0x0000003b28257207 */ /* 0x000fe40005000000 */
[----:B------:R-:W-:Y:S01]  /*a170*/  PRMT R50, RZ, 0x7610, R50 ;  /* 0x00007610ff327816 */ /* 0x000fe20000000032 */
[----:B------:R-:W-:Y:S01]  /*a180*/  IMAD.WIDE R60, R52, 0x2, R6 ;  /* 0x00000002343c7825 */ /* 0x000fe200078e0206 */
[----:B------:R-:W-:-:S06]  /*a190*/  PRMT R49, RZ, 0x7610, R49 ;  /* 0x00007610ff317816 */ /* 0x000fcc0000000031 */
[----:B------:R-:W4:Y:S01]  /*a1a0*/  @!P4 LDG.E.U16 R49, desc[UR24][R60.64] ;  /* 0x000000183c31c981 */ /* 0x000f22000c1e1500 */
[----:B------:R-:W-:Y:S01]  /*a1b0*/  IMAD R51, R9, 0x3d, RZ ;  /* 0x0000003d09337824 */ /* 0x000fe200078e02ff */
[----:B------:R-:W-:-:S03]  /*a1c0*/  PRMT R48, RZ, 0x7610, R48 ;  /* 0x00007610ff307816 */ /* 0x000fc60000000030 */
[----:B------:R-:W-:Y:S01]  /*a1d0*/  IMAD.WIDE R62, R51, 0x2, R4 ;  /* 0x00000002333e7825 */ /* 0x000fe200078e0204 */
[----:B------:R-:W-:-:S04]  /*a1e0*/  PRMT R47, RZ, 0x7610, R47 ;  /* 0x00007610ff2f7816 */ /* 0x000fc8000000002f */
[----:B------:R-:W4:Y:S01]  /*a1f0*/  @!P5 LDG.E.U16 R48, desc[UR24][R62.64] ;  /* 0x000000183e30d981 */ /* 0x000f22000c1e1500 */
[C---:B--2---:R-:W-:Y:S02]  /*a200*/  SEL R25, R40.reuse, R25, !P2 ;  /* 0x0000001928197207 */ /* 0x044fe40005000000 */
[C---:B---3--:R-:W-:Y:S02]  /*a210*/  SEL R17, R40.reuse, R17, !P2 ;  /* 0x0000001128117207 */ /* 0x048fe40005000000 */
[C---:B------:R-:W-:Y:S02]  /*a220*/  SEL R2, R40.reuse, R2, !P2 ;  /* 0x0000000228027207 */ /* 0x040fe40005000000 */
[----:B------:R-:W-:-:S03]  /*a230*/  SEL R10, R40, R10, !P2 ;  /* 0x0000000a280a7207 */ /* 0x000fc60005000000 */
[----:B------:R-:W-:Y:S01]  /*a240*/  IMAD.MOV.U32 R73, RZ, RZ, R2 ;  /* 0x000000ffff497224 */ /* 0x000fe200078e0002 */
[C---:B------:R-:W-:Y:S02]  /*a250*/  SEL R2, R40.reuse, R64, !P2 ;  /* 0x0000004028027207 */ /* 0x040fe40005000000 */
[C---:B------:R-:W-:Y:S02]  /*a260*/  SEL R32, R40.reuse, R32, !P2 ;  /* 0x0000002028207207 */ /* 0x040fe40005000000 */
[----:B------:R-:W-:Y:S01]  /*a270*/  SEL R40, R40, R58, !P2 ;  /* 0x0000003a28287207 */ /* 0x000fe20005000000 */
[----:B------:R-:W-:-:S05]  /*a280*/  IMAD.WIDE R58, R52, 0x2, R4 ;  /* 0x00000002343a7825 */ /* 0x000fca00078e0204 */
[----:B------:R-:W2:Y:S01]  /*a290*/  @!P4 LDG.E.U16 R50, desc[UR24][R58.64] ;  /* 0x000000183a32c981 */ /* 0x000ea2000c1e1500 */
[----:B------:R-:W-:-:S05]  /*a2a0*/  IMAD.WIDE R64, R51, 0x2, R6 ;  /* 0x0000000233407825 */ /* 0x000fca00078e0206 */
[----:B------:R-:W3:Y:S04]  /*a2b0*/  @!P5 LDG.E.U16 R47, desc[UR24][R64.64] ;  /* 0x00000018402fd981 */ /* 0x000ee8000c1e1500 */
[----:B------:R0:W-:Y:S04]  /*a2c0*/  STL [R1+0xda4], R4 ;  /* 0x000da40401007387 */ /* 0x0001e80000100800 */
[----:B------:R-:W-:Y:S04]  /*a2d0*/  STL [R1+0xd9c], R5 ;  /* 0x000d9c0501007387 */ /* 0x000fe80000100800 */
        /* <DEDUP_REMOVED lines=15> */
[----:B------:R-:W-:Y:S01]  /*a3d0*/  STL [R1+0xe24], R60 ;  /* 0x000e243c01007387 */ /* 0x000fe20000100800 */
[----:B0-----:R-:W-:-:S03]  /*a3e0*/  LEA R4, P4, R46, R92, 0x1 ;  /* 0x0000005c2e047211 */ /* 0x001fc600078808ff */
[----:B------:R-:W-:Y:S04]  /*a3f0*/  STL [R1+0xe2c], R60 ;  /* 0x000e2c3c01007387 */ /* 0x000fe80000100800 */
[----:B------:R-:W-:Y:S04]  /*a400*/  STL [R1+0xe34], R60 ;  /* 0x000e343c01007387 */ /* 0x000fe80000100800 */
[----:B------:R-:W-:Y:S04]  /*a410*/  STL [R1+0xe3c], R60 ;  /* 0x000e3c3c01007387 */ /* 0x000fe80000100800 */
[----:B------:R-:W-:Y:S01]  /*a420*/  STL [R1+0xb0c], R61 ;  /* 0x000b0c3d01007387 */ /* 0x000fe20000100800 */
[----:B------:R-:W-:-:S03]  /*a430*/  IMAD R66, R73, UR7, RZ ;  /* 0x0000000749427c24 */ /* 0x000fc6000f8e02ff */
[----:B------:R-:W-:Y:S04]  /*a440*/  STL [R1+0xc0c], R61 ;  /* 0x000c0c3d01007387 */ /* 0x000fe80000100800 */
[----:B------:R-:W-:Y:S04]  /*a450*/  STL [R1+0xe00], R61 ;  /* 0x000e003d01007387 */ /* 0x000fe80000100800 */
[----:B------:R-:W-:Y:S04]  /*a460*/  STL [R1+0xe10], R61 ;  /* 0x000e103d01007387 */ /* 0x000fe80000100800 */
[----:B------:R-:W-:Y:S04]  /*a470*/  STL [R1+0xb18], R62 ;  /* 0x000b183e01007387 */ /* 0x000fe80000100800 */
[----:B------:R0:W-:Y:S01]  /*a480*/  STL [R1+0x74c], R4 ;  /* 0x00074c0401007387 */ /* 0x0001e20000100800 */
[----:B------:R-:W-:-:S03]  /*a490*/  IMAD R67, R74, UR7, RZ ;  /* 0x000000074a437c24 */ /* 0x000fc6000f8e02ff */
[----:B------:R-:W-:Y:S04]  /*a4a0*/  STL [R1+0xc10], R62 ;  /* 0x000c103e01007387 */ /* 0x000fe80000100800 */
[----:B------:R-:W-:Y:S01]  /*a4b0*/  STL [R1+0xe04], R62 ;  /* 0x000e043e01007387 */ /* 0x000fe20000100800 */
[----:B0-----:R-:W-:-:S03]  /*a4c0*/  LEA R4, P5, R66, R92, 0x1 ;  /* 0x0000005c42047211 */ /* 0x001fc600078a08ff */
[----:B------:R-:W-:Y:S04]  /*a4d0*/  STL [R1+0xb14], R63 ;  /* 0x000b143f01007387 */ /* 0x000fe80000100800 */
[----:B------:R-:W-:Y:S01]  /*a4e0*/  STL [R1+0xc14], R63 ;  /* 0x000c143f01007387 */ /* 0x000fe20000100800 */
[----:B------:R-:W-:-:S03]  /*a4f0*/  LEA.HI.X.SX32 R5, R46, R93, 0x1, P4 ;  /* 0x0000005d2e057211 */ /* 0x000fc600020f0eff */
[----:B------:R-:W-:Y:S01]  /*a500*/  STL [R1+0xe0c], R63 ;  /* 0x000e0c3f01007387 */ /* 0x000fe20000100800 */
[----:B------:R-:W-:Y:S01]  /*a510*/  IMAD R68, R75, UR7, RZ ;  /* 0x000000074b447c24 */ /* 0x000fe2000f8e02ff */
[----:B------:R-:W-:Y:S01]  /*a520*/  LEA R6, P4, R67, R92, 0x1 ;  /* 0x0000005c43067211 */ /* 0x000fe200078808ff */
[----:B------:R-:W-:Y:S02]  /*a530*/  IMAD R69, R76, UR7, RZ ;  /* 0x000000074c457c24 */ /* 0x000fe4000f8e02ff */
[----:B------:R-:W-:Y:S02]  /*a540*/  IMAD R70, R77, UR7, RZ ;  /* 0x000000074d467c24 */ /* 0x000fe4000f8e02ff */
[----:B------:R-:W-:Y:S02]  /*a550*/  IMAD R71, R78, UR7, RZ ;  /* 0x000000074e477c24 */ /* 0x000fe4000f8e02ff */
[----:B------:R-:W-:Y:S02]  /*a560*/  IMAD R72, R79, UR7, RZ ;  /* 0x000000074f487c24 */ /* 0x000fe4000f8e02ff */
[----:B------:R-:W-:-:S02]  /*a570*/  IMAD R73, R80, UR7, RZ ;  /* 0x0000000750497c24 */ /* 0x000fc4000f8e02ff */
[----:B------:R-:W-:Y:S02]  /*a580*/  IMAD R80, R91, UR7, RZ ;  /* 0x000000075b507c24 */ /* 0x000fe4000f8e02ff */
        /* <DEDUP_REMOVED lines=10> */
[----:B------:R-:W-:Y:S01]  /*a630*/  IMAD R81, R81, UR7, RZ ;  /* 0x0000000751517c24 */ /* 0x000fe2000f8e02ff */
[----:B--2---:R-:W-:Y:S04]  /*a640*/  STL [R1+0x5c4], R50 ;  /* 0x0005c43201007387 */ /* 0x004fe80000100800 */
[----:B------:R-:W-:Y:S04]  /*a650*/  STL [R1+0xb28], R64 ;  /* 0x000b284001007387 */ /* 0x000fe80000100800 */
[----:B------:R-:W-:Y:S04]  /*a660*/  STL [R1+0xb1c], R65 ;  /* 0x000b1c4101007387 */ /* 0x000fe80000100800 */
[----:B------:R0:W-:Y:S04]  /*a670*/  STL [R1+0x764], R4 ;  /* 0x0007640401007387 */ /* 0x0001e80000100800 */
[----:B----4-:R-:W-:Y:S01]  /*a680*/  STL [R1+0x5c0], R49 ;  /* 0x0005c03101007387 */ /* 0x010fe20000100800 */
[----:B0-----:R-:W-:-:S03]  /*a690*/  LEA.HI.X.SX32 R4, R66, R93, 0x1, P5 ;  /* 0x0000005d42047211 */ /* 0x001fc600028f0eff */
[----:B------:R0:W-:Y:S04]  /*a6a0*/  STL [R1+0x748], R5 ;  /* 0x0007480501007387 */ /* 0x0001e80000100800 */
[----:B------:R-:W-:Y:S04]  /*a6b0*/  STL [R1+0x77c], R6 ;  /* 0x00077c0601007387 */ /* 0x000fe80000100800 */
[----:B------:R1:W-:Y:S01]  /*a6c0*/  STL [R1+0x760], R4 ;  /* 0x0007600401007387 */ /* 0x0003e20000100800 */
[----:B0-----:R-:W-:-:S05]  /*a6d0*/  LEA R5, P5, R68, R92, 0x1 ;  /* 0x0000005c44057211 */ /* 0x001fca00078a08ff */
[----:B------:R0:W-:Y:S01]  /*a6e0*/  STL [R1+0x78c], R5 ;  /* 0x00078c0501007387 */ /* 0x0001e20000100800 */
[----:B-1----:R-:W-:Y:S02]  /*a6f0*/  LEA.HI.X.SX32 R4, R67, R93, 0x1, P4 ;  /* 0x0000005d43047211 */ /* 0x002fe400020f0eff */
[----:B------:R-:W-:-:S03]  /*a700*/  LEA R6, P4, R69, R92, 0x1 ;  /* 0x0000005c45067211 */ /* 0x000fc600078808ff */
[----:B------:R1:W-:Y:S01]  /*a710*/  STL [R1+0x778], R4 ;  /* 0x0007780401007387 */ /* 0x0003e20000100800 */
[----:B0-----:R-:W-:-:S03]  /*a720*/  LEA.HI.X.SX32 R5, R68, R93, 0x1, P5 ;  /* 0x0000005d44057211 */ /* 0x001fc600028f0eff */
[----:B------:R-:W-:Y:S01]  /*a730*/  STL [R1+0x79c], R6 ;  /* 0x00079c0601007387 */ /* 0x000fe20000100800 */
[----:B-1----:R-:W-:-:S03]  /*a740*/  LEA R4, P5, R70, R92, 0x1 ;  /* 0x0000005c46047211 */ /* 0x002fc600078a08ff */
[----:B------:R0:W-:Y:S04]  /*a750*/  STL [R1+0x788], R5 ;  /* 0x0007880501007387 */ /* 0x0001e80000100800 */
[----:B------:R1:W-:Y:S01]  /*a760*/  STL [R1+0x7ac], R4 ;  /* 0x0007ac0401007387 */ /* 0x0003e20000100800 */
[-C--:B0-----:R-:W-:Y:S02]  /*a770*/  LEA.HI.X.SX32 R5, R69, R93.reuse, 0x1, P4 ;  /* 0x0000005d45057211 */ /* 0x081fe400020f0eff */
[-C--:B------:R-:W-:Y:S02]  /*a780*/  LEA R6, P4, R71, R92.reuse, 0x1 ;  /* 0x0000005c47067211 */ /* 0x080fe400078808ff */
[----:B-1----:R-:W-:Y:S01]  /*a790*/  LEA.HI.X.SX32 R4, R70, R93, 0x1, P5 ;  /* 0x0000005d46047211 */ /* 0x002fe200028f0eff */
[----:B------:R-:W-:Y:S04]  /*a7a0*/  STL [R1+0x5b4], R48 ;  /* 0x0005b43001007387 */ /* 0x000fe80000100800 */
[----:B------:R0:W-:Y:S04]  /*a7b0*/  STL [R1+0x798], R5 ;  /* 0x0007980501007387 */ /* 0x0001e80000100800 */
[----:B------:R-:W-:Y:S04]  /*a7c0*/  STL [R1+0x7bc], R6 ;  /* 0x0007bc0601007387 */ /* 0x000fe80000100800 */
[----:B------:R1:W-:Y:S01]  /*a7d0*/  STL [R1+0x7a8], R4 ;  /* 0x0007a80401007387 */ /* 0x0003e20000100800 */
[----:B0-----:R-:W-:-:S03]  /*a7e0*/  LEA R5, P5, R72, R92, 0x1 ;  /* 0x0000005c48057211 */ /* 0x001fc600078a08ff */
[----:B---3--:R-:W-:Y:S01]  /*a7f0*/  STL [R1+0x5b0], R47 ;  /* 0x0005b02f01007387 */ /* 0x008fe20000100800 */
[----:B-1----:R-:W-:-:S03]  /*a800*/  LEA.HI.X.SX32 R4, R71, R93, 0x1, P4 ;  /* 0x0000005d47047211 */ /* 0x002fc600020f0eff */
[----:B------:R0:W-:Y:S01]  /*a810*/  STL [R1+0x7cc], R5 ;  /* 0x0007cc0501007387 */ /* 0x0001e20000100800 */
        /* <DEDUP_REMOVED lines=18> */
[----:B0-----:R-:W-:-:S05]  /*a940*/  LEA.HI.X.SX32 R5, R78, R93, 0x1, P5 ;  /* 0x0000005d4e057211 */ /* 0x001fca00028f0eff */
[----:B------:R0:W-:Y:S01]  /*a950*/  STL [R1+0x808], R5 ;  /* 0x0008080501007387 */ /* 0x0001e20000100800 */
[----:B-1----:R-:W-:-:S03]  /*a960*/  LEA R4, P5, R76, R92, 0x1 ;  /* 0x0000005c4c047211 */ /* 0x002fc600078a08ff */
[----:B------:R-:W-:Y:S04]  /*a970*/  STL [R1+0x81c], R61 ;  /* 0x00081c3d01007387 */ /* 0x000fe80000100800 */
[----:B------:R1:W-:Y:S01]  /*a980*/  STL [R1+0x82c], R4 ;  /* 0x00082c0401007387 */ /* 0x0003e20000100800 */
[----:B0-----:R-:W-:-:S03]  /*a990*/  LEA.HI.X.SX32 R5, R77, R93, 0x1, P4 ;  /* 0x0000005d4d057211 */ /* 0x001fc600020f0eff */
[----:B------:R-:W-:Y:S01]  /*a9a0*/  STL [R1+0xe18], R61 ;  /* 0x000e183d01007387 */ /* 0x000fe20000100800 */
[----:B------:R-:W-:-:S03]  /*a9b0*/  LEA R63, P4, R75, R92, 0x1 ;  /* 0x0000005c4b3f7211 */ /* 0x000fc600078808ff */
[----:B------:R-:W-:Y:S01]  /*a9c0*/  STL [R1+0xe20], R61 ;  /* 0x000e203d01007387 */ /* 0x000fe20000100800 */
[----:B-1----:R-:W-:-:S03]  /*a9d0*/  LEA.HI.X.SX32 R4, R76, R93, 0x1, P5 ;  /* 0x0000005d4c047211 */ /* 0x002fc600028f0eff */
[----:B------:R-:W-:Y:S01]  /*a9e0*/  STL [R1+0xe28], R61 ;  /* 0x000e283d01007387 */ /* 0x000fe20000100800 */
[----:B------:R-:W-:-:S03]  /*a9f0*/  LEA R62, P5, R74, R92, 0x1 ;  /* 0x0000005c4a3e7211 */ /* 0x000fc600078a08ff */
[----:B------:R-:W-:Y:S04]  /*aa00*/  STL [R1+0xe30], R61 ;  /* 0x000e303d01007387 */ /* 0x000fe80000100800 */
[----:B------:R-:W-:Y:S04]  /*aa10*/  STL [R1+0xe38], R61 ;  /* 0x000e383d01007387 */ /* 0x000fe80000100800 */
[----:B------:R0:W-:Y:S04]  /*aa20*/  STL [R1+0x818], R5 ;  /* 0x0008180501007387 */ /* 0x0001e80000100800 */
[----:B------:R1:W-:Y:S01]  /*aa30*/  STL [R1+0x828], R4 ;  /* 0x0008280401007387 */ /* 0x0003e20000100800 */
[----:B0-----:R-:W-:-:S03]  /*aa40*/  LEA.HI.X.SX32 R5, R75, R93, 0x1, P4 ;  /* 0x0000005d4b057211 */ /* 0x001fc600020f0eff */
[----:B------:R-:W-:Y:S01]  /*aa50*/  STL [R1+0x83c], R63 ;  /* 0x00083c3f01007387 */ /* 0x000fe20000100800 */
[----:B-1----:R-:W-:-:S03]  /*aa60*/  LEA R4, P4, R87, R92, 0x1 ;  /* 0x0000005c57047211 */ /* 0x002fc600078808ff */
[----:B------:R-:W-:Y:S04]  /*aa70*/  STL [R1+0x84c], R62 ;  /* 0x00084c3e01007387 */ /* 0x000fe80000100800 */
[----:B------:R0:W-:Y:S04]  /*aa80*/  STL [R1+0x838], R5 ;  /* 0x0008380501007387 */ /* 0x0001e80000100800 */
[----:B------:R1:W-:Y:S01]  /*aa90*/  STL [R1+0x85c], R4 ;  /* 0x00085c0401007387 */ /* 0x0003e20000100800 */
[----:B0-----:R-:W-:Y:S02]  /*aaa0*/  LEA.HI.X.SX32 R5, R74, R93, 0x1, P5 ;  /* 0x0000005d4a057211 */ /* 0x001fe400028f0eff */
[----:B-1----:R-:W-:-:S03]  /*aab0*/  LEA R4, P5, R89, R92, 0x1 ;  /* 0x0000005c59047211 */ /* 0x002fc600078a08ff */
[----:B------:R0:W-:Y:S01]  /*aac0*/  STL [R1+0x848], R5 ;  /* 0x0008480501007387 */ /* 0x0001e20000100800 */
[----:B------:R-:W-:-:S03]  /*aad0*/  IMAD R70, R82, UR7, RZ ;  /* 0x0000000752467c24 */ /* 0x000fc6000f8e02ff */
[----:B------:R1:W-:Y:S01]  /*aae0*/  STL [R1+0x86c], R4 ;  /* 0x00086c0401007387 */ /* 0x0003e20000100800 */
[-C--:B0-----:R-:W-:Y:S02]  /*aaf0*/  LEA.HI.X.SX32 R5, R87, R93.reuse, 0x1, P4 ;  /* 0x0000005d57057211 */ /* 0x081fe400020f0eff */
[-C--:B------:R-:W-:Y:S02]  /*ab00*/  LEA R58, P4, R85, R92.reuse, 0x1 ;  /* 0x0000005c553a7211 */ /* 0x080fe400078808ff */
[-C--:B-1----:R-:W-:Y:S02]  /*ab10*/  LEA.HI.X.SX32 R4, R89, R93.reuse, 0x1, P5 ;  /* 0x0000005d59047211 */ /* 0x082fe400028f0eff */
[-C--:B------:R-:W-:Y:S01]  /*ab20*/  LEA R57, P5, R83, R92.reuse, 0x1 ;  /* 0x0000005c53397211 */ /* 0x080fe200078a08ff */
[----:B------:R0:W-:Y:S01]  /*ab30*/  STL [R1+0x858], R5 ;  /* 0x0008580501007387 */ /* 0x0001e20000100800 */
[----:B------:R-:W-:Y:S02]  /*ab40*/  LEA.HI.X.SX32 R59, R85, R93, 0x1, P4 ;  /* 0x0000005d553b7211 */ /* 0x000fe400020f0eff */
[----:B------:R-:W-:Y:S01]  /*ab50*/  LEA R56, P4, R81, R92, 0x1 ;  /* 0x0000005c51387211 */ /* 0x000fe200078808ff */
[----:B------:R1:W-:Y:S01]  /*ab60*/  STL [R1+0x868], R4 ;  /* 0x0008680401007387 */ /* 0x0003e20000100800 */
[----:B------:R-:W-:-:S03]  /*ab70*/  IMAD R69, R84, UR7, RZ ;  /* 0x0000000754457c24 */ /* 0x000fc6000f8e02ff */
[----:B------:R-:W-:Y:S01]  /*ab80*/  STL [R1+0x87c], R58 ;  /* 0x00087c3a01007387 */ /* 0x000fe20000100800 */
[----:B0-----:R-:W-:-:S03]  /*ab90*/  LEA.HI.X.SX32 R5, R83, R93, 0x1, P5 ;  /* 0x0000005d53057211 */ /* 0x001fc600028f0eff */
[----:B------:R-:W-:Y:S01]  /*aba0*/  STL [R1+0x88c], R57 ;  /* 0x00088c3901007387 */ /* 0x000fe20000100800 */
[----:B-1----:R-:W-:-:S03]  /*abb0*/  LEA R4, P5, R70, R92, 0x1 ;  /* 0x0000005c46047211 */ /* 0x002fc600078a08ff */
[----:B------:R-:W-:Y:S01]  /*abc0*/  STL [R1+0x878], R59 ;  /* 0x0008783b01007387 */ /* 0x000fe20000100800 */
[----:B------:R-:W-:-:S03]  /*abd0*/  IMAD R68, R88, UR7, RZ ;  /* 0x0000000758447c24 */ /* 0x000fc6000f8e02ff */
[----:B------:R0:W-:Y:S01]  /*abe0*/  STL [R1+0x888], R5 ;  /* 0x0008880501007387 */ /* 0x0001e20000100800 */
[----:B------:R-:W-:-:S03]  /*abf0*/  IMAD R67, R45, UR7, RZ ;  /* 0x000000072d437c24 */ /* 0x000fc6000f8e02ff */
[----:B------:R-:W-:Y:S04]  /*ac00*/  STL [R1+0x89c], R56 ;  /* 0x00089c3801007387 */ /* 0x000fe80000100800 */
[----:B------:R1:W-:Y:S01]  /*ac10*/  STL [R1+0x8ac], R4 ;  /* 0x0008ac0401007387 */ /* 0x0003e20000100800 */
[-C--:B0-----:R-:W-:Y:S02]  /*ac20*/  LEA.HI.X.SX32 R5, R81, R93.reuse, 0x1, P4 ;  /* 0x0000005d51057211 */ /* 0x081fe400020f0eff */
[-C--:B------:R-:W-:Y:S02]  /*ac30*/  LEA R55, P4, R69, R92.reuse, 0x1 ;  /* 0x0000005c45377211 */ /* 0x080fe400078808ff */
[----:B-1----:R-:W-:Y:S01]  /*ac40*/  LEA.HI.X.SX32 R4, R70, R93, 0x1, P5 ;  /* 0x0000005d46047211 */ /* 0x002fe200028f0eff */
[----:B------:R0:W-:Y:S01]  /*ac50*/  STL [R1+0x898], R5 ;  /* 0x0008980501007387 */ /* 0x0001e20000100800 */
[----:B------:R-:W-:-:S03]  /*ac60*/  LEA R53, P5, R68, R92, 0x1 ;  /* 0x0000005c44357211 */ /* 0x000fc600078a08ff */
[----:B------:R1:W-:Y:S01]  /*ac70*/  STL [R1+0x8a8], R4 ;  /* 0x0008a80401007387 */ /* 0x0003e20000100800 */
[----:B------:R-:W-:Y:S01]  /*ac80*/  IMAD R66, R44, UR7, RZ ;  /* 0x000000072c427c24 */ /* 0x000fe2000f8e02ff */
[----:B0-----:R-:W-:Y:S02]  /*ac90*/  LEA.HI.X.SX32 R5, R69, R93, 0x1, P4 ;  /* 0x0000005d45057211 */ /* 0x001fe400020f0eff */
[----:B------:R-:W-:Y:S01]  /*aca0*/  STL [R1+0x8bc], R55 ;  /* 0x0008bc3701007387 */ /* 0x000fe20000100800 */
[----:B-1----:R-:W-:-:S03]  /*acb0*/  LEA R4, P4, R67, R92, 0x1 ;  /* 0x0000005c43047211 */ /* 0x002fc600078808ff */
[----:B------:R-:W-:Y:S01]  /*acc0*/  STL [R1+0x8cc], R53 ;  /* 0x0008cc3501007387 */ /* 0x000fe20000100800 */
[----:B------:R-:W-:-:S03]  /*acd0*/  LEA.HI.X.SX32 R54, R68, R93, 0x1, P5 ;  /* 0x0000005d44367211 */ /* 0x000fc600028f0eff */
[----:B------:R-:W-:Y:S01]  /*ace0*/  STL [R1+0x8b8], R5 ;  /* 0x0008b80501007387 */ /* 0x000fe20000100800 */
[----:B------:R-:W-:-:S03]  /*acf0*/  IMAD R73, R43, UR7, RZ ;  /* 0x000000072b497c24 */ /* 0x000fc6000f8e02ff */
[----:B------:R0:W-:Y:S01]  /*ad00*/  STL [R1+0x8dc], R4 ;  /* 0x0008dc0401007387 */ /* 0x0001e20000100800 */
[-C--:B------:R-:W-:Y:S01]  /*ad10*/  LEA R52, P5, R66, R92.reuse, 0x1 ;  /* 0x0000005c42347211 */ /* 0x080fe200078a08ff */
[----:B------:R-:W-:Y:S02]  /*ad20*/  IMAD R72, R42, UR7, RZ ;  /* 0x000000072a487c24 */ /* 0x000fe4000f8e02ff */
[----:B------:R-:W-:Y:S01]  /*ad30*/  STL [R1+0x8c8], R54 ;  /* 0x0008c83601007387 */ /* 0x000fe20000100800 */
[----:B0-----:R-:W-:Y:S02]  /*ad40*/  LEA.HI.X.SX32 R4, R67, R93, 0x1, P4 ;  /* 0x0000005d43047211 */ /* 0x001fe400020f0eff */
[----:B------:R-:W-:-:S03]  /*ad50*/  LEA R50, P4, R73, R92, 0x1 ;  /* 0x0000005c49327211 */ /* 0x000fc600078808ff */
[----:B------:R0:W-:Y:S01]  /*ad60*/  STL [R1+0x8d8], R4 ;  /* 0x0008d80401007387 */ /* 0x0001e20000100800 */
[----:B------:R-:W-:Y:S01]  /*ad70*/  IMAD R71, R41, UR7, RZ ;  /* 0x0000000729477c24 */ /* 0x000fe2000f8e02ff */
[-C--:B------:R-:W-:Y:S02]  /*ad80*/  LEA.HI.X.SX32 R51, R73, R93.reuse, 0x1, P4 ;  /* 0x0000005d49337211 */ /* 0x080fe400020f0eff */
[----:B------:R-:W-:Y:S01]  /*ad90*/  STL [R1+0x8ec], R52 ;  /* 0x0008ec3401007387 */ /* 0x000fe20000100800 */
[----:B0-----:R-:W-:Y:S02]  /*ada0*/  LEA.HI.X.SX32 R4, R66, R93, 0x1, P5 ;  /* 0x0000005d42047211 */ /* 0x001fe400028f0eff */
[-C--:B------:R-:W-:Y:S01]  /*adb0*/  LEA R49, P5, R72, R92.reuse, 0x1 ;  /* 0x0000005c48317211 */ /* 0x080fe200078a08ff */
[----:B------:R-:W-:Y:S02]  /*adc0*/  IMAD R70, R39, UR7, RZ ;  /* 0x0000000727467c24 */ /* 0x000fe4000f8e02ff */
[----:B------:R0:W-:Y:S01]  /*add0*/  STL [R1+0x8e8], R4 ;  /* 0x0008e80401007387 */ /* 0x0001e20000100800 */
[----:B------:R-:W-:-:S03]  /*ade0*/  LEA R48, P4, R71, R92, 0x1 ;  /* 0x0000005c47307211 */ /* 0x000fc600078808ff */
[----:B------:R-:W-:Y:S01]  /*adf0*/  STL [R1+0x8fc], R50 ;  /* 0x0008fc3201007387 */ /* 0x000fe20000100800 */
[----:B0-----:R-:W-:-:S03]  /*ae00*/  LEA.HI.X.SX32 R4, R72, R93, 0x1, P5 ;  /* 0x0000005d48047211 */ /* 0x001fc600028f0eff */
[----:B------:R-:W-:Y:S01]  /*ae10*/  STL [R1+0x90c], R49 ;  /* 0x00090c3101007387 */ /* 0x000fe20000100800 */
[----:B------:R-:W-:-:S03]  /*ae20*/  LEA R47, P5, R70, R92, 0x1 ;  /* 0x0000005c462f7211 */ /* 0x000fc600078a08ff */
[----:B------:R-:W-:Y:S04]  /*ae30*/  STL [R1+0x8f8], R51 ;  /* 0x0008f83301007387 */ /* 0x000fe80000100800 */
[----:B------:R0:W-:Y:S01]  /*ae40*/  STL [R1+0x908], R4 ;  /* 0x0009080401007387 */ /* 0x0001e20000100800 */
[----:B------:R-:W-:-:S03]  /*ae50*/  IMAD R68, R38, UR7, RZ ;  /* 0x0000000726447c24 */ /* 0x000fc6000f8e02ff */
[----:B------:R-:W-:Y:S01]  /*ae60*/  STL [R1+0x91c], R48 ;  /* 0x00091c3001007387 */ /* 0x000fe20000100800 */
[----:B0-----:R-:W-:-:S03]  /*ae70*/  LEA.HI.X.SX32 R4, R71, R93, 0x1, P4 ;  /* 0x0000005d47047211 */ /* 0x001fc600020f0eff */
[----:B------:R-:W-:Y:S01]  /*ae80*/  STL [R1+0x92c], R47 ;  /* 0x00092c2f01007387 */ /* 0x000fe20000100800 */
[----:B------:R-:W-:-:S03]  /*ae90*/  IMAD R66, R37, UR7, RZ ;  /* 0x0000000725427c24 */ /* 0x000fc6000f8e02ff */
[----:B------:R0:W-:Y:S01]  /*aea0*/  STL [R1+0x918], R4 ;  /* 0x0009180401007387 */ /* 0x0001e20000100800 */
[-C--:B------:R-:W-:Y:S01]  /*aeb0*/  LEA R46, P4, R68, R92.reuse, 0x1 ;  /* 0x0000005c442e7211 */ /* 0x080fe200078808ff */
[----:B------:R-:W-:Y:S01]  /*aec0*/  IMAD R33, R33, UR7, RZ ;  /* 0x0000000721217c24 */ /* 0x000fe2000f8e02ff */
[----:B0-----:R-:W-:Y:S02]  /*aed0*/  LEA.HI.X.SX32 R4, R70, R93, 0x1, P5 ;  /* 0x0000005d46047211 */ /* 0x001fe400028f0eff */
[----:B------:R-:W-:-:S03]  /*aee0*/  LEA R45, P5, R66, R92, 0x1 ;  /* 0x0000005c422d7211 */ /* 0x000fc600078a08ff */
[----:B------:R0:W-:Y:S01]  /*aef0*/  STL [R1+0x928], R4 ;  /* 0x0009280401007387 */ /* 0x0001e20000100800 */
[----:B------:R-:W-:Y:S02]  /*af00*/  IMAD R32, R32, UR7, RZ ;  /* 0x0000000720207c24 */ /* 0x000fe4000f8e02ff */
[----:B------:R-:W-:Y:S01]  /*af10*/  IMAD R15, R15, UR7, RZ ;  /* 0x000000070f0f7c24 */ /* 0x000fe2000f8e02ff */
[----:B------:R-:W-:Y:S01]  /*af20*/  STL [R1+0x93c], R46 ;  /* 0x00093c2e01007387 */ /* 0x000fe20000100800 */
[----:B0-----:R-:W-:-:S03]  /*af30*/  LEA.HI.X.SX32 R4, R68, R93, 0x1, P4 ;  /* 0x0000005d44047211 */ /* 0x001fc600020f0eff */
[----:B------:R-:W-:Y:S01]  /*af40*/  STL [R1+0x94c], R45 ;  /* 0x00094c2d01007387 */ /* 0x000fe20000100800 */
[CC--:B------:R-:W-:Y:S01]  /*af50*/  LEA R44, P4, R33.reuse, R92.reuse, 0x1 ;  /* 0x0000005c212c7211 */ /* 0x0c0fe200078808ff */
[----:B------:R-:W-:Y:S02]  /*af60*/  IMAD R30, R30, UR7, RZ ;  /* 0x000000071e1e7c24 */ /* 0x000fe4000f8e02ff */
[----:B------:R0:W-:Y:S01]  /*af70*/  STL [R1+0x938], R4 ;  /* 0x0009380401007387 */ /* 0x0001e20000100800 */
[-C--:B------:R-:W-:Y:S01]  /*af80*/  LEA.HI.X.SX32 R9, R33, R93.reuse, 0x1, P4 ;  /* 0x0000005d21097211 */ /* 0x080fe200020f0eff */
[----:B------:R-:W-:Y:S01]  /*af90*/  IMAD R28, R28, UR7, RZ ;  /* 0x000000071c1c7c24 */ /* 0x000fe2000f8e02ff */
[CC--:B------:R-:W-:Y:S01]  /*afa0*/  LEA R42, P4, R15.reuse, R92.reuse, 0x1 ;  /* 0x0000005c0f2a7211 */ /* 0x0c0fe200078808ff */
[----:B------:R-:W-:Y:S01]  /*afb0*/  IMAD R8, R8, UR7, RZ ;  /* 0x0000000708087c24 */ /* 0x000fe2000f8e02ff */
[-C--:B0-----:R-:W-:Y:S02]  /*afc0*/  LEA.HI.X.SX32 R4, R66, R93.reuse, 0x1, P5 ;  /* 0x0000005d42047211 */ /* 0x081fe400028f0eff */
[----:B------:R-:W-:Y:S01]  /*afd0*/  LEA R43, P5, R32, R92, 0x1 ;  /* 0x0000005c202b7211 */ /* 0x000fe200078a08ff */
[----:B------:R-:W-:Y:S01]  /*afe0*/  IMAD R18, R18, UR7, RZ ;  /* 0x0000000712127c24 */ /* 0x000fe2000f8e02ff */
[----:B------:R-:W-:-:S02]  /*aff0*/  LEA.HI.X.SX32 R7, R15, R93, 0x1, P4 ;  /* 0x0000005d0f077211 */ /* 0x000fc400020f0eff */
[-C--:B------:R-:W-:Y:S02]  /*b000*/  LEA.HI.X.SX32 R6, R32, R93.reuse, 0x1, P5 ;  /* 0x0000005d20067211 */ /* 0x080fe400028f0eff */
[-C--:B------:R-:W-:Y:S01]  /*b010*/  LEA R39, P5, R30, R92.reuse, 0x1 ;  /* 0x0000005c1e277211 */ /* 0x080fe200078a08ff */
[----:B------:R0:W-:Y:S01]  /*b020*/  STL [R1+0x948], R4 ;  /* 0x0009480401007387 */ /* 0x0001e20000100800 */
[-C--:B------:R-:W-:Y:S01]  /*b030*/  LEA R15, P4, R28, R92.reuse, 0x1 ;  /* 0x0000005c1c0f7211 */ /* 0x080fe200078808ff */
[----:B------:R-:W-:Y:S02]  /*b040*/  IMAD R14, R14, UR7, RZ ;  /* 0x000000070e0e7c24 */ /* 0x000fe4000f8e02ff */
[----:B------:R-:W-:Y:S01]  /*b050*/  IMAD R25, R25, UR7, RZ ;  /* 0x0000000719197c24 */ /* 0x000fe2000f8e02ff */
[----:B------:R-:W-:Y:S02]  /*b060*/  LEA.HI.X.SX32 R5, R28, R93, 0x1, P4 ;  /* 0x0000005d1c057211 */ /* 0x000fe400020f0eff */
[----:B------:R-:W-:-:S02]  /*b070*/  LEA R37, P4, R18, R92, 0x1 ;  /* 0x0000005c12257211 */ /* 0x000fc400078808ff */
[-C--:B0-----:R-:W-:Y:S02]  /*b080*/  LEA.HI.X.SX32 R4, R30, R93.reuse, 0x1, P5 ;  /* 0x0000005d1e047211 */ /* 0x081fe400028f0eff */
[-C--:B------:R-:W-:Y:S01]  /*b090*/  LEA R38, P5, R8, R92.reuse, 0x1 ;  /* 0x0000005c08267211 */ /* 0x080fe200078a08ff */
[----:B------:R-:W-:Y:S01]  /*b0a0*/  IMAD R69, R36, UR7, RZ ;  /* 0x0000000724457c24 */ /* 0x000fe2000f8e02ff */
[----:B------:R-:W-:Y:S01]  /*b0b0*/  STL [R1+0x754], R44 ;  /* 0x0007542c01007387 */ /* 0x000fe20000100800 */
[----:B------:R-:W-:Y:S01]  /*b0c0*/  IMAD R16, R16, UR7, RZ ;  /* 0x0000000710107c24 */ /* 0x000fe2000f8e02ff */
[-C--:B------:R-:W-:Y:S01]  /*b0d0*/  LEA.HI.X.SX32 R8, R8, R93.reuse, 0x1, P5 ;  /* 0x0000005d08087211 */ /* 0x080fe200028f0eff */
[----:B------:R-:W-:Y:S01]  /*b0e0*/  IMAD R67, R35, UR7, RZ ;  /* 0x0000000723437c24 */ /* 0x000fe2000f8e02ff */
[----:B------:R-:W-:Y:S01]  /*b0f0*/  STL [R1+0x76c], R43 ;  /* 0x00076c2b01007387 */ /* 0x000fe20000100800 */
[-C--:B------:R-:W-:Y:S01]  /*b100*/  LEA R36, P5, R14, R92.reuse, 0x1 ;  /* 0x0000005c0e247211 */ /* 0x080fe200078a08ff */
[----:B------:R-:W-:Y:S01]  /*b110*/  IMAD R13, R13, UR7, RZ ;  /* 0x000000070d0d7c24 */ /* 0x000fe2000f8e02ff */
[----:B------:R-:W-:Y:S01]  /*b120*/  LEA.HI.X.SX32 R18, R18, R93, 0x1, P4 ;  /* 0x0000005d12127211 */ /* 0x000fe200020f0eff */
[----:B------:R-:W-:Y:S01]  /*b130*/  STL [R1+0x750], R9 ;  /* 0x0007500901007387 */ /* 0x000fe20000100800 */
[----:B------:R-:W-:Y:S01]  /*b140*/  LEA R35, P4, R25, R92, 0x1 ;  /* 0x0000005c19237211 */ /* 0x000fe200078808ff */
[----:B------:R-:W-:-:S02]  /*b150*/  IMAD R66, R34, UR7, RZ ;  /* 0x0000000722427c24 */ /* 0x000fc4000f8e02ff */
[----:B------:R-:W-:Y:S01]  /*b160*/  STL [R1+0x784], R42 ;  /* 0x0007842a01007387 */ /* 0x000fe20000100800 */
[----:B------:R-:W-:Y:S01]  /*b170*/  LEA.HI.X.SX32 R14, R14, R93, 0x1, P5 ;  /* 0x0000005d0e0e7211 */ /* 0x000fe200028f0eff */
[----:B------:R-:W-:Y:S02]  /*b180*/  IMAD R0, R0, UR7, RZ ;  /* 0x0000000700007c24 */ /* 0x000fe4000f8e02ff */
[----:B------:R-:W-:Y:S01]  /*b190*/  STL [R1+0x768], R6 ;  /* 0x0007680601007387 */ /* 0x000fe20000100800 */
[----:B------:R-:W-:-:S03]  /*b1a0*/  LEA R34, P5, R16, R92, 0x1 ;  /* 0x0000005c10227211 */ /* 0x000fc600078a08ff */
[----:B------:R-:W-:Y:S01]  /*b1b0*/  STL [R1+0x794], R39 ;  /* 0x0007942701007387 */ /* 0x000fe20000100800 */
[----:B------:R-:W-:Y:S01]  /*b1c0*/  LEA.HI.X.SX32 R41, R25, R93, 0x1, P4 ;  /* 0x0000005d19297211 */ /* 0x000fe200020f0eff */
[----:B------:R-:W-:Y:S02]  /*b1d0*/  IMAD R22, R22, UR7, RZ ;  /* 0x0000000716167c24 */ /* 0x000fe4000f8e02ff */
[----:B------:R-:W-:Y:S01]  /*b1e0*/  STL [R1+0x780], R7 ;  /* 0x0007800701007387 */ /* 0x000fe20000100800 */
[----:B------:R-:W-:-:S03]  /*b1f0*/  LEA R32, P4, R13, R92, 0x1 ;  /* 0x0000005c0d207211 */ /* 0x000fc600078808ff */
[----:B------:R-:W-:Y:S01]  /*b200*/  STL [R1+0x7a4], R15 ;  /* 0x0007a40f01007387 */ /* 0x000fe20000100800 */
[----:B------:R-:W-:Y:S01]  /*b210*/  IMAD R68, R31, UR7, RZ ;  /* 0x000000071f447c24 */ /* 0x000fe2000f8e02ff */
[-C--:B------:R-:W-:Y:S02]  /*b220*/  LEA.HI.X.SX32 R16, R16, R93.reuse, 0x1, P5 ;  /* 0x0000005d10107211 */ /* 0x080fe400028f0eff */
[----:B------:R-:W-:Y:S01]  /*b230*/  STL [R1+0x790], R4 ;  /* 0x0007900401007387 */ /* 0x000fe20000100800 */
[----:B------:R-:W-:Y:S01]  /*b240*/  IMAD R19, R19, UR7, RZ ;  /* 0x0000000713137c24 */ /* 0x000fe2000f8e02ff */
[----:B------:R-:W-:Y:S02]  /*b250*/  LEA R31, P5, R0, R92, 0x1 ;  /* 0x0000005c001f7211 */ /* 0x000fe400078a08ff */
[----:B------:R-:W-:Y:S01]  /*b260*/  STL [R1+0x7b4], R38 ;  /* 0x0007b42601007387 */ /* 0x000fe20000100800 */
[----:B------:R-:W-:-:S03]  /*b270*/  LEA.HI.X.SX32 R33, R13, R93, 0x1, P4 ;  /* 0x0000005d0d217211 */ /* 0x000fc600020f0eff */
[----:B------:R-:W-:Y:S01]  /*b280*/  STL [R1+0x7a0], R5 ;  /* 0x0007a00501007387 */ /* 0x000fe20000100800 */
[----:B------:R-:W-:Y:S01]  /*b290*/  IMAD R20, R20, UR7, RZ ;  /* 0x0000000714147c24 */ /* 0x000fe2000f8e02ff */
[----:B------:R-:W-:Y:S02]  /*b2a0*/  LEA R13, P4, R22, R92, 0x1 ;  /* 0x0000005c160d7211 */ /* 0x000fe400078808ff */
[----:B------:R-:W-:Y:S01]  /*b2b0*/  STL [R1+0x7c4], R37 ;  /* 0x0007c42501007387 */ /* 0x000fe20000100800 */
[----:B------:R-:W-:-:S03]  /*b2c0*/  LEA.HI.X.SX32 R0, R0, R93, 0x1, P5 ;  /* 0x0000005d00007211 */ /* 0x000fc600028f0eff */
[----:B------:R-:W-:Y:S01]  /*b2d0*/  STL [R1+0x7b0], R8 ;  /* 0x0007b00801007387 */ /* 0x000fe20000100800 */
[----:B------:R-:W-:-:S03]  /*b2e0*/  IMAD R17, R17, UR7, RZ ;  /* 0x0000000711117c24 */ /* 0x000fc6000f8e02ff */
[----:B------:R-:W-:Y:S01]  /*b2f0*/  STL [R1+0x7d4], R36 ;  /* 0x0007d42401007387 */ /* 0x000fe20000100800 */
[----:B------:R-:W-:-:S03]  /*b300*/  LEA R28, P5, R19, R92, 0x1 ;  /* 0x0000005c131c7211 */ /* 0x000fc600078a08ff */
[----:B------:R-:W-:Y:S01]  /*b310*/  STL [R1+0x7c0], R18 ;  /* 0x0007c01201007387 */ /* 0x000fe20000100800 */
[----:B------:R-:W-:Y:S01]  /*b320*/  IMAD R72, R26, UR7, RZ ;  /* 0x000000071a487c24 */ /* 0x000fe2000f8e02ff */
[----:B------:R-:W-:Y:S02]  /*b330*/  LEA.HI.X.SX32 R30, R22, R93, 0x1, P4 ;  /* 0x0000005d161e7211 */ /* 0x000fe400020f0eff */
[----:B------:R-:W-:Y:S01]  /*b340*/  STL [R1+0x7e4], R35 ;  /* 0x0007e42301007387 */ /* 0x000fe20000100800 */
[----:B------:R-:W-:-:S03]  /*b350*/  LEA R26, P4, R20, R92, 0x1 ;  /* 0x0000005c141a7211 */ /* 0x000fc600078808ff */
[----:B------:R-:W-:Y:S01]  /*b360*/  STL [R1+0x7d0], R14 ;  /* 0x0007d00e01007387 */ /* 0x000fe20000100800 */
[----:B------:R-:W-:-:S03]  /*b370*/  IMAD R70, R29, UR7, RZ ;  /* 0x000000071d467c24 */ /* 0x000fc6000f8e02ff */
[----:B------:R-:W-:Y:S01]  /*b380*/  STL [R1+0x7f4], R34 ;  /* 0x0007f42201007387 */ /* 0x000fe20000100800 */
[----:B------:R-:W-:-:S03]  /*b390*/  LEA.HI.X.SX32 R29, R19, R93, 0x1, P5 ;  /* 0x0000005d131d7211 */ /* 0x000fc600028f0eff */
[----:B------:R-:W-:Y:S01]  /*b3a0*/  STL [R1+0x7e0], R41 ;  /* 0x0007e02901007387 */ /* 0x000fe20000100800 */
[----:B------:R-:W-:Y:S01]  /*b3b0*/  IMAD R71, R27, UR7, RZ ;  /* 0x000000071b477c24 */ /* 0x000fe2000f8e02ff */
[-C--:B------:R-:W-:Y:S02]  /*b3c0*/  LEA R19, P5, R17, R92.reuse, 0x1 ;  /* 0x0000005c11137211 */ /* 0x080fe400078a08ff */
        /* <DEDUP_REMOVED lines=15> */
[----:B------:R-:W-:-:S03]  /*b4c0*/  LEA R17, P4, R66, R92, 0x1 ;  /* 0x0000005c42117211 */ /* 0x000fc600078808ff */
[----:B------:R-:W-:Y:S01]  /*b4d0*/  STL [R1+0x820], R30 ;  /* 0x0008201e01007387 */ /* 0x000fe20000100800 */
[----:B------:R-:W-:-:S03]  /*b4e0*/  LEA.HI.X.SX32 R22, R67, R93, 0x1, P5 ;  /* 0x0000005d43167211 */ /* 0x000fc600028f0eff */
[----:B------:R-:W-:Y:S01]  /*b4f0*/  STL [R1+0x844], R26 ;  /* 0x0008441a01007387 */ /* 0x000fe20000100800 */
[----:B------:R-:W-:-:S03]  /*b500*/  LEA R91, P5, R68, R92, 0x1 ;  /* 0x0000005c445b7211 */ /* 0x000fc600078a08ff */
[----:B------:R-:W-:Y:S01]  /*b510*/  STL [R1+0x830], R29 ;  /* 0x0008301d01007387 */ /* 0x000fe20000100800 */
[----:B------:R-:W-:-:S03]  /*b520*/  IMAD R67, R3, UR7, RZ ;  /* 0x0000000703437c24 */ /* 0x000fc6000f8e02ff */
        /* <DEDUP_REMOVED lines=21> */
[----:B------:R-:W-:Y:S01]  /*b680*/  IMAD R70, R86, UR7, RZ ;  /* 0x0000000756467c24 */ /* 0x000fe2000f8e02ff */
[----:B------:R-:W-:Y:S02]  /*b690*/  LEA.HI.X.SX32 R88, R72, R93, 0x1, P4 ;  /* 0x0000005d48587211 */ /* 0x000fe400020f0eff */
[----:B------:R-:W-:Y:S04]  /*b6a0*/  STL [R1+0x890], R12 ;  /* 0x0008900c01007387 */ /* 0x000fe80000100800 */
[----:B------:R-:W-:Y:S04]  /*b6b0*/  STL [R1+0x8b4], R89 ;  /* 0x0008b45901007387 */ /* 0x000fe80000100800 */
[----:B------:R-:W-:Y:S04]  /*b6c0*/  STL [R1+0x8a0], R90 ;  /* 0x0008a05a01007387 */ /* 0x000fe80000100800 */
[----:B------:R-:W2:Y:S01]  /*b6d0*/  LDL.LU R86, [R1+0xe44] ;  /* 0x000e440001567983 */ /* 0x000ea20000300800 */
[----:B------:R-:W-:-:S03]  /*b6e0*/  IMAD R69, R11, UR7, RZ ;  /* 0x000000070b457c24 */ /* 0x000fc6000f8e02ff */
[----:B------:R-:W-:Y:S04]  /*b6f0*/  STL [R1+0x8c4], R87 ;  /* 0x0008c45701007387 */ /* 0x000fe80000100800 */
[----:B------:R-:W-:Y:S04]  /*b700*/  STL [R1+0x8b0], R2 ;  /* 0x0008b00201007387 */ /* 0x000fe80000100800 */
[----:B------:R-:W-:Y:S04]  /*b710*/  STL [R1+0x8d4], R84 ;  /* 0x0008d45401007387 */ /* 0x000fe80000100800 */
[----:B------:R-:W-:Y:S04]  /*b720*/  STL [R1+0x8c0], R88 ;  /* 0x0008c05801007387 */ /* 0x000fe80000100800 */
[----:B------:R-:W3:Y:S01]  /*b730*/  LDL.LU R11, [R1+0xe40] ;  /* 0x000e4000010b7983 */ /* 0x000ee20000300800 */
[----:B------:R-:W-:-:S02]  /*b740*/  LEA R82, P4, R74, R92, 0x1 ;  /* 0x0000005c4a527211 */ /* 0x000fc400078808ff */
[-C--:B------:R-:W-:Y:S02]  /*b750*/  LEA.HI.X.SX32 R85, R73, R93.reuse, 0x1, P5 ;  /* 0x0000005d49557211 */ /* 0x080fe400028f0eff */
[CC--:B------:R-:W-:Y:S02]  /*b760*/  LEA R80, P5, R75.reuse, R92.reuse, 0x1 ;  /* 0x0000005c4b507211 */ /* 0x0c0fe400078a08ff */
[-C--:B------:R-:W-:Y:S02]  /*b770*/  LEA.HI.X.SX32 R83, R74, R93.reuse, 0x1, P4 ;  /* 0x0000005d4a537211 */ /* 0x080fe400020f0eff */
[CC--:B------:R-:W-:Y:S02]  /*b780*/  LEA R79, P4, R76.reuse, R92.reuse, 0x1 ;  /* 0x0000005c4c4f7211 */ /* 0x0c0fe400078808ff */
[-C--:B------:R-:W-:Y:S02]  /*b790*/  LEA.HI.X.SX32 R81, R75, R93.reuse, 0x1, P5 ;  /* 0x0000005d4b517211 */ /* 0x080fe400028f0eff */
[----:B------:R-:W-:Y:S01]  /*b7a0*/  LEA R78, P5, R67, R92, 0x1 ;  /* 0x0000005c434e7211 */ /* 0x000fe200078a08ff */
[----:B------:R-:W-:Y:S01]  /*b7b0*/  STL [R1+0x8e4], R82 ;  /* 0x0008e45201007387 */ /* 0x000fe20000100800 */
[----:B------:R-:W-:-:S02]  /*b7c0*/  LEA.HI.X.SX32 R76, R76, R93, 0x1, P4 ;  /* 0x0000005d4c4c7211 */ /* 0x000fc400020f0eff */
[-C--:B------:R-:W-:Y:S01]  /*b7d0*/  LEA R73, P4, R77, R92.reuse, 0x1 ;  /* 0x0000005c4d497211 */ /* 0x080fe200078808ff */
[----:B------:R-:W-:Y:S01]  /*b7e0*/  STL [R1+0x8d0], R85 ;  /* 0x0008d05501007387 */ /* 0x000fe20000100800 */
[-C--:B------:R-:W-:Y:S01]  /*b7f0*/  LEA.HI.X.SX32 R75, R67, R93.reuse, 0x1, P5 ;  /* 0x0000005d434b7211 */ /* 0x080fe200028f0eff */
[----:B------:R-:W-:Y:S01]  /*b800*/  IMAD R68, R40, UR7, RZ ;  /* 0x0000000728447c24 */ /* 0x000fe2000f8e02ff */
[----:B------:R-:W-:Y:S01]  /*b810*/  LEA R72, P5, R70, R92, 0x1 ;  /* 0x0000005c46487211 */ /* 0x000fe200078a08ff */
        /* <DEDUP_REMOVED lines=14> */
[----:B------:R-:W-:-:S03]  /*b900*/  LEA.HI.X.SX32 R64, R68, R93, 0x1, P5 ;  /* 0x0000005d44407211 */ /* 0x000fc600028f0eff */
        /* <DEDUP_REMOVED lines=9> */
[----:B--2---:R-:W-:Y:S01]  /*b9a0*/  VIADD R67, R86, 0xffffffe9 ;  /* 0xffffffe956437836 */ /* 0x004fe20000000000 */
[----:B---3--:R-:W-:-:S02]  /*b9b0*/  ISETP.GE.U32.AND P5, PT, R11, 0x7fffffb2, PT ;  /* 0x7fffffb20b00780c */ /* 0x008fc40003fa6070 */
[----:B------:R-:W-:Y:S02]  /*b9c0*/  LEA.HI.X.SX32 R11, R66, R93, 0x1, P4 ;  /* 0x0000005d420b7211 */ /* 0x000fe400020f0eff */
[----:B------:R-:W-:Y:S01]  /*b9d0*/  ISETP.GE.U32.AND P4, PT, R67, 0x7fffffaa, PT ;  /* 0x7fffffaa4300780c */ /* 0x000fe20003f86070 */
[----:B------:R-:W2:Y:S04]  /*b9e0*/  LDL R66, [R1+0x74c] ;  /* 0x00074c0001427983 */ /* 0x000ea80000100800 */
[----:B------:R-:W2:Y:S01]  /*b9f0*/  LDL R67, [R1+0x748] ;  /* 0x0007480001437983 */ /* 0x000ea20000100800 */
[----:B------:R-:W-:-:S06]  /*ba00*/  PRMT R60, RZ, 0x7610, R60 ;  /* 0x00007610ff3c7816 */ /* 0x000fcc000000003c */
[----:B--2---:R-:W2:Y:S04]  /*ba10*/  @P1 LDG.E.U16 R60, desc[UR24][R66.64] ;  /* 0x00000018423c1981 */ /* 0x004ea8000c1e1500 */
[----:B------:R-:W-:Y:S04]  /*ba20*/  STL [R1+0x758], R11 ;  /* 0x0007580b01007387 */ /* 0x000fe80000100800 */
[----:B--2---:R0:W-:Y:S04]  /*ba30*/  STL [R1+0x474], R60 ;  /* 0x0004743c01007387 */ /* 0x0041e80000100800 */
[----:B0-----:R-:W2:Y:S04]  /*ba40*/  LDL.LU R60, [R1+0xe3c] ;  /* 0x000e3c00013c7983 */ /* 0x001ea80000300800 */
[----:B------:R-:W3:Y:S04]  /*ba50*/  LDL R66, [R1+0x760] ;  /* 0x0007600001427983 */ /* 0x000ee80000100800 */
[----:B------:R-:W3:Y:S01]  /*ba60*/  LDL R67, [R1+0x764] ;  /* 0x0007640001437983 */ /* 0x000ee20000100800 */
[----:B------:R-:W-:-:S02]  /*ba70*/  PRMT R69, RZ, 0x7610, R69 ;  /* 0x00007610ff457816 */ /* 0x000fc40000000045 */
[----:B---3--:R-:W-:-:S04]  /*ba80*/  @P1 LOP3.LUT R67, R67, R66, RZ, 0x3c, !PT ;  /* 0x0000004243431212 */ /* 0x008fc800078e3cff */
[----:B------:R-:W-:-:S04]  /*ba90*/  @P1 LOP3.LUT R66, R67, R66, RZ, 0x3c, !PT ;  /* 0x0000004243421212 */ /* 0x000fc800078e3cff */
[----:B------:R-:W-:-:S05]  /*baa0*/  @P1 LOP3.LUT R67, R67, R66, RZ, 0x3c, !PT ;  /* 0x0000004243431212 */ /* 0x000fca00078e3cff */
[----:B------:R0:W3:Y:S04]  /*bab0*/  @P1 LDG.E.U16 R69, desc[UR24][R66.64] ;  /* 0x0000001842451981 */ /* 0x0000e8000c1e1500 */
[----:B------:R-:W0:Y:S04]  /*bac0*/  LDL R66, [R1+0x778] ;  /* 0x0007780001427983 */ /* 0x000e280000100800 */
[----:B------:R-:W0:Y:S01]  /*bad0*/  LDL R67, [R1+0x77c] ;  /* 0x00077c0001437983 */ /* 0x000e220000100800 */
[----:B------:R-:W-:Y:S02]  /*bae0*/  PRMT R61, RZ, 0x7610, R61 ;  /* 0x00007610ff3d7816 */ /* 0x000fe4000000003d */
[----:B0-----:R-:W-:-:S04]  /*baf0*/  @P1 LOP3.LUT R67, R67, R66, RZ, 0x3c, !PT ;  /* 0x0000004243431212 */ /* 0x001fc800078e3cff */
[----:B------:R-:W-:-:S04]  /*bb00*/  @P1 LOP3.LUT R66, R67, R66, RZ, 0x3c, !PT ;  /* 0x0000004243421212 */ /* 0x000fc800078e3cff */
[----:B------:R-:W-:-:S05]  /*bb10*/  @P1 LOP3.LUT R67, R67, R66, RZ, 0x3c, !PT ;  /* 0x0000004243431212 */ /* 0x000fca00078e3cff */
[----:B------:R-:W4:Y:S04]  /*bb20*/  @P1 LDG.E.U16 R61, desc[UR24][R66.64] ;  /* 0x00000018423d1981 */ /* 0x000f28000c1e1500 */
[----:B---3--:R0:W-:Y:S04]  /*bb30*/  STL [R1+0x46c], R69 ;  /* 0x00046c4501007387 */ /* 0x0081e80000100800 */
[----:B0-----:R-:W3:Y:S04]  /*bb40*/  LDL R69, [R1+0x818] ;  /* 0x0008180001457983 */ /* 0x001ee80000100800 */
[----:B----4-:R0:W-:Y:S04]  /*bb50*/  STL [R1+0x468], R61 ;  /* 0x0004683d01007387 */ /* 0x0101e80000100800 */
[----:B0-----:R-:W4:Y:S04]  /*bb60*/  LDL.LU R61, [R1+0xe38] ;  /* 0x000e3800013d7983 */ /* 0x001f280000300800 */
[----:B------:R-:W3:Y:S04]  /*bb70*/  LDL R66, [R1+0x788] ;  /* 0x0007880001427983 */ /* 0x000ee80000100800 */
[----:B------:R-:W3:Y:S01]  /*bb80*/  LDL R67, [R1+0x78c] ;  /* 0x00078c0001437983 */ /* 0x000ee20000100800 */
[----:B--2---:R-:W-:-:S02]  /*bb90*/  PRMT R60, RZ, 0x7610, R60 ;  /* 0x00007610ff3c7816 */ /* 0x004fc4000000003c */
[----:B---3--:R-:W-:-:S04]  /*bba0*/  @P1 LOP3.LUT R67, R67, R66, RZ, 0x3c, !PT ;  /* 0x0000004243431212 */ /* 0x008fc800078e3cff */
[----:B------:R-:W-:-:S04]  /*bbb0*/  @P1 LOP3.LUT R66, R67, R66, RZ, 0x3c, !PT ;  /* 0x0000004243421212 */ /* 0x000fc800078e3cff */
[----:B------:R-:W-:-:S05]  /*bbc0*/  @P1 LOP3.LUT R67, R67, R66, RZ, 0x3c, !PT ;  /* 0x0000004243431212 */ /* 0x000fca00078e3cff */
[----:B------:R-:W2:Y:S04]  /*bbd0*/  @P1 LDG.E.U16 R60, desc[UR24][R66.64] ;  /* 0x00000018423c1981 */ /* 0x000ea8000c1e1500 */
[----:B--2---:R0:W-:Y:S04]  /*bbe0*/  STL [R1+0x464], R60 ;  /* 0x0004643c01007387 */ /* 0x0041e80000100800 */
[----:B0-----:R-:W2:Y:S04]  /*bbf0*/  LDL.LU R60, [R1+0xe34] ;  /* 0x000e3400013c7983 */ /* 0x001ea80000300800 */
[----:B------:R-:W3:Y:S04]  /*bc00*/  LDL R66, [R1+0x798] ;  /* 0x0007980001427983 */ /* 0x000ee80000100800 */
[----:B------:R-:W3:Y:S01]  /*bc10*/  LDL R67, [R1+0x79c] ;  /* 0x00079c0001437983 */ /* 0x000ee20000100800 */
[----:B----4-:R-:W-:-:S02]  /*bc20*/  PRMT R61, RZ, 0x7610, R61 ;  /* 0x00007610ff3d7816 */ /* 0x010fc4000000003d */
[----:B---3--:R-:W-:-:S04]  /*bc30*/  @P1 LOP3.LUT R67, R67, R66, RZ, 0x3c, !PT ;  /* 0x0000004243431212 */ /* 0x008fc800078e3cff */
[----:B------:R-:W-:-:S04]  /*bc40*/  @P1 LOP3.LUT R66, R67, R66, RZ, 0x3c, !PT ;  /* 0x0000004243421212 */ /* 0x000fc800078e3cff */
[----:B------:R-:W-:-:S05]  /*bc50*/  @P1 LOP3.LUT R67, R67, R66, RZ, 0x3c, !PT ;  /* 0x0000004243431212 */ /* 0x000fca00078e3cff */
[----:B------:R-:W3:Y:S04]  /*bc60*/  @P1 LDG.E.U16 R61, desc[UR24][R66.64] ;  /* 0x00000018423d1981 */ /* 0x000ee8000c1e1500 */
[----:B---3--:R0:W-:Y:S04]  /*bc70*/  STL [R1+0x460], R61 ;  /* 0x0004603d01007387 */ /* 0x0081e80000100800 */
[----:B0-----:R-:W3:Y:S04]  /*bc80*/  LDL.LU R61, [R1+0xe30] ;  /* 0x000e3000013d7983 */ /* 0x001ee80000300800 */
[----:B------:R-:W4:Y:S04]  /*bc90*/  LDL R66, [R1+0x7a8] ;  /* 0x0007a80001427983 */ /* 0x000f280000100800 */
[----:B------:R-:W4:Y:S01]  /*bca0*/  LDL R67, [R1+0x7ac] ;  /* 0x0007ac0001437983 */ /* 0x000f220000100800 */
[----:B--2---:R-:W-:-:S02]  /*bcb0*/  PRMT R60, RZ, 0x7610, R60 ;  /* 0x00007610ff3c7816 */ /* 0x004fc4000000003c */
[----:B----4-:R-:W-:-:S04]  /*bcc0*/  @P1 LOP3.LUT R67, R67, R66, RZ, 0x3c, !PT ;  /* 0x0000004243431212 */ /* 0x010fc800078e3cff */
[----:B------:R-:W-:-:S04]  /*bcd0*/  @P1 LOP3.LUT R66, R67, R66, RZ, 0x3c, !PT ;  /* 0x0000004243421212 */ /* 0x000fc800078e3cff */
[----:B------:R-:W-:-:S05]  /*bce0*/  @P1 LOP3.LUT R67, R67, R66, RZ, 0x3c, !PT ;  /* 0x0000004243431212 */ /* 0x000fca00078e3cff */
[----:B------:R-:W2:Y:S04]  /*bcf0*/  @P1 LDG.E.U16 R60, desc[UR24][R66.64] ;  /* 0x00000018423c1981 */ /* 0x000ea8000c1e1500 */
[----:B--2---:R0:W-:Y:S04]  /*bd00*/  STL [R1+0x45c], R60 ;  /* 0x00045c3c01007387 */ /* 0x0041e80000100800 */
[----:B0-----:R-:W2:Y:S04]  /*bd10*/  LDL.LU R60, [R1+0xe2c] ;  /* 0x000e2c00013c7983 */ /* 0x001ea80000300800 */
[----:B------:R-:W4:Y:S04]  /*bd20*/  LDL R66, [R1+0x7b8] ;  /* 0x0007b80001427983 */ /* 0x000f280000100800 */
[----:B------:R-:W4:Y:S01]  /*bd30*/  LDL R67, [R1+0x7bc] ;  /* 0x0007bc0001437983 */ /* 0x000f220000100800 */
[----:B---3--:R-:W-:-:S02]  /*bd40*/  PRMT R61, RZ, 0x7610, R61 ;  /* 0x00007610ff3d7816 */ /* 0x008fc4000000003d */
[----:B----4-:R-:W-:-:S04]  /*bd50*/  @P1 LOP3.LUT R67, R67, R66, RZ, 0x3c, !PT ;  /* 0x0000004243431212 */ /* 0x010fc800078e3cff */
        /* <DEDUP_REMOVED lines=47> */
[----:B------:R3:W2:Y:S01]  /*c050*/  @P1 LDG.E.U16 R60, desc[UR24][R66.64] ;  /* 0x00000018423c1981 */ /* 0x0006a2000c1e1500 */
[----:B------:R-:W-:Y:S01]  /*c060*/  PRMT R68, RZ, 0x7610, R68 ;  /* 0x00007610ff447816 */ /* 0x000fe20000000044 */
[----:B---3--:R-:W-:Y:S02]  /*c070*/  @P1 IMAD.MOV.U32 R66, RZ, RZ, R61 ;  /* 0x000000ffff421224 */ /* 0x008fe400078e003d */
[----:B------:R-:W-:-:S05]  /*c080*/  @P1 IMAD.MOV.U32 R67, RZ, RZ, R69 ;  /* 0x000000ffff431224 */ /* 0x000fca00078e0045 */
[----:B------:R-:W3:Y:S04]  /*c090*/  @P1 LDG.E.U16 R68, desc[UR24][R66.64] ;  /* 0x0000001842441981 */ /* 0x000ee8000c1e1500 */
[----:B--2---:R0:W-:Y:S04]  /*c0a0*/  STL [R1+0x444], R60 ;  /* 0x0004443c01007387 */ /* 0x0041e80000100800 */
[----:B0-----:R-:W2:Y:S04]  /*c0b0*/  LDL.LU R60, [R1+0xe14] ;  /* 0x000e1400013c7983 */ /* 0x001ea80000300800 */
[----:B------:R-:W4:Y:S04]  /*c0c0*/  LDL.LU R61, [R1+0xe10] ;  /* 0x000e1000013d7983 */ /* 0x000f280000300800 */
[----:B------:R-:W2:Y:S04]  /*c0d0*/  LDL R66, [R1+0x828] ;  /* 0x0008280001427983 */ /* 0x000ea80000100800 */
[----:B------:R-:W2:Y:S01]  /*c0e0*/  LDL R67, [R1+0x82c] ;  /* 0x00082c0001437983 */ /* 0x000ea20000100800 */
[----:B------:R-:W-:-:S03]  /*c0f0*/  PRMT R77, RZ, 0x7610, R77 ;  /* 0x00007610ff4d7816 */ /* 0x000fc6000000004d */
[----:B---3--:R0:W-:Y:S04]  /*c100*/  STL [R1+0x440], R68 ;  /* 0x0004404401007387 */ /* 0x0081e80000100800 */
[----:B------:R-:W3:Y:S04]  /*c110*/  LDL R69, [R1+0x8ac] ;  /* 0x0008ac0001457983 */ /* 0x000ee80000100800 */
[----:B0-----:R-:W3:Y:S01]  /*c120*/  LDL R68, [R1+0x8a8] ;  /* 0x0008a80001447983 */ /* 0x001ee20000100800 */
[----:B--2---:R-:W-:-:S04]  /*c130*/  @P1 LOP3.LUT R67, R67, R66, RZ, 0x3c, !PT ;  /* 0x0000004243431212 */ /* 0x004fc800078e3cff */
[----:B------:R-:W-:-:S04]  /*c140*/  @P1 LOP3.LUT R66, R67, R66, RZ, 0x3c, !PT ;  /* 0x0000004243421212 */ /* 0x000fc800078e3cff */
[----:B------:R-:W-:-:S05]  /*c150*/  @P1 LOP3.LUT R67, R67, R66, RZ, 0x3c, !PT ;  /* 0x0000004243431212 */ /* 0x000fca00078e3cff */
[----:B------:R0:W2:Y:S04]  /*c160*/  @P1 LDG.E.U16 R77, desc[UR24][R66.64] ;  /* 0x00000018424d1981 */ /* 0x0000a8000c1e1500 */
[----:B------:R-:W2:Y:S01]  /*c170*/  LDL R67, [R1+0x838] ;  /* 0x0008380001437983 */ /* 0x000ea20000100800 */
[----:B------:R-:W-:Y:S01]  /*c180*/  PRMT R60, RZ, 0x7610, R60 ;  /* 0x00007610ff3c7816 */ /* 0x000fe2000000003c */
[----:B0-----:R-:W-:-:S05]  /*c190*/  @P1 IMAD.MOV.U32 R66, RZ, RZ, R63 ;  /* 0x000000ffff421224 */ /* 0x001fca00078e003f */
[----:B--2---:R-:W2:Y:S04]  /*c1a0*/  @P1 LDG.E.U16 R60, desc[UR24][R66.64] ;  /* 0x00000018423c1981 */ /* 0x004ea8000c1e1500 */
[----:B------:R0:W-:Y:S04]  /*c1b0*/  STL [R1+0x43c], R77 ;  /* 0x00043c4d01007387 */ /* 0x0001e80000100800 */
[----:B0-----:R-:W3:Y:S04]  /*c1c0*/  LDL R77, [R1+0x8b8] ;  /* 0x0008b800014d7983 */ /* 0x001ee80000100800 */
[----:B------:R-:W3:Y:S04]  /*c1d0*/  LDL.LU R63, [R1+0xe0c] ;  /* 0x000e0c00013f7983 */ /* 0x000ee80000300800 */
[----:B--2---:R0:W-:Y:S04]  /*c1e0*/  STL [R1+0x438], R60 ;  /* 0x0004383c01007387 */ /* 0x0041e80000100800 */
[----:B0-----:R-:W2:Y:S04]  /*c1f0*/  LDL.LU R60, [R1+0xe08] ;  /* 0x000e0800013c7983 */ /* 0x001ea80000300800 */
[----:B------:R-:W2:Y:S01]  /*c200*/  LDL R67, [R1+0x848] ;  /* 0x0008480001437983 */ /* 0x000ea20000100800 */
[----:B----4-:R-:W-:Y:S01]  /*c210*/  PRMT R61, RZ, 0x7610, R61 ;  /* 0x00007610ff3d7816 */ /* 0x010fe2000000003d */
[----:B------:R-:W-:-:S02]  /*c220*/  @P1 IMAD.MOV.U32 R66, RZ, RZ, R62 ;  /* 0x000000ffff421224 */ /* 0x000fc400078e003e */
[----:B------:R-:W4:Y:S04]  /*c230*/  LDL.LU R62, [R1+0xe04] ;  /* 0x000e0400013e7983 */ /* 0x000f280000300800 */
[----:B--2---:R-:W2:Y:S04]  /*c240*/  @P1 LDG.E.U16 R61, desc[UR24][R66.64] ;  /* 0x00000018423d1981 */ /* 0x004ea8000c1e1500 */
[----:B--2---:R0:W-:Y:S04]  /*c250*/  STL [R1+0x434], R61 ;  /* 0x0004343d01007387 */ /* 0x0041e80000100800 */
[----:B0-----:R-:W2:Y:S04]  /*c260*/  LDL.LU R61, [R1+0xe00] ;  /* 0x000e0000013d7983 */ /* 0x001ea80000300800 */
[----:B------:R-:W2:Y:S04]  /*c270*/  LDL R66, [R1+0x858] ;  /* 0x0008580001427983 */ /* 0x000ea80000100800 */
[----:B------:R-:W2:Y:S01]  /*c280*/  LDL R67, [R1+0x85c] ;  /* 0x00085c0001437983 */ /* 0x000ea20000100800 */
[----:B------:R-:W-:-:S02]  /*c290*/  PRMT R60, RZ, 0x7610, R60 ;  /* 0x00007610ff3c7816 */ /* 0x000fc4000000003c */
[----:B--2---:R-:W-:-:S04]  /*c2a0*/  @P1 LOP3.LUT R67, R67, R66, RZ, 0x3c, !PT ;  /* 0x0000004243431212 */ /* 0x004fc800078e3cff */
[----:B------:R-:W-:-:S04]  /*c2b0*/  @P1 LOP3.LUT R66, R67, R66, RZ, 0x3c, !PT ;  /* 0x0000004243421212 */ /* 0x000fc800078e3cff */
[----:B------:R-:W-:-:S05]  /*c2c0*/  @P1 LOP3.LUT R67, R67, R66, RZ, 0x3c, !PT ;  /* 0x0000004243431212 */ /* 0x000fca00078e3cff */
[----:B------:R-:W2:Y:S04]  /*c2d0*/  @P1 LDG.E.U16 R60, desc[UR24][R66.64] ;  /* 0x00000018423c1981 */ /* 0x000ea8000c1e1500 */
[----:B--2---:R0:W-:Y:S04]  /*c2e0*/  STL [R1+0x430], R60 ;  /* 0x0004303c01007387 */ /* 0x0041e80000100800 */
[----:B0-----:R-:W2:Y:S04]  /*c2f0*/  LDL.LU R60, [R1+0xdfc] ;  /* 0x000dfc00013c7983 */ /* 0x001ea80000300800 */
[----:B------:R-:W2:Y:S04]  /*c300*/  LDL R66, [R1+0x868] ;  /* 0x0008680001427983 */ /* 0x000ea80000100800 */
[----:B------:R-:W2:Y:S01]  /*c310*/  LDL R67, [R1+0x86c] ;  /* 0x00086c0001437983 */ /* 0x000ea20000100800 */
[----:B---3--:R-:W-:-:S02]  /*c320*/  PRMT R63, RZ, 0x7610, R63 ;  /* 0x00007610ff3f7816 */ /* 0x008fc4000000003f */
[----:B--2---:R-:W-:-:S04]  /*c330*/  @P1 LOP3.LUT R67, R67, R66, RZ, 0x3c, !PT ;  /* 0x0000004243431212 */ /* 0x004fc800078e3cff */
[----:B------:R-:W-:-:S04]  /*c340*/  @P1 LOP3.LUT R66, R67, R66, RZ, 0x3c, !PT ;  /* 0x0000004243421212 */ /* 0x000fc800078e3cff */
[----:B------:R-:W-:-:S05]  /*c350*/  @P1 LOP3.LUT R67, R67, R66, RZ, 0x3c, !PT ;  /* 0x0000004243431212 */ /* 0x000fca00078e3cff */
[----:B------:R0:W2:Y:S01]  /*c360*/  @P1 LDG.E.U16 R63, desc[UR24][R66.64] ;  /* 0x00000018423f1981 */ /* 0x0000a2000c1e1500 */
[----:B----4-:R-:W-:Y:S01]  /*c370*/  PRMT R62, RZ, 0x7610, R62 ;  /* 0x00007610ff3e7816 */ /* 0x010fe2000000003e */
[----:B0-----:R-:W-:Y:S02]  /*c380*/  @P1 IMAD.MOV.U32 R66, RZ, RZ, R58 ;  /* 0x000000ffff421224 */ /* 0x001fe400078e003a */
[----:B------:R-:W-:-:S05]  /*c390*/  @P1 IMAD.MOV.U32 R67, RZ, RZ, R59 ;  /* 0x000000ffff431224 */ /* 0x000fca00078e003b */
[----:B------:R0:W3:Y:S04]  /*c3a0*/  @P1 LDG.E.U16 R62, desc[UR24][R66.64] ;  /* 0x00000018423e1981 */ /* 0x0000e8000c1e1500 */
[----:B--2---:R-:W-:Y:S04]  /*c3b0*/  STL [R1+0xc18], R63 ;  /* 0x000c183f01007387 */ /* 0x004fe80000100800 */
[----:B------:R-:W2:Y:S04]  /*c3c0*/  LDL.LU R59, [R1+0xdf8] ;  /* 0x000df800013b7983 */ /* 0x000ea80000300800 */
[----:B------:R-:W4:Y:S04]  /*c3d0*/  LDL.LU R58, [R1+0xdf4] ;  /* 0x000df400013a7983 */ /* 0x000f280000300800 */
[----:B------:R-:W2:Y:S01]  /*c3e0*/  LDL R67, [R1+0x888] ;  /* 0x0008880001437983 */ /* 0x000ea20000100800 */
[----:B------:R-:W-:Y:S01]  /*c3f0*/  PRMT R61, RZ, 0x7610, R61 ;  /* 0x00007610ff3d7816 */ /* 0x000fe2000000003d */
[----:B0-----:R-:W-:-:S02]  /*c400*/  @P1 IMAD.MOV.U32 R66, RZ, RZ, R57 ;  /* 0x000000ffff421224 */ /* 0x001fc400078e0039 */
[----:B---3--:R-:W-:Y:S04]  /*c410*/  STL [R1+0xc1c], R62 ;  /* 0x000c1c3e01007387 */ /* 0x008fe80000100800 */
[----:B------:R-:W3:Y:S04]  /*c420*/  LDL.LU R57, [R1+0xdf0] ;  /* 0x000df00001397983 */ /* 0x000ee80000300800 */
[----:B--2---:R0:W2:Y:S04]  /*c430*/  @P1 LDG.E.U16 R61, desc[UR24][R66.64] ;  /* 0x00000018423d1981 */ /* 0x0040a8000c1e1500 */
[----:B------:R-:W2:Y:S01]  /*c440*/  LDL R67, [R1+0x898] ;  /* 0x0008980001437983 */ /* 0x000ea20000100800 */
[----:B------:R-:W-:Y:S01]  /*c450*/  PRMT R60, RZ, 0x7610, R60 ;  /* 0x00007610ff3c7816 */ /* 0x000fe2000000003c */
[----:B0-----:R-:W-:Y:S01]  /*c460*/  @P1 IMAD.MOV.U32 R66, RZ, RZ, R56 ;  /* 0x000000ffff421224 */ /* 0x001fe200078e0038 */
[----:B------:R-:W-:-:S02]  /*c470*/  PRMT R59, RZ, 0x7610, R59 ;  /* 0x00007610ff3b7816 */ /* 0x000fc4000000003b */
[----:B----4-:R-:W-:Y:S02]  /*c480*/  PRMT R58, RZ, 0x7610, R58 ;  /* 0x00007610ff3a7816 */ /* 0x010fe4000000003a */
[----:B--2---:R0:W2:Y:S02]  /*c490*/  @P1 LDG.E.U16 R60, desc[UR24][R66.64] ;  /* 0x00000018423c1981 */ /* 0x0040a4000c1e1500 */
[----:B0-----:R-:W-:Y:S02]  /*c4a0*/  @P1 IMAD.MOV.U32 R66, RZ, RZ, R69 ;  /* 0x000000ffff421224 */ /* 0x001fe400078e0045 */
[----:B------:R-:W-:-:S05]  /*c4b0*/  @P1 IMAD.MOV.U32 R67, RZ, RZ, R68 ;  /* 0x000000ffff431224 */ /* 0x000fca00078e0044 */
[----:B------:R0:W4:Y:S02]  /*c4c0*/  @P1 LDG.E.U16 R59, desc[UR24][R66.64] ;  /* 0x00000018423b1981 */ /* 0x000124000c1e1500 */
[----:B0-----:R-:W-:Y:S02]  /*c4d0*/  @P1 IMAD.MOV.U32 R66, RZ, RZ, R55 ;  /* 0x000000ffff421224 */ /* 0x001fe400078e0037 */
[----:B------:R-:W-:-:S05]  /*c4e0*/  @P1 IMAD.MOV.U32 R67, RZ, RZ, R77 ;  /* 0x000000ffff431224 */ /* 0x000fca00078e004d */
[----:B------:R0:W4:Y:S01]  /*c4f0*/  @P1 LDG.E.U16 R58, desc[UR24][R66.64] ;  /* 0x00000018423a1981 */ /* 0x000122000c1e1500 */
[----:B---3--:R-:W-:-:S03]  /*c500*/  PRMT R57, RZ, 0x7610, R57 ;  /* 0x00007610ff397816 */ /* 0x008fc60000000039 */
[----:B------:R-:W-:Y:S04]  /*c510*/  STL [R1+0xc20], R61 ;  /* 0x000c203d01007387 */ /* 0x000fe80000100800 */
[----:B------:R-:W3:Y:S01]  /*c520*/  LDL.LU R56, [R1+0xdec] ;  /* 0x000dec0001387983 */ /* 0x000ee20000300800 */
[----:B0-----:R-:W-:Y:S02]  /*c530*/  @P1 IMAD.MOV.U32 R66, RZ, RZ, R53 ;  /* 0x000000ffff421224 */ /* 0x001fe400078e0035 */
[----:B------:R-:W-:-:S05]  /*c540*/  @P1 IMAD.MOV.U32 R67, RZ, RZ, R54 ;  /* 0x000000ffff431224 */ /* 0x000fca00078e0036 */
[----:B------:R-:W3:Y:S04]  /*c550*/  @P1 LDG.E.U16 R57, desc[UR24][R66.64] ;  /* 0x0000001842391981 */ /* 0x000ee8000c1e1500 */
[----:B--2---:R-:W-:Y:S04]  /*c560*/  STL [R1+0xc24], R60 ;  /* 0x000c243c01007387 */ /* 0x004fe80000100800 */
[----:B------:R-:W2:Y:S04]  /*c570*/  LDL R68, [R1+0x928] ;  /* 0x0009280001447983 */ /* 0x000ea80000100800 */
[----:B----4-:R-:W-:Y:S04]  /*c580*/  STL [R1+0xc28], R59 ;  /* 0x000c283b01007387 */ /* 0x010fe80000100800 */
[----:B------:R-:W4:Y:S04]  /*c590*/  LDL.LU R55, [R1+0xde8] ;  /* 0x000de80001377983 */ /* 0x000f280000300800 */
[----:B------:R-:W2:Y:S04]  /*c5a0*/  LDL R69, [R1+0x938] ;  /* 0x0009380001457983 */ /* 0x000ea80000100800 */
[----:B------:R-:W-:Y:S04]  /*c5b0*/  STL [R1+0xc2c], R58 ;  /* 0x000c2c3a01007387 */ /* 0x000fe80000100800 */
[----:B------:R-:W2:Y:S04]  /*c5c0*/  LDL.LU R54, [R1+0xde4] ;  /* 0x000de40001367983 */ /* 0x000ea80000300800 */
[----:B------:R-:W2:Y:S04]  /*c5d0*/  LDL.LU R53, [R1+0xde0] ;  /* 0x000de00001357983 */ /* 0x000ea80000300800 */
[----:B------:R-:W2:Y:S04]  /*c5e0*/  LDL R66, [R1+0x8d8] ;  /* 0x0008d80001427983 */ /* 0x000ea80000100800 */
[----:B------:R-:W2:Y:S01]  /*c5f0*/  LDL R67, [R1+0x8dc] ;  /* 0x0008dc0001437983 */ /* 0x000ea20000100800 */
[----:B---3--:R-:W-:-:S03]  /*c600*/  PRMT R56, RZ, 0x7610, R56 ;  /* 0x00007610ff387816 */ /* 0x008fc60000000038 */
[----:B------:R-:W3:Y:S04]  /*c610*/  LDL R77, [R1+0x948] ;  /* 0x00094800014d7983 */ /* 0x000ee80000100800 */
[----:B------:R-:W-:Y:S01]  /*c620*/  STL [R1+0xc30], R57 ;  /* 0x000c303901007387 */ /* 0x000fe20000100800 */
[----:B--2---:R-:W-:-:S04]  /*c630*/  @P1 LOP3.LUT R67, R67, R66, RZ, 0x3c, !PT ;  /* 0x0000004243431212 */ /* 0x004fc800078e3cff */
[----:B------:R-:W-:-:S04]  /*c640*/  @P1 LOP3.LUT R66, R67, R66, RZ, 0x3c, !PT ;  /* 0x0000004243421212 */ /* 0x000fc800078e3cff */
[----:B------:R-:W-:-:S05]  /*c650*/  @P1 LOP3.LUT R67, R67, R66, RZ, 0x3c, !PT ;  /* 0x0000004243431212 */ /* 0x000fca00078e3cff */
[----:B------:R0:W2:Y:S04]  /*c660*/  @P1 LDG.E.U16 R56, desc[UR24][R66.64] ;  /* 0x0000001842381981 */ /* 0x0000a8000c1e1500 */
[----:B------:R-:W2:Y:S01]  /*c670*/  LDL R67, [R1+0x8e8] ;  /* 0x0008e80001437983 */ /* 0x000ea20000100800 */
[----:B----4-:R-:W-:Y:S01]  /*c680*/  PRMT R55, RZ, 0x7610, R55 ;  /* 0x00007610ff377816 */ /* 0x010fe20000000037 */
[----:B0-----:R-:W-:Y:S01]  /*c690*/  @P1 IMAD.MOV.U32 R66, RZ, RZ, R52 ;  /* 0x000000ffff421224 */ /* 0x001fe200078e0034 */
[----:B------:R-:W-:-:S04]  /*c6a0*/  PRMT R54, RZ, 0x7610, R54 ;  /* 0x00007610ff367816 */ /* 0x000fc80000000036 */
[----:B--2---:R0:W2:Y:S02]  /*c6b0*/  @P1 LDG.E.U16 R55, desc[UR24][R66.64] ;  /* 0x0000001842371981 */ /* 0x0040a4000c1e1500 */
[----:B0-----:R-:W-:Y:S02]  /*c6c0*/  @P1 IMAD.MOV.U32 R66, RZ, RZ, R50 ;  /* 0x000000ffff421224 */ /* 0x001fe400078e0032 */
[----:B------:R-:W-:-:S05]  /*c6d0*/  @P1 IMAD.MOV.U32 R67, RZ, RZ, R51 ;  /* 0x000000ffff431224 */ /* 0x000fca00078e0033 */
[----:B------:R-:W4:Y:S04]  /*c6e0*/  @P1 LDG.E.U16 R54, desc[UR24][R66.64] ;  /* 0x0000001842361981 */ /* 0x000f28000c1e1500 */
[----:B------:R-:W-:Y:S04]  /*c6f0*/  STL [R1+0xc34], R56 ;  /* 0x000c343801007387 */ /* 0x000fe80000100800 */
[----:B------:R-:W3:Y:S04]  /*c700*/  LDL.LU R52, [R1+0xddc] ;  /* 0x000ddc0001347983 */ /* 0x000ee80000300800 */
[----:B--2---:R-:W-:Y:S04]  /*c710*/  STL [R1+0xc38], R55 ;  /* 0x000c383701007387 */ /* 0x004fe80000100800 */
[----:B------:R-:W2:Y:S04]  /*c720*/  LDL.LU R51, [R1+0xdd8] ;  /* 0x000dd80001337983 */ /* 0x000ea80000300800 */
[----:B------:R-:W2:Y:S04]  /*c730*/  LDL.LU R50, [R1+0xdd4] ;  /* 0x000dd40001327983 */ /* 0x000ea80000300800 */
[----:B------:R-:W2:Y:S04]  /*c740*/  LDL R67, [R1+0x908] ;  /* 0x0009080001437983 */ /* 0x000ea80000100800 */
[----:B----4-:R0:W-:Y:S04]  /*c750*/  STL [R1+0xc3c], R54 ;  /* 0x000c3c3601007387 */ /* 0x0101e80000100800 */
[----:B0-----:R-:W4:Y:S01]  /*c760*/  LDL R54, [R1+0x918] ;  /* 0x0009180001367983 */ /* 0x001f220000100800 */
[----:B------:R-:W-:Y:S01]  /*c770*/  PRMT R53, RZ, 0x7610, R53 ;  /* 0x00007610ff357816 */ /* 0x000fe20000000035 */
[----:B------:R-:W-:Y:S01]  /*c780*/  @P1 IMAD.MOV.U32 R66, RZ, RZ, R49 ;  /* 0x000000ffff421224 */ /* 0x000fe200078e0031 */
[----:B---3--:R-:W-:Y:S01]  /*c790*/  PRMT R52, RZ, 0x7610, R52 ;  /* 0x00007610ff347816 */ /* 0x008fe20000000034 */
[----:B------:R-:W3:Y:S04]  /*c7a0*/  LDL.LU R49, [R1+0xdd0] ;  /* 0x000dd00001317983 */ /* 0x000ee80000300800 */
[----:B--2---:R0:W2:Y:S02]  /*c7b0*/  @P1 LDG.E.U16 R53, desc[UR24][R66.64] ;  /* 0x0000001842351981 */ /* 0x0040a4000c1e1500 */
[----:B0-----:R-:W-:-:S02]  /*c7c0*/  @P1 IMAD.MOV.U32 R66, RZ, RZ, R48 ;  /* 0x000000ffff421224 */ /* 0x001fc400078e0030 */
[----:B----4-:R-:W-:-:S05]  /*c7d0*/  @P1 IMAD.MOV.U32 R67, RZ, RZ, R54 ;  /* 0x000000ffff431224 */ /* 0x010fca00078e0036 */
[----:B------:R0:W4:Y:S02]  /*c7e0*/  @P1 LDG.E.U16 R52, desc[UR24][R66.64] ;  /* 0x0000001842341981 */ /* 0x000124000c1e1500 */
[----:B0-----:R-:W-:Y:S01]  /*c7f0*/  @P1 IMAD.MOV.U32 R66, RZ, RZ, R47 ;  /* 0x000000ffff421224 */ /* 0x001fe200078e002f */
[----:B------:R-:W-:Y:S01]  /*c800*/  PRMT R51, RZ, 0x7610, R51 ;  /* 0x00007610ff337816 */ /* 0x000fe20000000033 */
[----:B------:R-:W-:Y:S01]  /*c810*/  @P1 IMAD.MOV.U32 R67, RZ, RZ, R68 ;  /* 0x000000ffff431224 */ /* 0x000fe200078e0044 */
[----:B------:R-:W-:-:S04]  /*c820*/  PRMT R50, RZ, 0x7610, R50 ;  /* 0x00007610ff327816 */ /* 0x000fc80000000032 */
[----:B------:R0:W3:Y:S04]  /*c830*/  @P1 LDG.E.U16 R51, desc[UR24][R66.64] ;  /* 0x0000001842331981 */ /* 0x0000e8000c1e1500 */
[----:B--2---:R-:W-:Y:S04]  /*c840*/  STL [R1+0xc40], R53 ;  /* 0x000c403501007387 */ /* 0x004fe80000100800 */
[----:B------:R-:W2:Y:S04]  /*c850*/  LDL.LU R48, [R1+0xdcc] ;  /* 0x000dcc0001307983 */ /* 0x000ea80000300800 */
[----:B----4-:R-:W-:Y:S04]  /*c860*/  STL [R1+0xc44], R52 ;  /* 0x000c443401007387 */ /* 0x010fe80000100800 */
[----:B------:R-:W4:Y:S01]  /*c870*/  LDL.LU R47, [R1+0xdc8] ;  /* 0x000dc800012f7983 */ /* 0x000f220000300800 */
[----:B0-----:R-:W-:-:S02]  /*c880*/  @P1 IMAD.MOV.U32 R66, RZ, RZ, R46 ;  /* 0x000000ffff421224 */ /* 0x001fc400078e002e */
[----:B------:R-:W-:Y:S01]  /*c890*/  @P1 IMAD.MOV.U32 R67, RZ, RZ, R69 ;  /* 0x000000ffff431224 */ /* 0x000fe200078e0045 */
[----:B---3--:R-:W-:-:S04]  /*c8a0*/  PRMT R49, RZ, 0x7610, R49 ;  /* 0x00007610ff317816 */ /* 0x008fc80000000031 */
[----:B------:R0:W3:Y:S02]  /*c8b0*/  @P1 LDG.E.U16 R50, desc[UR24][R66.64] ;  /* 0x0000001842321981 */ /* 0x0000e4000c1e1500 */
[----:B0-----:R-:W-:Y:S02]  /*c8c0*/  @P1 IMAD.MOV.U32 R66, RZ, RZ, R45 ;  /* 0x000000ffff421224 */ /* 0x001fe400078e002d */
[----:B------:R-:W-:-:S05]  /*c8d0*/  @P1 IMAD.MOV.U32 R67, RZ, RZ, R77 ;  /* 0x000000ffff431224 */ /* 0x000fca00078e004d */
[----:B------:R0:W3:Y:S02]  /*c8e0*/  @P1 LDG.E.U16 R49, desc[UR24][R66.64] ;  /* 0x0000001842311981 */ /* 0x0000e4000c1e1500 */
[----:B0-----:R-:W-:Y:S02]  /*c8f0*/  @P1 IMAD.MOV.U32 R66, RZ, RZ, R44 ;  /* 0x000000ffff421224 */ /* 0x001fe400078e002c */
[----:B------:R-:W-:Y:S01]  /*c900*/  @P1 IMAD.MOV.U32 R67, RZ, RZ, R9 ;  /* 0x000000ffff431224 */ /* 0x000fe200078e0009 */
[----:B--2---:R-:W-:-:S06]  /*c910*/  PRMT R48, RZ, 0x7610, R48 ;  /* 0x00007610ff307816 */ /* 0x004fcc0000000030 */
[----:B------:R0:W2:Y:S02]  /*c920*/  @P1 LDG.E.U16 R48, desc[UR24][R66.64] ;  /* 0x0000001842301981 */ /* 0x0000a4000c1e1500 */
[----:B0-----:R-:W-:Y:S02]  /*c930*/  @P1 IMAD.MOV.U32 R66, RZ, RZ, R43 ;  /* 0x000000ffff421224 */ /* 0x001fe400078e002b */
[----:B------:R-:W-:Y:S01]  /*c940*/  @P1 IMAD.MOV.U32 R67, RZ, RZ, R6 ;  /* 0x000000ffff431224 */ /* 0x000fe200078e0006 */
[----:B----4-:R-:W-:-:S06]  /*c950*/  PRMT R47, RZ, 0x7610, R47 ;  /* 0x00007610ff2f7816 */ /* 0x010fcc000000002f */
[----:B------:R0:W4:Y:S04]  /*c960*/  @P1 LDG.E.U16 R47, desc[UR24][R66.64] ;  /* 0x00000018422f1981 */ /* 0x000128000c1e1500 */
[----:B------:R-:W-:Y:S04]  /*c970*/  STL [R1+0xc48], R51 ;  /* 0x000c483301007387 */ /* 0x000fe80000100800 */
[----:B------:R-:W4:Y:S04]  /*c980*/  LDL.LU R46, [R1+0xdc4] ;  /* 0x000dc400012e7983 */ /* 0x000f280000300800 */
[----:B---3--:R-:W-:Y:S04]  /*c990*/  STL [R1+0xc50], R50 ;  /* 0x000c503201007387 */ /* 0x008fe80000100800 */
[----:B------:R-:W3:Y:S04]  /*c9a0*/  LDL.LU R45, [R1+0xdc0] ;  /* 0x000dc000012d7983 */ /* 0x000ee80000300800 */
[----:B------:R-:W-:Y:S04]  /*c9b0*/  STL [R1+0xc54], R49 ;  /* 0x000c543101007387 */ /* 0x000fe80000100800 */
[----:B------:R-:W3:Y:S04]  /*c9c0*/  LDL.LU R9, [R1+0xdbc] ;  /* 0x000dbc0001097983 */ /* 0x000ee80000300800 */
[----:B------:R-:W3:Y:S01]  /*c9d0*/  LDL.LU R44, [R1+0xdb8] ;  /* 0x000db800012c7983 */ /* 0x000ee20000300800 */
[----:B0-----:R-:W-:-:S02]  /*c9e0*/  @P1 IMAD.MOV.U32 R67, RZ, RZ, R7 ;  /* 0x000000ffff431224 */ /* 0x001fc400078e0007 */
[----:B------:R-:W-:Y:S01]  /*c9f0*/  @P1 IMAD.MOV.U32 R66, RZ, RZ, R42 ;  /* 0x000000ffff421224 */ /* 0x000fe200078e002a */
[----:B--2---:R-:W-:Y:S04]  /*ca00*/  STL [R1+0xc58], R48 ;  /* 0x000c583001007387 */ /* 0x004fe80000100800 */
[----:B------:R-:W2:Y:S04]  /*ca10*/  LDL.LU R6, [R1+0xdb4] ;  /* 0x000db40001067983 */ /* 0x000ea80000300800 */
[----:B------:R-:W2:Y:S04]  /*ca20*/  LDL.LU R43, [R1+0xdb0] ;  /* 0x000db000012b7983 */ /* 0x000ea80000300800 */
[----:B----4-:R-:W-:Y:S04]  /*ca30*/  STL [R1+0xc5c], R47 ;  /* 0x000c5c2f01007387 */ /* 0x010fe80000100800 */
[----:B------:R-:W4:Y:S04]  /*ca40*/  LDL.LU R7, [R1+0xdac] ;  /* 0x000dac0001077983 */ /* 0x000f280000300800 */
[----:B------:R-:W4:Y:S01]  /*ca50*/  LDL.LU R42, [R1+0xda8] ;  /* 0x000da800012a7983 */ /* 0x000f220000300800 */
[----:B------:R-:W-:-:S06]  /*ca60*/  PRMT R46, RZ, 0x7610, R46 ;  /* 0x00007610ff2e7816 */ /* 0x000fcc000000002e */
[----:B------:R0:W4:Y:S01]  /*ca70*/  @P1 LDG.E.U16 R46, desc[UR24][R66.64] ;  /* 0x00000018422e1981 */ /* 0x000122000c1e1500 */
[----:B---3--:R-:W-:Y:S01]  /*ca80*/  PRMT R45, RZ, 0x7610, R45 ;  /* 0x00007610ff2d7816 */ /* 0x008fe2000000002d */
[----:B0-----:R-:W-:Y:S02]  /*ca90*/  @P1 IMAD.MOV.U32 R66, RZ, RZ, R39 ;  /* 0x000000ffff421224 */ /* 0x001fe400078e0027 */
[----:B------:R-:W-:Y:S01]  /*caa0*/  @P1 IMAD.MOV.U32 R67, RZ, RZ, R4 ;  /* 0x000000ffff431224 */ /* 0x000fe200078e0004 */
[----:B------:R-:W-:-:S04]  /*cab0*/  PRMT R44, RZ, 0x7610, R44 ;  /* 0x00007610ff2c7816 */ /* 0x000fc8000000002c */
        /* <DEDUP_REMOVED lines=14> */
[----:B------:R-:W4:Y:S04]  /*cba0*/  LDL.LU R39, [R1+0xda0] ;  /* 0x000da00001277983 */ /* 0x000f280000300800 */
[----:B---3--:R-:W-:Y:S04]  /*cbb0*/  STL [R1+0xc64], R45 ;  /* 0x000c642d01007387 */ /* 0x008fe80000100800 */
[----:B------:R-:W3:Y:S04]  /*cbc0*/  LDL.LU R5, [R1+0xd9c] ;  /* 0x000d9c0001057983 */ /* 0x000ee80000300800 */
        /* <DEDUP_REMOVED lines=16> */
[----:B------:R-:W-:-:S05]  /*ccd0*/  @P1 IMAD.MOV.U32 R67, RZ, RZ, R41 ;  /* 0x000000ffff431224 */ /* 0x000fca00078e0029 */
[----:B------:R0:W3:Y:S01]  /*cce0*/  @P1 LDG.E.U16 R15, desc[UR24][R66.64] ;  /* 0x00000018420f1981 */ /* 0x0000e2000c1e1500 */
[----:B------:R-:W-:Y:S01]  /*ccf0*/  PRMT R38, RZ, 0x7610, R38 ;  /* 0x00007610ff267816 */ /* 0x000fe20000000026 */
        /* <DEDUP_REMOVED lines=29> */
[----:B------:R0:W4:Y:S02]  /*ced0*/  @P1 LDG.E.U16 R35, desc[UR24][R66.64] ;  /* 0x0000001842231981 */ /* 0x000124000c1e1500 */
[----:B0-----:R-:W-:Y:S01]  /*cee0*/  @P1 IMAD.MOV.U32 R66, RZ, RZ, R28 ;  /* 0x000000ffff421224 */ /* 0x001fe200078e001c */
[----:B---3--:R-:W-:Y:S01]  /*cef0*/  PRMT R34, RZ, 0x7610, R34 ;  /* 0x00007610ff227816 */ /* 0x008fe20000000022 */
[----:B------:R-:W-:-:S05]  /*cf00*/  @P1 IMAD.MOV.U32 R67, RZ, RZ, R29 ;  /* 0x000000ffff431224 */ /* 0x000fca00078e001d */
[----:B------:R0:W3:Y:S01]  /*cf10*/  @P1 LDG.E.U16 R34, desc[UR24][R66.64] ;  /* 0x0000001842221981 */ /* 0x0000e2000c1e1500 */
[----:B------:R-:W-:Y:S01]  /*cf20*/  PRMT R33, RZ, 0x7610, R33 ;  /* 0x00007610ff217816 */ /* 0x000fe20000000021 */
        /* <DEDUP_REMOVED lines=9> */
[----:B--2---:R-:W-:Y:S02]  /*cfc0*/  PRMT R31, RZ, 0x7610, R31 ;  /* 0x00007610ff1f7816 */ /* 0x004fe4000000001f */
[----:B----4-:R-:W-:-:S06]  /*cfd0*/  PRMT R13, RZ, 0x7610, R13 ;  /* 0x00007610ff0d7816 */ /* 0x010fcc000000000d */
[----:B------:R0:W2:Y:S01]  /*cfe0*/  @P1 LDG.E.U16 R13, desc[UR24][R66.64] ;  /* 0x00000018420d1981 */ /* 0x0000a2000c1e1500 */
[----:B------:R-:W-:Y:S01]  /*cff0*/  PRMT R30, RZ, 0x7610, R30 ;  /* 0x00007610ff1e7816 */ /* 0x000fe2000000001e */
[----:B0-----:R-:W-:Y:S02]  /*d000*/  @P1 IMAD.MOV.U32 R66, RZ, RZ, R21 ;  /* 0x000000ffff421224 */ /* 0x001fe400078e0015 */
[----:B------:R-:W-:-:S05]  /*d010*/  @P1 IMAD.MOV.U32 R67, RZ, RZ, R22 ;  /* 0x000000ffff431224 */ /* 0x000fca00078e0016 */
[----:B------:R0:W4:Y:S02]  /*d020*/  @P1 LDG.E.U16 R31, desc[UR24][R66.64] ;  /* 0x00000018421f1981 */ /* 0x000124000c1e1500 */
[----:B0-----:R-:W-:Y:S02]  /*d030*/  @P1 IMAD.MOV.U32 R66, RZ, RZ, R17 ;  /* 0x000000ffff421224 */ /* 0x001fe400078e0011 */
[----:B------:R-:W-:-:S05]  /*d040*/  @P1 IMAD.MOV.U32 R67, RZ, RZ, R20 ;  /* 0x000000ffff431224 */ /* 0x000fca00078e0014 */
        /* <DEDUP_REMOVED lines=9> */
[----:B------:R-:W3:Y:S04]  /*d0e0*/  LDL.LU R19, [R1+0xd40] ;  /* 0x000d400001137983 */ /* 0x000ee80000300800 */
[----:B------:R-:W-:Y:S04]  /*d0f0*/  STL [R1+0xc94], R32 ;  /* 0x000c942001007387 */ /* 0x000fe80000100800 */
[----:B------:R-:W3:Y:S04]  /*d100*/  LDL.LU R24, [R1+0xd3c] ;  /* 0x000d3c0001187983 */ /* 0x000ee80000300800 */
[----:B------:R-:W3:Y:S01]  /*d110*/  LDL.LU R23, [R1+0xd38] ;  /* 0x000d380001177983 */ /* 0x000ee20000300800 */
[----:B0-----:R-:W-:-:S03]  /*d120*/  @P1 IMAD.MOV.U32 R67, RZ, RZ, R12 ;  /* 0x000000ffff431224 */ /* 0x001fc600078e000c */
[----:B--2---:R0:W-:Y:S04]  /*d130*/  STL [R1+0xc98], R13 ;  /* 0x000c980d01007387 */ /* 0x0041e80000100800 */
[----:B------:R-:W2:Y:S04]  /*d140*/  LDL.LU R22, [R1+0xd34] ;  /* 0x000d340001167983 */ /* 0x000ea80000300800 */
[----:B------:R-:W2:Y:S04]  /*d150*/  LDL.LU R21, [R1+0xd30] ;  /* 0x000d300001157983 */ /* 0x000ea80000300800 */
[----:B----4-:R-:W-:Y:S04]  /*d160*/  STL [R1+0xc9c], R31 ;  /* 0x000c9c1f01007387 */ /* 0x010fe80000100800 */
[----:B------:R-:W4:Y:S04]  /*d170*/  LDL.LU R20, [R1+0xd2c] ;  /* 0x000d2c0001147983 */ /* 0x000f280000300800 */
[----:B------:R-:W4:Y:S04]  /*d180*/  LDL.LU R17, [R1+0xd28] ;  /* 0x000d280001117983 */ /* 0x000f280000300800 */
[----:B------:R-:W-:Y:S04]  /*d190*/  STL [R1+0xca0], R30 ;  /* 0x000ca01e01007387 */ /* 0x000fe80000100800 */
[----:B------:R-:W4:Y:S01]  /*d1a0*/  LDL.LU R12, [R1+0xd24] ;  /* 0x000d2400010c7983 */ /* 0x000f220000300800 */
[----:B------:R-:W-:Y:S01]  /*d1b0*/  @P1 IMAD.MOV.U32 R66, RZ, RZ, R91 ;  /* 0x000000ffff421224 */ /* 0x000fe200078e005b */
[----:B------:R-:W-:-:S02]  /*d1c0*/  PRMT R29, RZ, 0x7610, R29 ;  /* 0x00007610ff1d7816 */ /* 0x000fc4000000001d */
[----:B------:R-:W4:Y:S01]  /*d1d0*/  LDL.LU R91, [R1+0xd20] ;  /* 0x000d2000015b7983 */ /* 0x000f220000300800 */
[----:B------:R-:W-:Y:S02]  /*d1e0*/  PRMT R28, RZ, 0x7610, R28 ;  /* 0x00007610ff1c7816 */ /* 0x000fe4000000001c */
[----:B---3--:R-:W-:-:S06]  /*d1f0*/  PRMT R19, RZ, 0x7610, R19 ;  /* 0x00007610ff137816 */ /* 0x008fcc0000000013 */
[----:B------:R1:W3:Y:S02]  /*d200*/  @P1 LDG.E.U16 R19, desc[UR24][R66.64] ;  /* 0x0000001842131981 */ /* 0x0002e4000c1e1500 */
[----:B-1----:R-:W-:Y:S02]  /*d210*/  @P1 IMAD.MOV.U32 R66, RZ, RZ, R3 ;  /* 0x000000ffff421224 */ /* 0x002fe400078e0003 */
[----:B------:R-:W-:-:S05]  /*d220*/  @P1 IMAD.MOV.U32 R67, RZ, RZ, R90 ;  /* 0x000000ffff431224 */ /* 0x000fca00078e005a */
[----:B------:R1:W3:Y:S01]  /*d230*/  @P1 LDG.E.U16 R29, desc[UR24][R66.64] ;  /* 0x00000018421d1981 */ /* 0x0002e2000c1e1500 */
[----:B------:R-:W-:Y:S01]  /*d240*/  PRMT R27, RZ, 0x7610, R27 ;  /* 0x00007610ff1b7816 */ /* 0x000fe2000000001b */
        /* <DEDUP_REMOVED lines=22> */
[----:B------:R1:W3:Y:S02]  /*d3b0*/  @P1 LDG.E.U16 R23, desc[UR24][R66.64] ;  /* 0x0000001842171981 */ /* 0x0002e4000c1e1500 */
[----:B-1----:R-:W-:Y:S02]  /*d3c0*/  @P1 IMAD.MOV.U32 R66, RZ, RZ, R78 ;  /* 0x000000ffff421224 */ /* 0x002fe400078e004e */
[----:B------:R-:W-:-:S05]  /*d3d0*/  @P1 IMAD.MOV.U32 R67, RZ, RZ, R75 ;  /* 0x000000ffff431224 */ /* 0x000fca00078e004b */
[----:B------:R1:W3:Y:S02]  /*d3e0*/  @P1 LDG.E.U16 R41, desc[UR24][R66.64] ;  /* 0x0000001842291981 */ /* 0x0002e4000c1e1500 */
[----:B-1----:R-:W-:Y:S02]  /*d3f0*/  @P1 IMAD.MOV.U32 R66, RZ, RZ, R73 ;  /* 0x000000ffff421224 */ /* 0x002fe400078e0049 */
[----:B------:R-:W-:Y:S01]  /*d400*/  @P1 IMAD.MOV.U32 R67, RZ, RZ, R74 ;  /* 0x000000ffff431224 */ /* 0x000fe200078e004a */
[----:B--2---:R-:W-:Y:S02]  /*d410*/  PRMT R22, RZ, 0x7610, R22 ;  /* 0x00007610ff167816 */ /* 0x004fe40000000016 */
[----:B----4-:R-:W-:-:S06]  /*d420*/  PRMT R12, RZ, 0x7610, R12 ;  /* 0x00007610ff0c7816 */ /* 0x010fcc000000000c */
[----:B------:R1:W2:Y:S02]  /*d430*/  @P1 LDG.E.U16 R12, desc[UR24][R66.64] ;  /* 0x00000018420c1981 */ /* 0x0002a4000c1e1500 */
[----:B-1----:R-:W-:Y:S02]  /*d440*/  @P1 IMAD.MOV.U32 R66, RZ, RZ, R72 ;  /* 0x000000ffff421224 */ /* 0x002fe400078e0048 */
[----:B------:R-:W-:-:S05]  /*d450*/  @P1 IMAD.MOV.U32 R67, RZ, RZ, R70 ;  /* 0x000000ffff431224 */ /* 0x000fca00078e0046 */
[----:B------:R1:W4:Y:S01]  /*d460*/  @P1 LDG.E.U16 R22, desc[UR24][R66.64] ;  /* 0x0000001842161981 */ /* 0x000322000c1e1500 */
[----:B------:R-:W-:Y:S02]  /*d470*/  PRMT R17, RZ, 0x7610, R17 ;  /* 0x00007610ff117816 */ /* 0x000fe40000000011 */
[----:B------:R-:W-:Y:S01]  /*d480*/  PRMT R21, RZ, 0x7610, R21 ;  /* 0x00007610ff157816 */ /* 0x000fe20000000015 */
[----:B-1----:R-:W-:Y:S02]  /*d490*/  @P1 IMAD.MOV.U32 R66, RZ, RZ, R65 ;  /* 0x000000ffff421224 */ /* 0x002fe400078e0041 */
[----:B------:R-:W-:Y:S01]  /*d4a0*/  @P1 IMAD.MOV.U32 R67, RZ, RZ, R71 ;  /* 0x000000ffff431224 */ /* 0x000fe200078e0047 */
[----:B---3--:R-:W-:Y:S04]  /*d4b0*/  STL [R1+0xca4], R19 ;  /* 0x000ca41301007387 */ /* 0x008fe80000100800 */
[----:B------:R-:W3:Y:S04]  /*d4c0*/  LDL.LU R90, [R1+0xd1c] ;  /* 0x000d1c00015a7983 */ /* 0x000ee80000300800 */
[----:B------:R-:W3:Y:S04]  /*d4d0*/  LDL.LU R3, [R1+0xd18] ;  /* 0x000d180001037983 */ /* 0x000ee80000300800 */
[----:B------:R1:W3:Y:S04]  /*d4e0*/  @P1 LDG.E.U16 R17, desc[UR24][R66.64] ;  /* 0x0000001842111981 */ /* 0x0002e8000c1e1500 */
[----:B------:R-:W-:Y:S04]  /*d4f0*/  STL [R1+0xca8], R29 ;  /* 0x000ca81d01007387 */ /* 0x000fe80000100800 */
[----:B------:R-:W3:Y:S01]  /*d500*/  LDL.LU R2, [R1+0xd14] ;  /* 0x000d140001027983 */ /* 0x000ee20000300800 */
[----:B-1----:R-:W-:-:S02]  /*d510*/  @P1 IMAD.MOV.U32 R66, RZ, RZ, R40 ;  /* 0x000000ffff421224 */ /* 0x002fc400078e0028 */
[----:B------:R-:W-:Y:S01]  /*d520*/  @P1 IMAD.MOV.U32 R67, RZ, RZ, R64 ;  /* 0x000000ffff431224 */ /* 0x000fe200078e0040 */
[----:B------:R-:W-:Y:S01]  /*d530*/  PRMT R20, RZ, 0x7610, R20 ;  /* 0x00007610ff147816 */ /* 0x000fe20000000014 */
[----:B------:R-:W-:-:S03]  /*d540*/  IMAD R68, R9, 0x6, RZ ;  /* 0x0000000609447824 */ /* 0x000fc600078e02ff */
[----:B------:R1:W3:Y:S04]  /*d550*/  @P1 LDG.E.U16 R21, desc[UR24][R66.64] ;  /* 0x0000001842151981 */ /* 0x0002e8000c1e1500 */
[----:B------:R-:W-:Y:S01]  /*d560*/  STL [R1+0xcac], R28 ;  /* 0x000cac1c01007387 */ /* 0x000fe20000100800 */
[----:B0-----:R-:W-:Y:S01]  /*d570*/  PRMT R13, RZ, 0x7610, R13 ;  /* 0x00007610ff0d7816 */ /* 0x001fe2000000000d */
[----:B-1----:R-:W-:Y:S02]  /*d580*/  @P1 IMAD.MOV.U32 R66, RZ, RZ, R10 ;  /* 0x000000ffff421224 */ /* 0x002fe400078e000a */
[----:B------:R-:W-:-:S05]  /*d590*/  @P1 IMAD.MOV.U32 R67, RZ, RZ, R11 ;  /* 0x000000ffff431224 */ /* 0x000fca00078e000b */
[----:B------:R0:W3:Y:S04]  /*d5a0*/  @P1 LDG.E.U16 R20, desc[UR24][R66.64] ;  /* 0x0000001842141981 */ /* 0x0000e8000c1e1500 */
[----:B------:R-:W-:Y:S04]  /*d5b0*/  STL [R1+0xcb0], R27 ;  /* 0x000cb01b01007387 */ /* 0x000fe80000100800 */
[----:B------:R-:W-:Y:S04]  /*d5c0*/  STL [R1+0xcb4], R26 ;  /* 0x000cb41a01007387 */ /* 0x000fe80000100800 */
[----:B------:R-:W-:Y:S04]  /*d5d0*/  STL [R1+0xcb8], R25 ;  /* 0x000cb81901007387 */ /* 0x000fe80000100800 */
[----:B------:R-:W-:Y:S04]  /*d5e0*/  STL [R1+0xcbc], R24 ;  /* 0x000cbc1801007387 */ /* 0x000fe80000100800 */
[----:B------:R-:W-:Y:S04]  /*d5f0*/  STL [R1+0xcc0], R23 ;  /* 0x000cc01701007387 */ /* 0x000fe80000100800 */
[----:B------:R-:W-:Y:S04]  /*d600*/  STL [R1+0xcc4], R41 ;  /* 0x000cc42901007387 */ /* 0x000fe80000100800 */
[----:B--2---:R-:W-:Y:S04]  /*d610*/  STL [R1+0xcc8], R12 ;  /* 0x000cc80c01007387 */ /* 0x004fe80000100800 */
[----:B----4-:R1:W-:Y:S02]  /*d620*/  STL [R1+0xccc], R22 ;  /* 0x000ccc1601007387 */ /* 0x0103e40000100800 */
[----:B-1----:R-:W-:-:S05]  /*d630*/  IMAD.WIDE R22, R68, 0x2, R4 ;  /* 0x0000000244167825 */ /* 0x002fca00078e0204 */
[----:B------:R-:W2:Y:S01]  /*d640*/  @!P3 LDG.E.U16 R13, desc[UR24][R22.64] ;  /* 0x00000018160db981 */ /* 0x000ea2000c1e1500 */
[----:B------:R-:W-:Y:S01]  /*d650*/  PRMT R32, RZ, 0x7610, R32 ;  /* 0x00007610ff207816 */ /* 0x000fe20000000020 */
[----:B------:R-:W-:Y:S01]  /*d660*/  IMAD.WIDE R10, R68, 0x2, R6 ;  /* 0x00000002440a7825 */ /* 0x000fe200078e0206 */
[----:B------:R-:W-:-:S03]  /*d670*/  PRMT R33, RZ, 0x7610, R33 ;  /* 0x00007610ff217816 */ /* 0x000fc60000000021 */
[----:B0-----:R-:W-:Y:S01]  /*d680*/  IMAD R66, R9, 0xe, RZ ;  /* 0x0000000e09427824 */ /* 0x001fe200078e02ff */
[----:B------:R0:W4:Y:S04]  /*d690*/  @!P3 LDG.E.U16 R32, desc[UR24][R10.64] ;  /* 0x000000180a20b981 */ /* 0x000128000c1e1500 */
[----:B---3--:R-:W-:Y:S01]  /*d6a0*/  STL [R1+0xcd0], R17 ;  /* 0x000cd01101007387 */ /* 0x008fe20000100800 */
[----:B------:R-:W-:-:S03]  /*d6b0*/  PRMT R34, RZ, 0x7610, R34 ;  /* 0x00007610ff227816 */ /* 0x000fc60000000022 */
[----:B------:R-:W-:Y:S04]  /*d6c0*/  STL [R1+0xcd4], R21 ;  /* 0x000cd41501007387 */ /* 0x000fe80000100800 */
[----:B------:R-:W-:Y:S04]  /*d6d0*/  STL [R1+0xcd8], R20 ;  /* 0x000cd81401007387 */ /* 0x000fe80000100800 */
[----:B------:R-:W-:Y:S04]  /*d6e0*/  STL.64 [R1+0x250], R22 ;  /* 0x0002501601007387 */ /* 0x000fe80000100a00 */
[----:B------:R0:W-:Y:S02]  /*d6f0*/  STL.64 [R1+0x248], R10 ;  /* 0x0002480a01007387 */ /* 0x0001e40000100a00 */
[----:B0-----:R-:W-:-:S05]  /*d700*/  IMAD.WIDE R10, R66, 0x2, R6 ;  /* 0x00000002420a7825 */ /* 0x001fca00078e0206 */
[----:B------:R-:W3:Y:S04]  /*d710*/  @!P5 LDG.E.U16 R34, desc[UR24][R10.64] ;  /* 0x000000180a22d981 */ /* 0x000ee8000c1e1500 */
[----:B--2---:R0:W-:Y:S02]  /*d720*/  STL [R1+0xcdc], R13 ;  /* 0x000cdc0d01007387 */ /* 0x0041e40000100800 */
[----:B0-----:R-:W-:-:S05]  /*d730*/  IMAD.WIDE R12, R66, 0x2, R4 ;  /* 0x00000002420c7825 */ /* 0x001fca00078e0204 */
[----:B------:R0:W2:Y:S01]  /*d740*/  @!P5 LDG.E.U16 R33, desc[UR24][R12.64] ;  /* 0x000000180c21d981 */ /* 0x0000a2000c1e1500 */
[----:B------:R-:W-:-:S04]  /*d750*/  LOP3.LUT R66, R90, 0xbe, RZ, 0xfc, !PT ;  /* 0x000000be5a427812 */ /* 0x000fc800078efcff */
[----:B------:R-:W-:Y:S02]  /*d760*/  ISETP.GE.AND P5, PT, R66, RZ, PT ;  /* 0x000000ff4200720c */ /* 0x000fe40003fa6270 */
[----:B------:R-:W-:Y:S01]  /*d770*/  IABS R68, R66 ;  /* 0x0000004200447213 */ /* 0x000fe20000000000 */
[----:B------:R-:W-:Y:S01]  /*d780*/  IMAD R66, R9, 0x16, RZ ;  /* 0x0000001609427824 */ /* 0x000fe200078e02ff */
[----:B----4-:R-:W-:Y:S01]  /*d790*/  STL [R1+0xce0], R32 ;  /* 0x000ce02001007387 */ /* 0x010fe20000100800 */
[----:B------:R-:W-:Y:S01]  /*d7a0*/  VIADD R67, R86, 0xffffffe1 ;  /* 0xffffffe156437836 */ /* 0x000fe20000000000 */
[----:B------:R-:W-:Y:S02]  /*d7b0*/  PRMT R35, RZ, 0x7610, R35 ;  /* 0x00007610ff237816 */ /* 0x000fe40000000023 */
[----:B------:R-:W4:Y:S01]  /*d7c0*/  LDL.LU R65, [R1+0x470] ;  /* 0x0004700001417983 */ /* 0x000f220000300800 */
[----:B------:R-:W-:Y:S01]  /*d7d0*/  PRMT R36, RZ, 0x7610, R36 ;  /* 0x00007610ff247816 */ /* 0x000fe20000000024 */
[----:B------:R-:W-:-:S02]  /*d7e0*/  IMAD.WIDE R20, R66, 0x2, R4 ;  /* 0x0000000242147825 */ /* 0x000fc400078e0204 */
[----:B------:R0:W-:Y:S01]  /*d7f0*/  STL.64 [R1+0x1d0], R12 ;  /* 0x0001d00c01007387 */ /* 0x0001e20000100a00 */
[----:B------:R-:W-:-:S03]  /*d800*/  ISETP.GE.U32.AND P3, PT, R67, 0x7fffffa2, PT ;  /* 0x7fffffa24300780c */ /* 0x000fc60003f66070 */
[----:B------:R1:W4:Y:S01]  /*d810*/  @!P4 LDG.E.U16 R35, desc[UR24][R20.64] ;  /* 0x000000181423c981 */ /* 0x000322000c1e1500 */
[----:B0-----:R-:W-:Y:S01]  /*d820*/  IMAD.WIDE R12, R66, 0x2, R6 ;  /* 0x00000002420c7825 */ /* 0x001fe200078e0206 */
[----:B------:R-:W-:-:S04]  /*d830*/  LOP3.LUT R66, R90, 0xc4, RZ, 0xfc, !PT ;  /* 0x000000c45a427812 */ /* 0x000fc800078efcff */
[----:B------:R0:W4:Y:S01]  /*d840*/  @!P4 LDG.E.U16 R36, desc[UR24][R12.64] ;  /* 0x000000180c24c981 */ /* 0x000122000c1e1500 */
[----:B------:R-:W-:Y:S02]  /*d850*/  ISETP.GE.AND P4, PT, R66, RZ, PT ;  /* 0x000000ff4200720c */ /* 0x000fe40003f86270 */
[----:B------:R-:W-:Y:S01]  /*d860*/  IABS R67, R66 ;  /* 0x0000004200437213 */ /* 0x000fe20000000000 */
[----:B------:R-:W-:Y:S02]  /*d870*/  IMAD.MOV.U32 R66, RZ, RZ, R68 ;  /* 0x000000ffff427224 */ /* 0x000fe400078e0044 */
[----:B------:R-:W-:Y:S01]  /*d880*/  IMAD R68, R9, 0x1e, RZ ;  /* 0x0000001e09447824 */ /* 0x000fe200078e02ff */
[----:B------:R-:W-:Y:S01]  /*d890*/  PRMT R37, RZ, 0x7610, R37 ;  /* 0x00007610ff257816 */ /* 0x000fe20000000025 */
[----:B--2---:R-:W-:Y:S04]  /*d8a0*/  STL [R1+0xce4], R33 ;  /* 0x000ce42101007387 */ /* 0x004fe80000100800 */
[----:B------:R2:W-:Y:S04]  /*d8b0*/  STL.64 [R1+0x1c8], R10 ;  /* 0x0001c80a01007387 */ /* 0x0005e80000100a00 */
[----:B--2---:R-:W2:Y:S04]  /*d8c0*/  LDL.LU R10, [R1+0x2b4] ;  /* 0x0002b400010a7983 */ /* 0x004ea80000300800 */
[----:B---3--:R-:W-:Y:S04]  /*d8d0*/  STL [R1+0xce8], R34 ;  /* 0x000ce82201007387 */ /* 0x008fe80000100800 */
[----:B------:R1:W-:Y:S02]  /*d8e0*/  STL.64 [R1+0x150], R20 ;  /* 0x0001501401007387 */ /* 0x0003e40000100a00 */
[----:B-1----:R-:W-:-:S05]  /*d8f0*/  IMAD.WIDE R20, R68, 0x2, R4 ;  /* 0x0000000244147825 */ /* 0x002fca00078e0204 */
[----:B------:R-:W3:Y:S01]  /*d900*/  @!P3 LDG.E.U16 R37, desc[UR24][R20.64] ;  /* 0x000000181425b981 */ /* 0x000ee2000c1e1500 */
[----:B------:R-:W-:-:S03]  /*d910*/  PRMT R38, RZ, 0x7610, R38 ;  /* 0x00007610ff267816 */ /* 0x000fc60000000026 */
[----:B----4-:R-:W-:Y:S04]  /*d920*/  STL [R1+0xd00], R35 ;  /* 0x000d002301007387 */ /* 0x010fe80000100800 */
[----:B------:R0:W-:Y:S01]  /*d930*/  STL.64 [R1+0x148], R12 ;  /* 0x0001480c01007387 */ /* 0x0001e20000100a00 */
[----:B------:R-:W-:-:S04]  /*d940*/  IMAD.HI.U32 R69, R3, R66, RZ ;  /* 0x0000004203457227 */ /* 0x000fc800078e00ff */
[----:B0-----:R-:W-:-:S04]  /*d950*/  IMAD.WIDE R12, R68, 0x2, R6 ;  /* 0x00000002440c7825 */ /* 0x001fc800078e0206 */
[----:B------:R-:W-:Y:S01]  /*d960*/  VIADD R68, R86, 0xffffffd9 ;  /* 0xffffffd956447836 */ /* 0x000fe20000000000 */
[----:B------:R0:W4:Y:S01]  /*d970*/  @!P3 LDG.E.U16 R38, desc[UR24][R12.64] ;  /* 0x000000180c26b981 */ /* 0x000122000c1e1500 */
[----:B------:R-:W-:-:S03]  /*d980*/  IMAD R71, R9, 0x26, RZ ;  /* 0x0000002609477824 */ /* 0x000fc600078e02ff */
[----:B------:R-:W-:Y:S01]  /*d990*/  ISETP.GE.U32.AND P3, PT, R68, 0x7fffff9a, PT ;  /* 0x7fffff9a4400780c */ /* 0x000fe20003f66070 */
[----:B------:R-:W-:Y:S01]  /*d9a0*/  IMAD.HI.U32 R68, R3, R67, RZ ;  /* 0x0000004303447227 */ /* 0x000fe200078e00ff */
[----:B------:R-:W-:Y:S03]  /*d9b0*/  STL.64 [R1+0xd0], R20 ;  /* 0x0000d01401007387 */ /* 0x000fe60000100a00 */
[----:B------:R-:W-:Y:S02]  /*d9c0*/  IMAD.MOV R70, RZ, RZ, -R69 ;  /* 0x000000ffff467224 */ /* 0x000fe400078e0a45 */
[----:B------:R-:W-:Y:S01]  /*d9d0*/  IMAD.MOV R69, RZ, RZ, -R68 ;  /* 0x000000ffff457224 */ /* 0x000fe200078e0a44 */
[----:B--2---:R-:W-:Y:S01]  /*d9e0*/  SEL R68, R65, R10, !P2 ;  /* 0x0000000a41447207 */ /* 0x004fe20005000000 */
[C---:B------:R-:W-:Y:S01]  /*d9f0*/  IMAD.WIDE R10, R71.reuse, 0x2, R6 ;  /* 0x00000002470a7825 */ /* 0x040fe200078e0206 */
[----:B---3--:R-:W-:Y:S04]  /*da00*/  STL.64 [R1+0xcf0], R36 ;  /* 0x000cf02401007387 */ /* 0x008fe80000100a00 */
[----:B------:R0:W-:Y:S02]  /*da10*/  STL.64 [R1+0xc8], R12 ;  /* 0x0000c80c01007387 */ /* 0x0001e40000100a00 */
[----:B0-----:R-:W-:-:S05]  /*da20*/  IMAD.WIDE R12, R71, 0x2, R4 ;  /* 0x00000002470c7825 */ /* 0x001fca00078e0204 */
[----:B------:R-:W-:Y:S04]  /*da30*/  STL.64 [R1+0x50], R12 ;  /* 0x0000500c01007387 */ /* 0x000fe80000100a00 */
[----:B------:R0:W-:Y:S04]  /*da40*/  STL.64 [R1+0x48], R10 ;  /* 0x0000480a01007387 */ /* 0x0001e80000100a00 */
[----:B------:R-:W2:Y:S04]  /*da50*/  LDL.LU R82, [R1+0x58c] ;  /* 0x00058c0001527983 */ /* 0x000ea80000300800 */
[----:B------:R-:W3:Y:S01]  /*da60*/  LDL.LU R40, [R1+0x588] ;  /* 0x0005880001287983 */ /* 0x000ee20000300800 */
[----:B------:R-:W-:-:S02]  /*da70*/  PRMT R63, RZ, 0x7610, R63 ;  /* 0x00007610ff3f7816 */ /* 0x000fc4000000003f */
[----:B------:R-:W-:Y:S01]  /*da80*/  PRMT R62, RZ, 0x7610, R62 ;  /* 0x00007610ff3e7816 */ /* 0x000fe2000000003e */
[----:B------:R-:W-:-:S03]  /*da90*/  VIADD R71, R86, 0xffffffd1 ;  /* 0xffffffd156477836 */ /* 0x000fc60000000000 */
[----:B------:R-:W4:Y:S04]  /*daa0*/  @!P3 LDG.E.U16 R63, desc[UR24][R12.64] ;  /* 0x000000180c3fb981 */ /* 0x000f28000c1e1500 */
[----:B------:R0:W4:Y:S01]  /*dab0*/  @!P3 LDG.E.U16 R62, desc[UR24][R10.64] ;  /* 0x000000180a3eb981 */ /* 0x000122000c1e1500 */
[----:B------:R-:W-:Y:S02]  /*dac0*/  ISETP.GE.U32.AND P3, PT, R71, 0x7fffff92, PT ;  /* 0x7fffff924700780c */ /* 0x000fe40003f66070 */
[----:B------:R-:W-:Y:S01]  /*dad0*/  PRMT R61, RZ, 0x7610, R61 ;  /* 0x00007610ff3d7816 */ /* 0x000fe2000000003d */
[----:B0-----:R-:W-:Y:S02]  /*dae0*/  IMAD R11, R91, R70, R66 ;  /* 0x000000465b0b7224 */ /* 0x001fe400078e0242 */
[----:B------:R-:W-:-:S02]  /*daf0*/  IMAD R70, R68, UR7, RZ ;  /* 0x0000000744467c24 */ /* 0x000fc4000f8e02ff */
[----:B------:R-:W-:Y:S01]  /*db00*/  IMAD R68, R9, 0x2e, RZ ;  /* 0x0000002e09447824 */ /* 0x000fe200078e02ff */
[----:B------:R-:W-:Y:S01]  /*db10*/  PRMT R60, RZ, 0x7610, R60 ;  /* 0x00007610ff3c7816 */ /* 0x000fe2000000003c */
[----:B------:R-:W-:Y:S02]  /*db20*/  IMAD R10, R91, R69, R67 ;  /* 0x000000455b0a7224 */ /* 0x000fe400078e0243 */
[----:B------:R-:W-:-:S04]  /*db30*/  IMAD.WIDE R66, R68, 0x2, R4 ;  /* 0x0000000244427825 */ /* 0x000fc800078e0204 */
[----:B------:R-:W-:Y:S01]  /*db40*/  IMAD.WIDE R68, R68, 0x2, R6 ;  /* 0x0000000244447825 */ /* 0x000fe200078e0206 */
[----:B------:R0:W4:Y:S04]  /*db50*/  @!P3 LDG.E.U16 R61, desc[UR24][R66.64] ;  /* 0x00000018423db981 */ /* 0x000128000c1e1500 */
[----:B------:R-:W4:Y:S01]  /*db60*/  @!P3 LDG.E.U16 R60, desc[UR24][R68.64] ;  /* 0x00000018443cb981 */ /* 0x000f22000c1e1500 */
[----:B------:R-:W-:-:S03]  /*db70*/  LEA R13, P3, R70, R92, 0x1 ;  /* 0x0000005c460d7211 */ /* 0x000fc600078608ff */
[----:B------:R-:W-:Y:S01]  /*db80*/  STL.64 [R1+0xb20], R66 ;  /* 0x000b204201007387 */ /* 0x000fe20000100a00 */
[----:B------:R-:W-:-:S03]  /*db90*/  LEA.HI.X.SX32 R19, R70, R93, 0x1, P3 ;  /* 0x0000005d46137211 */ /* 0x000fc600018f0eff */
[----:B------:R-:W-:Y:S04]  /*dba0*/  STL [R1+0xb38], R68 ;  /* 0x000b384401007387 */ /* 0x000fe80000100800 */
[----:B------:R-:W-:Y:S04]  /*dbb0*/  STL [R1+0xb2c], R69 ;  /* 0x000b2c4501007387 */ /* 0x000fe80000100800 */
[----:B------:R-:W-:Y:S04]  /*dbc0*/  STL [R1+0x774], R13 ;  /* 0x0007740d01007387 */ /* 0x000fe80000100800 */
[----:B------:R-:W-:Y:S04]  /*dbd0*/  STL [R1+0x770], R19 ;  /* 0x0007701301007387 */ /* 0x000fe80000100800 */
[----:B------:R-:W4:Y:S04]  /*dbe0*/  LDL.LU R81, [R1+0x52c] ;  /* 0x00052c0001517983 */ /* 0x000f280000300800 */
[----:B------:R-:W4:Y:S04]  /*dbf0*/  LDL.LU R83, [R1+0x528] ;  /* 0x0005280001537983 */ /* 0x000f280000300800 */
[----:B------:R-:W4:Y:S04]  /*dc00*/  LDL.LU R89, [R1+0x524] ;  /* 0x0005240001597983 */ /* 0x000f280000300800 */
[----:B------:R-:W4:Y:S04]  /*dc10*/  LDL.LU R87, [R1+0x520] ;  /* 0x0005200001577983 */ /* 0x000f280000300800 */
[----:B------:R-:W4:Y:S04]  /*dc20*/  LDL.LU R88, [R1+0x304] ;  /* 0x0003040001587983 */ /* 0x000f280000300800 */
[----:B------:R-:W4:Y:S04]  /*dc30*/  LDL.LU R80, [R1+0x300] ;  /* 0x0003000001507983 */ /* 0x000f280000300800 */
[----:B------:R-:W4:Y:S04]  /*dc40*/  LDL.LU R85, [R1+0x568] ;  /* 0x0005680001557983 */ /* 0x000f280000300800 */
[----:B------:R-:W4:Y:S01]  /*dc50*/  LDL.LU R78, [R1+0x564] ;  /* 0x00056400014e7983 */ /* 0x000f220000300800 */
[----:B------:R-:W-:-:S04]  /*dc60*/  @!UP1 UIADD3 UR4, UPT, UPT, -UR6, 0x100000, URZ ;  /* 0x0010000006049890 */ /* 0x000fc8000fffe1ff */
[----:B------:R-:W-:Y:S02]  /*dc70*/  @!UP1 USHF.L.U32 UR5, UR4, 0xb, URZ ;  /* 0x0000000b04059899 */ /* 0x000fe400080006ff */
[----:B------:R-:W-:Y:S01]  /*dc80*/  @!UP1 USHF.L.U32 UR4, UR4, 0x1, URZ ;  /* 0x0000000104049899 */ /* 0x000fe200080006ff */
[----:B------:R-:W-:Y:S01]  /*dc90*/  VOTEU.ALL UP1, P0 ;  /* 0x0000000000ff7886 */ /* 0x000fe20000020000 */
[----:B------:R-:W4:Y:S04]  /*dca0*/  LDL.LU R79, [R1+0x4cc] ;  /* 0x0004cc00014f7983 */ /* 0x000f280000300800 */
[----:B------:R-:W4:Y:S06]  /*dcb0*/  LDL.LU R84, [R1+0x4c8] ;  /* 0x0004c80001547983 */ /* 0x000f2c0000300800 */
[----:B------:R1:W0:Y:S01]  /*dcc0*/  @!UP1 SYNCS.EXCH.64 URZ, [UR9+0x20008], UR4 ;  /* 0x0200080409ff95b2 */ /* 0x0002220008000100 */
[----:B--2---:R2:W-:Y:S04]  /*dcd0*/  STS.U16 [R2+UR9], R82 ;  /* 0x0000005202007988 */ /* 0x0045e80008000409 */
[----:B---3--:R3:W-:Y:S04]  /*dce0*/  STS.U16 [R2+UR9+0x4000], R40 ;  /* 0x0040002802007988 */ /* 0x0087e80008000409 */
[----:B--2---:R-:W2:Y:S04]  /*dcf0*/  LDL.LU R82, [R1+0x310] ;  /* 0x0003100001527983 */ /* 0x004ea80000300800 */
[----:B---3--:R-:W3:Y:S01]  /*dd00*/  LDL.LU R40, [R1+0x30c] ;  /* 0x00030c0001287983 */ /* 0x008ee20000300800 */
[----:B------:R-:W-:-:S02]  /*dd10*/  LOP3.LUT R70, R90, 0xc6, RZ, 0xfc, !PT ;  /* 0x000000c65a467812 */ /* 0x000fc400078efcff */
[----:B------:R-:W-:Y:S02]  /*dd20*/  LOP3.LUT R12, R90, 0xcc, RZ, 0xfc, !PT ;  /* 0x000000cc5a0c7812 */ /* 0x000fe400078efcff */
[----:B------:R-:W-:Y:S02]  /*dd30*/  ISETP.GE.AND P3, PT, R70, RZ, PT ;  /* 0x000000ff4600720c */ /* 0x000fe40003f66270 */
[----:B------:R-:W-:Y:S02]  /*dd40*/  IABS R71, R12 ;  /* 0x0000000c00477213 */ /* 0x000fe40000000000 */
[----:B------:R-:W-:-:S03]  /*dd50*/  IABS R70, R70 ;  /* 0x0000004600467213 */ /* 0x000fc60000000000 */
[----:B------:R-:W-:-:S04]  /*dd60*/  IMAD.HI.U32 R73, R3, R71, RZ ;  /* 0x0000004703497227 */ /* 0x000fc800078e00ff */
[----:B------:R-:W-:-:S04]  /*dd70*/  IMAD.HI.U32 R72, R3, R70, RZ ;  /* 0x0000004603487227 */ /* 0x000fc800078e00ff */
[----:B------:R-:W-:Y:S02]  /*dd80*/  IMAD.MOV R73, RZ, RZ, -R73 ;  /* 0x000000ffff497224 */ /* 0x000fe400078e0a49 */
[----:B------:R-:W-:Y:S02]  /*dd90*/  IMAD.MOV R72, RZ, RZ, -R72 ;  /* 0x000000ffff487224 */ /* 0x000fe400078e0a48 */
[C---:B------:R-:W-:Y:S02]  /*dda0*/  IMAD R64, R91.reuse, R73, R71 ;  /* 0x000000495b407224 */ /* 0x040fe400078e0247 */
[----:B0-----:R-:W-:Y:S02]  /*ddb0*/  IMAD R67, R91, R72, R70 ;  /* 0x000000485b437224 */ /* 0x001fe400078e0246 */
[----:B------:R-:W-:Y:S02]  /*ddc0*/  VIADD R73, R86, 0xffffffc9 ;  /* 0xffffffc956497836 */ /* 0x000fe40000000000 */
[----:B------:R-:W-:-:S03]  /*ddd0*/  IMAD R72, R9, 0x36, RZ ;  /* 0x0000003609487824 */ /* 0x000fc600078e02ff */
[----:B------:R-:W-:Y:S01]  /*dde0*/  ISETP.GE.U32.AND P6, PT, R73, 0x7fffff8a, PT ;  /* 0x7fffff8a4900780c */ /* 0x000fe20003fc6070 */
[----:B------:R-:W-:-:S04]  /*ddf0*/  IMAD.WIDE R70, R72, 0x2, R4 ;  /* 0x0000000248467825 */ /* 0x000fc800078e0204 */
[----:B------:R-:W-:Y:S01]  /*de00*/  IMAD.WIDE R72, R72, 0x2, R6 ;  /* 0x0000000248487825 */ /* 0x000fe200078e0206 */
[----:B------:R-:W-:Y:S04]  /*de10*/  STL.64 [R1+0xb30], R70 ;  /* 0x000b304601007387 */ /* 0x000fe80000100a00 */
[----:B------:R-:W-:Y:S04]  /*de20*/  STL [R1+0xb3c], R73 ;  /* 0x000b3c4901007387 */ /* 0x000fe80000100800 */
[----:B------:R-:W3:Y:S04]  /*de30*/  LDL.LU R30, [R1+0x50c] ;  /* 0x00050c00011e7983 */ /* 0x000ee80000300800 */
[----:B------:R-:W3:Y:S04]  /*de40*/  LDL.LU R54, [R1+0x508] ;  /* 0x0005080001367983 */ /* 0x000ee80000300800 */
[----:B----4-:R0:W-:Y:S04]  /*de50*/  STS.U16 [R2+UR9+0x400], R81 ;  /* 0x0004005102007988 */ /* 0x0101e80008000409 */
[----:B------:R4:W-:Y:S04]  /*de60*/  STS.U16 [R2+UR9+0x800], R89 ;  /* 0x0008005902007988 */ /* 0x0009e80008000409 */
[----:B------:R1:W-:Y:S04]  /*de70*/  STS.U16 [R2+UR9+0x4800], R87 ;  /* 0x0048005702007988 */ /* 0x0003e80008000409 */
[----:B0-----:R-:W3:Y:S04]  /*de80*/  LDL.LU R81, [R1+0x55c] ;  /* 0x00055c0001517983 */ /* 0x001ee80000300800 */
[----:B----4-:R-:W4:Y:S04]  /*de90*/  LDL.LU R89, [R1+0x558] ;  /* 0x0005580001597983 */ /* 0x010f280000300800 */
[----:B-1----:R-:W4:Y:S04]  /*dea0*/  LDL.LU R87, [R1+0x328] ;  /* 0x0003280001577983 */ /* 0x002f280000300800 */
[----:B------:R0:W-:Y:S04]  /*deb0*/  STS.U16 [R2+UR9+0x5000], R78 ;  /* 0x0050004e02007988 */ /* 0x0001e80008000409 */
[----:B------:R1:W-:Y:S01]  /*dec0*/  STS.U16 [R2+UR9+0xc00], R88 ;  /* 0x000c005802007988 */ /* 0x0003e20008000409 */
[----:B0-----:R-:W-:-:S03]  /*ded0*/  IMAD R78, R9, 0x7, RZ ;  /* 0x00000007094e7824 */ /* 0x001fc600078e02ff */
[----:B------:R0:W-:Y:S01]  /*dee0*/  STS.U16 [R2+UR9+0x4c00], R80 ;  /* 0x004c005002007988 */ /* 0x0001e20008000409 */
[----:B------:R-:W-:-:S03]  /*def0*/  IMAD.WIDE R22, R78, 0x2, R4 ;  /* 0x000000024e167825 */ /* 0x000fc600078e0204 */
[----:B-1----:R-:W4:Y:S01]  /*df00*/  LDL.LU R88, [R1+0x324] ;  /* 0x0003240001587983 */ /* 0x002f220000300800 */
[----:B------:R-:W-:-:S03]  /*df10*/  IMAD.WIDE R20, R78, 0x2, R6 ;  /* 0x000000024e147825 */ /* 0x000fc600078e0206 */
[----:B0-----:R-:W4:Y:S04]  /*df20*/  LDL.LU R80, [R1+0x308] ;  /* 0x0003080001507983 */ /* 0x001f280000300800 */
[----:B------:R-:W-:Y:S04]  /*df30*/  STL.64 [R1+0x240], R22 ;  /* 0x0002401601007387 */ /* 0x000fe80000100a00 */
[----:B------:R-:W-:Y:S04]  /*df40*/  STL.64 [R1+0x238], R20 ;  /* 0x0002381401007387 */ /* 0x000fe80000100a00 */
[----:B------:R-:W4:Y:S04]  /*df50*/  LDL.LU R31, [R1+0x580] ;  /* 0x00058000011f7983 */ /* 0x000f280000300800 */
[----:B------:R0:W-:Y:S04]  /*df60*/  STS.U16 [R2+UR9+0x4400], R83 ;  /* 0x0044005302007988 */ /* 0x0001e80008000409 */
[----:B------:R1:W-:Y:S04]  /*df70*/  STS.U16 [R2+UR9+0x1000], R85 ;  /* 0x0010005502007988 */ /* 0x0003e80008000409 */
[----:B------:R1:W-:Y:S04]  /*df80*/  STS.U16 [R2+UR9+0x5400], R84 ;  /* 0x0054005402007988 */ /* 0x0003e80008000409 */
[----:B0-----:R-:W4:Y:S04]  /*df90*/  LDL.LU R83, [R1+0x504] ;  /* 0x0005040001537983 */ /* 0x001f280000300800 */
[----:B-1----:R-:W4:Y:S04]  /*dfa0*/  LDL.LU R85, [R1+0x500] ;  /* 0x0005000001557983 */ /* 0x002f280000300800 */
[----:B------:R-:W4:Y:S04]  /*dfb0*/  LDL.LU R84, [R1+0x4fc] ;  /* 0x0004fc0001547983 */ /* 0x000f280000300800 */
[----:B--2---:R0:W-:Y:S04]  /*dfc0*/  STS.U16 [R2+UR9+0x1800], R82 ;  /* 0x0018005202007988 */ /* 0x0041e80008000409 */
[----:B---3--:R1:W-:Y:S04]  /*dfd0*/  STS.U16 [R2+UR9+0x5800], R40 ;  /* 0x0058002802007988 */ /* 0x0083e80008000409 */
[----:B0-----:R-:W2:Y:S04]  /*dfe0*/  LDL.LU R82, [R1+0x4f8] ;  /* 0x0004f80001527983 */ /* 0x001ea80000300800 */
[----:B-1----:R-:W3:Y:S01]  /*dff0*/  LDL.LU R40, [R1+0x2fc] ;  /* 0x0002fc0001287983 */ /* 0x002ee20000300800 */
[----:B------:R-:W-:-:S02]  /*e000*/  PRMT R57, RZ, 0x7610, R57 ;  /* 0x00007610ff397816 */ /* 0x000fc40000000039 */
[----:B------:R-:W-:Y:S01]  /*e010*/  PRMT R50, RZ, 0x7610, R50 ;  /* 0x00007610ff327816 */ /* 0x000fe20000000032 */
[----:B------:R-:W-:-:S03]  /*e020*/  VIADD R77, R86, 0xffffffc1 ;  /* 0xffffffc1564d7836 */ /* 0x000fc60000000000 */
[----:B------:R-:W3:Y:S04]  /*e030*/  @!P6 LDG.E.U16 R57, desc[UR24][R70.64] ;  /* 0x000000184639e981 */ /* 0x000ee8000c1e1500 */
[----:B------:R-:W3:Y:S01]  /*e040*/  @!P6 LDG.E.U16 R50, desc[UR24][R72.64] ;  /* 0x000000184832e981 */ /* 0x000ee2000c1e1500 */
[----:B------:R-:W-:Y:S01]  /*e050*/  ISETP.GE.U32.AND P6, PT, R77, 0x7fffff82, PT ;  /* 0x7fffff824d00780c */ /* 0x000fe20003fc6070 */
[----:B------:R-:W-:Y:S01]  /*e060*/  IMAD R76, R9, 0x3e, RZ ;  /* 0x0000003e094c7824 */ /* 0x000fe200078e02ff */
[----:B------:R-:W-:Y:S01]  /*e070*/  PRMT R56, RZ, 0x7610, R56 ;  /* 0x00007610ff387816 */ /* 0x000fe20000000038 */
[----:B------:R0:W-:Y:S01]  /*e080*/  STS.U16 [R2+UR9+0x1400], R79 ;  /* 0x0014004f02007988 */ /* 0x0001e20008000409 */
[----:B------:R-:W-:Y:S01]  /*e090*/  PRMT R53, RZ, 0x7610, R53 ;  /* 0x00007610ff357816 */ /* 0x000fe20000000035 */
[----:B------:R-:W-:-:S04]  /*e0a0*/  IMAD.WIDE R74, R76, 0x2, R4 ;  /* 0x000000024c4a7825 */ /* 0x000fc800078e0204 */
[----:B------:R-:W-:-:S04]  /*e0b0*/  IMAD.WIDE R76, R76, 0x2, R6 ;  /* 0x000000024c4c7825 */ /* 0x000fc800078e0206 */
[C---:B0-----:R-:W-:Y:S01]  /*e0c0*/  VIADD R79, R86.reuse, 0xfffffff8 ;  /* 0xfffffff8564f7836 */ /* 0x041fe20000000000 */
[----:B------:R-:W3:Y:S04]  /*e0d0*/  @!P6 LDG.E.U16 R56, desc[UR24][R74.64] ;  /* 0x000000184a38e981 */ /* 0x000ee8000c1e1500 */
[----:B------:R-:W3:Y:S01]  /*e0e0*/  @!P6 LDG.E.U16 R53, desc[UR24][R76.64] ;  /* 0x000000184c35e981 */ /* 0x000ee2000c1e1500 */
[----:B------:R-:W-:Y:S02]  /*e0f0*/  ISETP.GE.U32.AND P6, PT, R79, 0x7fffffb9, PT ;  /* 0x7fffffb94f00780c */ /* 0x000fe40003fc6070 */
[----:B------:R-:W-:Y:S02]  /*e100*/  PRMT R52, RZ, 0x7610, R52 ;  /* 0x00007610ff347816 */ /* 0x000fe40000000034 */
[----:B------:R-:W-:Y:S01]  /*e110*/  PRMT R51, RZ, 0x7610, R51 ;  /* 0x00007610ff337816 */ /* 0x000fe20000000033 */
[----:B------:R-:W-:Y:S01]  /*e120*/  VIADD R79, R86, 0xfffffff0 ;  /* 0xfffffff0564f7836 */ /* 0x000fe20000000000 */
[----:B------:R-:W-:Y:S01]  /*e130*/  LOP3.LUT R12, R2, 0x10, RZ, 0x3c, !PT ;  /* 0x00000010020c7812 */ /* 0x000fe200078e3cff */
[----:B------:R0:W-:Y:S01]  /*e140*/  STS.U16 [R2+UR9+0x1c00], R30 ;  /* 0x001c001e02007988 */ /* 0x0001e20008000409 */
[----:B------:R-:W-:-:S05]  /*e150*/  IMAD R78, R9, 0xf, RZ ;  /* 0x0000000f094e7824 */ /* 0x000fca00078e02ff */
[----:B------:R1:W3:Y:S04]  /*e160*/  @!P6 LDG.E.U16 R52, desc[UR24][R22.64] ;  /* 0x000000181634e981 */ /* 0x0002e8000c1e1500 */
[----:B------:R1:W3:Y:S01]  /*e170*/  @!P6 LDG.E.U16 R51, desc[UR24][R20.64] ;  /* 0x000000181433e981 */ /* 0x0002e2000c1e1500 */
[----:B------:R-:W-:-:S03]  /*e180*/  ISETP.GE.U32.AND P6, PT, R79, 0x7fffffb1, PT ;  /* 0x7fffffb14f00780c */ /* 0x000fc60003fc6070 */
[----:B------:R1:W-:Y:S01]  /*e190*/  STS.U16 [R2+UR9+0x5c00], R54 ;  /* 0x005c003602007988 */ /* 0x0003e20008000409 */
[----:B------:R-:W-:-:S03]  /*e1a0*/  PRMT R55, RZ, 0x7610, R55 ;  /* 0x00007610ff377816 */ /* 0x000fc60000000037 */
[----:B0-----:R-:W3:Y:S01]  /*e1b0*/  LDL.LU R30, [R1+0x540] ;  /* 0x00054000011e7983 */ /* 0x001ee20000300800 */
[----:B-1----:R-:W-:-:S03]  /*e1c0*/  IMAD.WIDE R22, R78, 0x2, R4 ;  /* 0x000000024e167825 */ /* 0x002fc600078e0204 */
[----:B------:R0:W-:Y:S01]  /*e1d0*/  STS.U16 [R12+UR9+0x480], R81 ;  /* 0x000480510c007988 */ /* 0x0001e20008000409 */
[----:B------:R-:W-:-:S03]  /*e1e0*/  IMAD.WIDE R20, R78, 0x2, R6 ;  /* 0x000000024e147825 */ /* 0x000fc600078e0206 */
[----:B------:R-:W3:Y:S01]  /*e1f0*/  LDL.LU R54, [R1+0x53c] ;  /* 0x00053c0001367983 */ /* 0x000ee20000300800 */
[----:B------:R-:W-:-:S03]  /*e200*/  IMAD R78, R9, 0x17, RZ ;  /* 0x00000017094e7824 */ /* 0x000fc600078e02ff */
[----:B----4-:R1:W-:Y:S04]  /*e210*/  STS.U16 [R12+UR9+0x4480], R89 ;  /* 0x004480590c007988 */ /* 0x0103e80008000409 */
[----:B0-----:R-:W4:Y:S04]  /*e220*/  LDL.LU R81, [R1+0x538] ;  /* 0x0005380001517983 */ /* 0x001f280000300800 */
[----:B------:R0:W-:Y:S04]  /*e230*/  STS.U16 [R12+UR9+0x880], R87 ;  /* 0x000880570c007988 */ /* 0x0001e80008000409 */
[----:B-1----:R-:W4:Y:S01]  /*e240*/  LDL.LU R89, [R1+0x4c4] ;  /* 0x0004c40001597983 */ /* 0x002f220000300800 */
[----:B------:R-:W-:-:S03]  /*e250*/  PRMT R59, RZ, 0x7610, R59 ;  /* 0x00007610ff3b7816 */ /* 0x000fc6000000003b */
[----:B------:R1:W4:Y:S04]  /*e260*/  @!P6 LDG.E.U16 R55, desc[UR24][R22.64] ;  /* 0x000000181637e981 */ /* 0x000328000c1e1500 */
[----:B0-----:R-:W4:Y:S04]  /*e270*/  LDL.LU R87, [R1+0x4c0] ;  /* 0x0004c00001577983 */ /* 0x001f280000300800 */
[----:B------:R1:W-:Y:S04]  /*e280*/  STL.64 [R1+0x1c0], R22 ;  /* 0x0001c01601007387 */ /* 0x0003e80000100a00 */
[----:B------:R0:W-:Y:S04]  /*e290*/  STS.U16 [R12+UR9+0x4880], R88 ;  /* 0x004880580c007988 */ /* 0x0001e80008000409 */
[----:B------:R0:W-:Y:S01]  /*e2a0*/  STS.U16 [R12+UR9+0xc80], R80 ;  /* 0x000c80500c007988 */ /* 0x0001e20008000409 */
[----:B-1----:R-:W-:-:S03]  /*e2b0*/  IMAD.WIDE R22, R78, 0x2, R4 ;  /* 0x000000024e167825 */ /* 0x002fc600078e0204 */
[----:B------:R1:W4:Y:S04]  /*e2c0*/  @!P6 LDG.E.U16 R59, desc[UR24][R20.64] ;  /* 0x00000018143be981 */ /* 0x000328000c1e1500 */
[----:B0-----:R-:W4:Y:S04]  /*e2d0*/  LDL.LU R88, [R1+0x4e4] ;  /* 0x0004e40001587983 */ /* 0x001f280000300800 */
[----:B------:R-:W4:Y:S04]  /*e2e0*/  LDL.LU R80, [R1+0x4e0] ;  /* 0x0004e00001507983 */ /* 0x000f280000300800 */
[----:B------:R1:W-:Y:S04]  /*e2f0*/  STL.64 [R1+0x1b8], R20 ;  /* 0x0001b81401007387 */ /* 0x0003e80000100a00 */
[----:B------:R0:W-:Y:S04]  /*e300*/  STS.U16 [R12+UR9+0x4c80], R31 ;  /* 0x004c801f0c007988 */ /* 0x0001e80008000409 */
[----:B------:R-:W-:Y:S01]  /*e310*/  STL.64 [R1+0x140], R22 ;  /* 0x0001401601007387 */ /* 0x000fe20000100a00 */
[----:B-1----:R-:W-:-:S03]  /*e320*/  IMAD.WIDE R20, R78, 0x2, R6 ;  /* 0x000000024e147825 */ /* 0x002fc600078e0206 */
[----:B0-----:R-:W4:Y:S04]  /*e330*/  LDL.LU R31, [R1+0x554] ;  /* 0x00055400011f7983 */ /* 0x001f280000300800 */
[----:B------:R0:W-:Y:S04]  /*e340*/  STS.U16 [R12+UR9+0x1080], R83 ;  /* 0x001080530c007988 */ /* 0x0001e80008000409 */
[----:B------:R1:W-:Y:S04]  /*e350*/  STS.U16 [R12+UR9+0x5080], R85 ;  /* 0x005080550c007988 */ /* 0x0003e80008000409 */
[----:B------:R1:W-:Y:S04]  /*e360*/  STS.U16 [R12+UR9+0x1480], R84 ;  /* 0x001480540c007988 */ /* 0x0003e80008000409 */
[----:B0-----:R-:W4:Y:S04]  /*e370*/  LDL.LU R83, [R1+0x54c] ;  /* 0x00054c0001537983 */ /* 0x001f280000300800 */
[----:B------:R-:W-:Y:S04]  /*e380*/  STL.64 [R1+0x138], R20 ;  /* 0x0001381401007387 */ /* 0x000fe80000100a00 */
[----:B-1----:R-:W4:Y:S04]  /*e390*/  LDL.LU R85, [R1+0x548] ;  /* 0x0005480001557983 */ /* 0x002f280000300800 */
[----:B------:R-:W4:Y:S04]  /*e3a0*/  LDL.LU R84, [R1+0x544] ;  /* 0x0005440001547983 */ /* 0x000f280000300800 */
[----:B--2---:R0:W-:Y:S04]  /*e3b0*/  STS.U16 [R12+UR9+0x5480], R82 ;  /* 0x005480520c007988 */ /* 0x0041e80008000409 */
[----:B---3--:R1:W-:Y:S04]  /*e3c0*/  STS.U16 [R12+UR9+0x1880], R40 ;  /* 0x001880280c007988 */ /* 0x0083e80008000409 */
[----:B0-----:R-:W2:Y:S04]  /*e3d0*/  LDL.LU R82, [R1+0x31c] ;  /* 0x00031c0001527983 */ /* 0x001ea80000300800 */
[----:B-1----:R-:W3:Y:S01]  /*e3e0*/  LDL.LU R40, [R1+0x318] ;  /* 0x0003180001287983 */ /* 0x002ee20000300800 */
[----:B------:R-:W-:-:S05]  /*e3f0*/  VIADD R79, R86, 0xffffffe8 ;  /* 0xffffffe8564f7836 */ /* 0x000fca0000000000 */
[----:B------:R-:W-:Y:S02]  /*e400*/  ISETP.GE.U32.AND P6, PT, R79, 0x7fffffa9, PT ;  /* 0x7fffffa94f00780c */ /* 0x000fe40003fc6070 */
[----:B------:R-:W-:Y:S02]  /*e410*/  PRMT R58, RZ, 0x7610, R58 ;  /* 0x00007610ff3a7816 */ /* 0x000fe4000000003a */
[----:B------:R-:W-:Y:S01]  /*e420*/  PRMT R15, RZ, 0x7610, R15 ;  /* 0x00007610ff0f7816 */ /* 0x000fe2000000000f */
[----:B------:R-:W-:-:S08]  /*e430*/  IMAD R78, R9, 0x1f, RZ ;  /* 0x0000001f094e7824 */ /* 0x000fd000078e02ff */
[----:B------:R0:W3:Y:S04]  /*e440*/  @!P6 LDG.E.U16 R58, desc[UR24][R22.64] ;  /* 0x00000018163ae981 */ /* 0x0000e8000c1e1500 */
[----:B------:R1:W3:Y:S01]  /*e450*/  @!P6 LDG.E.U16 R15, desc[UR24][R20.64] ;  /* 0x00000018140fe981 */ /* 0x0002e2000c1e1500 */
[----:B0-----:R-:W-:-:S04]  /*e460*/  IMAD.WIDE R22, R78, 0x2, R4 ;  /* 0x000000024e167825 */ /* 0x001fc800078e0204 */
[----:B-1----:R-:W-:Y:S01]  /*e470*/  IMAD.WIDE R20, R78, 0x2, R6 ;  /* 0x000000024e147825 */ /* 0x002fe200078e0206 */
[----:B------:R-:W-:Y:S04]  /*e480*/  STS.U16 [R12+UR9+0x5880], R30 ;  /* 0x0058801e0c007988 */ /* 0x000fe80008000409 */
[----:B------:R0:W-:Y:S04]  /*e490*/  STS.U16 [R12+UR9+0x1c80], R54 ;  /* 0x001c80360c007988 */ /* 0x0001e80008000409 */
[----:B----4-:R1:W-:Y:S04]  /*e4a0*/  STS.U16 [R12+UR9+0x5c80], R81 ;  /* 0x005c80510c007988 */ /* 0x0103e80008000409 */
[----:B0-----:R-:W4:Y:S04]  /*e4b0*/  LDL.LU R54, [R1+0x57c] ;  /* 0x00057c0001367983 */ /* 0x001f280000300800 */
[----:B------:R0:W-:Y:S04]  /*e4c0*/  STS.U16 [R12+UR9+0x80], R89 ;  /* 0x000080590c007988 */ /* 0x0001e80008000409 */
[----:B-1----:R-:W4:Y:S04]  /*e4d0*/  LDL.LU R81, [R1+0x578] ;  /* 0x0005780001517983 */ /* 0x002f280000300800 */
[----:B------:R1:W-:Y:S04]  /*e4e0*/  STS.U16 [R12+UR9+0x4080], R87 ;  /* 0x004080570c007988 */ /* 0x0003e80008000409 */
[----:B0-----:R-:W4:Y:S01]  /*e4f0*/  LDL.LU R89, [R1+0x4f4] ;  /* 0x0004f40001597983 */ /* 0x001f220000300800 */
[----:B-1----:R-:W-:-:S03]  /*e500*/  LOP3.LUT R12, R2, 0x20, RZ, 0x3c, !PT ;  /* 0x00000020020c7812 */ /* 0x002fc600078e3cff */
[----:B------:R-:W4:Y:S04]  /*e510*/  LDL.LU R87, [R1+0x4f0] ;  /* 0x0004f00001577983 */ /* 0x000f280000300800 */
[----:B------:R0:W-:Y:S04]  /*e520*/  STS.U16 [R12+UR9+0x100], R88 ;  /* 0x000100580c007988 */ /* 0x0001e80008000409 */
[----:B------:R1:W-:Y:S04]  /*e530*/  STS.U16 [R12+UR9+0x4100], R80 ;  /* 0x004100500c007988 */ /* 0x0003e80008000409 */
[----:B0-----:R-:W4:Y:S04]  /*e540*/  LDL.LU R88, [R1+0x4ec] ;  /* 0x0004ec0001587983 */ /* 0x001f280000300800 */
[----:B-1----:R-:W4:Y:S04]  /*e550*/  LDL.LU R80, [R1+0x4e8] ;  /* 0x0004e80001507983 */ /* 0x002f280000300800 */
[----:B------:R-:W-:Y:S04]  /*e560*/  STL.64 [R1+0xc0], R22 ;  /* 0x0000c01601007387 */ /* 0x000fe80000100a00 */
[----:B------:R-:W-:Y:S04]  /*e570*/  STL.64 [R1+0xb8], R20 ;  /* 0x0000b81401007387 */ /* 0x000fe80000100a00 */
[----:B------:R0:W-:Y:S04]  /*e580*/  STS.U16 [R12+UR9+0x500], R31 ;  /* 0x0005001f0c007988 */ /* 0x0001e80008000409 */
[----:B------:R-:W4:Y:S04]  /*e590*/  LDL.LU R30, [R1+0x534] ;  /* 0x00053400011e7983 */ /* 0x000f280000300800 */
[----:B0-----:R-:W4:Y:S04]  /*e5a0*/  LDL.LU R31, [R1+0x530] ;  /* 0x00053000011f7983 */ /* 0x001f280000300800 */
[----:B------:R0:W-:Y:S04]  /*e5b0*/  STS.U16 [R12+UR9+0x4500], R83 ;  /* 0x004500530c007988 */ /* 0x0001e80008000409 */
[----:B------:R1:W-:Y:S04]  /*e5c0*/  STS.U16 [R12+UR9+0x900], R85 ;  /* 0x000900550c007988 */ /* 0x0003e80008000409 */
[----:B0-----:R-:W4:Y:S04]  /*e5d0*/  LDL.LU R83, [R1+0x570] ;  /* 0x0005700001537983 */ /* 0x001f280000300800 */
[----:B------:R0:W-:Y:S04]  /*e5e0*/  STS.U16 [R12+UR9+0x4900], R84 ;  /* 0x004900540c007988 */ /* 0x0001e80008000409 */
[----:B-1----:R-:W4:Y:S04]  /*e5f0*/  LDL.LU R85, [R1+0x56c] ;  /* 0x00056c0001557983 */ /* 0x002f280000300800 */
[----:B0-----:R-:W4:Y:S04]  /*e600*/  LDL.LU R84, [R1+0x4dc] ;  /* 0x0004dc0001547983 */ /* 0x001f280000300800 */
        /* <DEDUP_REMOVED lines=13> */
[----:B------:R-:W-:Y:S04]  /*e6e0*/  STL.64 [R1+0x40], R22 ;  /* 0x0000401601007387 */ /* 0x000fe80000100a00 */
[----:B------:R-:W-:Y:S04]  /*e6f0*/  STL.64 [R1+0x38], R20 ;  /* 0x0000381401007387 */ /* 0x000fe80000100a00 */
[----:B----4-:R0:W-:Y:S04]  /*e700*/  STS.U16 [R12+UR9+0x1100], R54 ;  /* 0x001100360c007988 */ /* 0x0101e80008000409 */
[----:B------:R-:W-:Y:S04]  /*e710*/  STS.U16 [R12+UR9+0x5100], R81 ;  /* 0x005100510c007988 */ /* 0x000fe80008000409 */
[----:B0-----:R-:W4:Y:S04]  /*e720*/  LDL.LU R54, [R1+0x51c] ;  /* 0x00051c0001367983 */ /* 0x001f280000300800 */
[----:B------:R0:W-:Y:S04]  /*e730*/  STS.U16 [R12+UR9+0x1500], R89 ;  /* 0x001500590c007988 */ /* 0x0001e80008000409 */
[----:B------:R1:W-:Y:S04]  /*e740*/  STS.U16 [R12+UR9+0x5500], R87 ;  /* 0x005500570c007988 */ /* 0x0003e80008000409 */
[----:B0-----:R-:W4:Y:S04]  /*e750*/  LDL.LU R89, [R1+0x518] ;  /* 0x0005180001597983 */ /* 0x001f280000300800 */
[----:B-1----:R-:W4:Y:S04]  /*e760*/  LDL.LU R87, [R1+0x514] ;  /* 0x0005140001577983 */ /* 0x002f280000300800 */
[----:B------:R0:W-:Y:S04]  /*e770*/  STS.U16 [R12+UR9+0x1900], R88 ;  /* 0x001900580c007988 */ /* 0x0001e80008000409 */
[----:B------:R-:W-:Y:S04]  /*e780*/  STS.U16 [R12+UR9+0x5900], R80 ;  /* 0x005900500c007988 */ /* 0x000fe80008000409 */
[----:B0-----:R-:W4:Y:S04]  /*e790*/  LDL.LU R88, [R1+0x510] ;  /* 0x0005100001587983 */ /* 0x001f280000300800 */
[----:B------:R-:W4:Y:S04]  /*e7a0*/  LDL.LU R26, [R1+0x560] ;  /* 0x00056000011a7983 */ /* 0x000f280000300800 */
[----:B------:R-:W4:Y:S04]  /*e7b0*/  LDL.LU R29, [R1+0x314] ;  /* 0x00031400011d7983 */ /* 0x000f280000300800 */
[----:B------:R0:W-:Y:S04]  /*e7c0*/  STS.U16 [R12+UR9+0x1d00], R30 ;  /* 0x001d001e0c007988 */ /* 0x0001e80008000409 */
[----:B------:R1:W-:Y:S04]  /*e7d0*/  STS.U16 [R12+UR9+0x5d00], R31 ;  /* 0x005d001f0c007988 */ /* 0x0003e80008000409 */
[----:B0-----:R-:W4:Y:S01]  /*e7e0*/  LDL.LU R30, [R1+0x574] ;  /* 0x00057400011e7983 */ /* 0x001f220000300800 */
[----:B-1----:R-:W-:-:S03]  /*e7f0*/  LOP3.LUT R12, R2, 0x30, RZ, 0x3c, !PT ;  /* 0x00000030020c7812 */ /* 0x002fc600078e3cff */
[----:B------:R-:W4:Y:S04]  /*e800*/  LDL.LU R31, [R1+0x590] ;  /* 0x00059000011f7983 */ /* 0x000f280000300800 */
[----:B------:R-:W-:Y:S04]  /*e810*/  STS.U16 [R12+UR9+0x180], R83 ;  /* 0x000180530c007988 */ /* 0x000fe80008000409 */
[----:B------:R-:W-:Y:S04]  /*e820*/  STS.U16 [R12+UR9+0x4180], R85 ;  /* 0x004180550c007988 */ /* 0x000fe80008000409 */
[----:B------:R-:W-:Y:S04]  /*e830*/  STS.U16 [R12+UR9+0x580], R84 ;  /* 0x000580540c007988 */ /* 0x000fe80008000409 */
[----:B--2---:R-:W-:Y:S04]  /*e840*/  STS.U16 [R12+UR9+0x4580], R82 ;  /* 0x004580520c007988 */ /* 0x004fe80008000409 */
[----:B---3--:R0:W-:Y:S04]  /*e850*/  STS.U16 [R12+UR9+0x980], R40 ;  /* 0x000980280c007988 */ /* 0x0081e80008000409 */
[----:B------:R1:W-:Y:S04]  /*e860*/  STS.U16 [R12+UR9+0x4980], R0 ;  /* 0x004980000c007988 */ /* 0x0003e80008000409 */
[----:B0-----:R-:W2:Y:S04]  /*e870*/  LDL.LU R40, [R1+0x320] ;  /* 0x0003200001287983 */ /* 0x001ea80000300800 */
[----:B-1----:R-:W3:Y:S01]  /*e880*/  LDL.LU R0, [R1+0xd10] ;  /* 0x000d100001007983 */ /* 0x002ee20000300800 */
[----:B------:R-:W-:Y:S01]  /*e890*/  VIADD R79, R86, 0xffffffd8 ;  /* 0xffffffd8564f7836 */ /* 0x000fe20000000000 */
[----:B------:R-:W-:-:S02]  /*e8a0*/  PRMT R43, RZ, 0x7610, R43 ;  /* 0x00007610ff2b7816 */ /* 0x000fc4000000002b */
[----:B------:R-:W-:Y:S01]  /*e8b0*/  PRMT R44, RZ, 0x7610, R44 ;  /* 0x00007610ff2c7816 */ /* 0x000fe2000000002c */
[----:B------:R-:W-:Y:S01]  /*e8c0*/  VIADD R81, R86, 0xffffffd0 ;  /* 0xffffffd056517836 */ /* 0x000fe20000000000 */
[----:B------:R-:W-:Y:S01]  /*e8d0*/  ISETP.GE.U32.AND P6, PT, R79, 0x7fffff99, PT ;  /* 0x7fffff994f00780c */ /* 0x000fe20003fc6070 */
[----:B------:R-:W-:Y:S01]  /*e8e0*/  IMAD R80, R9, 0x2f, RZ ;  /* 0x0000002f09507824 */ /* 0x000fe200078e02ff */
[----:B------:R-:W-:Y:S02]  /*e8f0*/  PRMT R45, RZ, 0x7610, R45 ;  /* 0x00007610ff2d7816 */ /* 0x000fe4000000002d */
[----:B------:R-:W-:Y:S01]  /*e900*/  PRMT R46, RZ, 0x7610, R46 ;  /* 0x00007610ff2e7816 */ /* 0x000fe2000000002e */
[----:B------:R-:W-:Y:S01]  /*e910*/  IMAD.WIDE R78, R80, 0x2, R4 ;  /* 0x00000002504e7825 */ /* 0x000fe200078e0204 */
[----:B------:R-:W-:Y:S01]  /*e920*/  PRMT R47, RZ, 0x7610, R47 ;  /* 0x00007610ff2f7816 */ /* 0x000fe2000000002f */
[----:B------:R-:W2:Y:S02]  /*e930*/  LDL.LU R27, [R1+0x5a4] ;  /* 0x0005a400011b7983 */ /* 0x000ea40000300800 */
[----:B------:R-:W-:-:S02]  /*e940*/  VIADD R85, R86, 0xffffffc8 ;  /* 0xffffffc856557836 */ /* 0x000fc40000000000 */
[----:B------:R-:W-:Y:S01]  /*e950*/  IMAD R84, R9, 0x37, RZ ;  /* 0x0000003709547824 */ /* 0x000fe200078e02ff */
[----:B------:R-:W-:Y:S01]  /*e960*/  PRMT R48, RZ, 0x7610, R48 ;  /* 0x00007610ff307816 */ /* 0x000fe20000000030 */
[----:B------:R-:W2:Y:S04]  /*e970*/  @!P6 LDG.E.U16 R43, desc[UR24][R22.64] ;  /* 0x00000018162be981 */ /* 0x000ea8000c1e1500 */
[----:B------:R0:W2:Y:S01]  /*e980*/  @!P6 LDG.E.U16 R44, desc[UR24][R20.64] ;  /* 0x00000018142ce981 */ /* 0x0000a2000c1e1500 */
[----:B------:R-:W-:Y:S01]  /*e990*/  ISETP.GE.U32.AND P6, PT, R81, 0x7fffff91, PT ;  /* 0x7fffff915100780c */ /* 0x000fe20003fc6070 */
[----:B------:R-:W-:Y:S02]  /*e9a0*/  IMAD.WIDE R80, R80, 0x2, R6 ;  /* 0x0000000250507825 */ /* 0x000fe400078e0206 */
[----:B------:R-:W2:Y:S02]  /*e9b0*/  LDL.LU R28, [R1+0x5a0] ;  /* 0x0005a000011c7983 */ /* 0x000ea40000300800 */
[----:B------:R-:W-:-:S08]  /*e9c0*/  IMAD.WIDE R82, R84, 0x2, R4 ;  /* 0x0000000254527825 */ /* 0x000fd000078e0204 */
[----:B------:R-:W2:Y:S04]  /*e9d0*/  @!P6 LDG.E.U16 R45, desc[UR24][R78.64] ;  /* 0x000000184e2de981 */ /* 0x000ea8000c1e1500 */
[----:B------:R-:W2:Y:S01]  /*e9e0*/  @!P6 LDG.E.U16 R46, desc[UR24][R80.64] ;  /* 0x00000018502ee981 */ /* 0x000ea2000c1e1500 */
[----:B------:R-:W-:Y:S01]  /*e9f0*/  ISETP.GE.U32.AND P6, PT, R85, 0x7fffff89, PT ;  /* 0x7fffff895500780c */ /* 0x000fe20003fc6070 */
[----:B------:R-:W-:Y:S02]  /*ea00*/  IMAD.WIDE R84, R84, 0x2, R6 ;  /* 0x0000000254547825 */ /* 0x000fe400078e0206 */
[----:B----4-:R1:W-:Y:S10]  /*ea10*/  STS.U16 [R12+UR9+0xd80], R54 ;  /* 0x000d80360c007988 */ /* 0x0103f40008000409 */
[----:B------:R-:W4:Y:S04]  /*ea20*/  @!P6 LDG.E.U16 R47, desc[UR24][R82.64] ;  /* 0x00000018522fe981 */ /* 0x000f28000c1e1500 */
[----:B------:R-:W4:Y:S04]  /*ea30*/  @!P6 LDG.E.U16 R48, desc[UR24][R84.64] ;  /* 0x000000185430e981 */ /* 0x000f28000c1e1500 */
[----:B-1----:R-:W4:Y:S04]  /*ea40*/  LDL.LU R54, [R1+0x370] ;  /* 0x0003700001367983 */ /* 0x002f280000300800 */
[----:B------:R1:W-:Y:S02]  /*ea50*/  STS.U16 [R12+UR9+0x4d80], R89 ;  /* 0x004d80590c007988 */ /* 0x0003e40008000409 */
[----:B-1----:R-:W-:-:S02]  /*ea60*/  VIADD R89, R86, 0xffffffc0 ;  /* 0xffffffc056597836 */ /* 0x002fc40000000000 */
[----:B------:R-:W-:Y:S03]  /*ea70*/  STS.U16 [R12+UR9+0x1180], R87 ;  /* 0x001180570c007988 */ /* 0x000fe60008000409 */
[----:B------:R-:W-:Y:S02]  /*ea80*/  ISETP.GE.U32.AND P6, PT, R89, 0x7fffff81, PT ;  /* 0x7fffff815900780c */ /* 0x000fe40003fc6070 */
[----:B------:R-:W-:Y:S01]  /*ea90*/  PRMT R49, RZ, 0x7610, R49 ;  /* 0x00007610ff317816 */ /* 0x000fe20000000031 */
[----:B------:R1:W-:Y:S01]  /*eaa0*/  STS.U16 [R12+UR9+0x5180], R88 ;  /* 0x005180580c007988 */ /* 0x0003e20008000409 */
[----:B------:R-:W-:Y:S02]  /*eab0*/  PRMT R69, RZ, 0x7610, R69 ;  /* 0x00007610ff457816 */ /* 0x000fe40000000045 */
[----:B------:R-:W-:Y:S01]  /*eac0*/  SEL R17, R65, R29, !P2 ;  /* 0x0000001d41117207 */ /* 0x000fe20005000000 */
[----:B-1----:R-:W-:Y:S01]  /*ead0*/  IMAD R88, R9, 0x3f, RZ ;  /* 0x0000003f09587824 */ /* 0x002fe200078e02ff */
[----:B------:R-:W4:Y:S03]  /*eae0*/  LDL.LU R29, [R1+0x5bc] ;  /* 0x0005bc00011d7983 */ /* 0x000f260000300800 */
[----:B------:R-:W-:-:S04]  /*eaf0*/  IMAD.WIDE R86, R88, 0x2, R4 ;  /* 0x0000000258567825 */ /* 0x000fc800078e0204 */
[----:B------:R-:W-:Y:S01]  /*eb00*/  IMAD.WIDE R88, R88, 0x2, R6 ;  /* 0x0000000258587825 */ /* 0x000fe200078e0206 */
[----:B------:R-:W4:Y:S03]  /*eb10*/  @!P6 LDG.E.U16 R49, desc[UR24][R86.64] ;  /* 0x000000185631e981 */ /* 0x000f26000c1e1500 */
[----:B------:R-:W-:Y:S02]  /*eb20*/  IMAD R17, R17, UR7, RZ ;  /* 0x0000000711117c24 */ /* 0x000fe4000f8e02ff */
[----:B0-----:R-:W-:Y:S02]  /*eb30*/  @P1 IMAD.MOV.U32 R20, RZ, RZ, R13 ;  /* 0x000000ffff141224 */ /* 0x001fe400078e000d */
[----:B------:R-:W-:Y:S01]  /*eb40*/  @P1 IMAD.MOV.U32 R21, RZ, RZ, R19 ;  /* 0x000000ffff151224 */ /* 0x000fe200078e0013 */
[----:B------:R-:W-:Y:S04]  /*eb50*/  STS.U16 [R12+UR9+0x1580], R26 ;  /* 0x0015801a0c007988 */ /* 0x000fe80008000409 */
[----:B------:R0:W4:Y:S04]  /*eb60*/  @P1 LDG.E.U16 R69, desc[UR24][R20.64] ;  /* 0x0000001814451981 */ /* 0x000128000c1e1500 */
[----:B------:R-:W-:Y:S04]  /*eb70*/  STS.U16 [R12+UR9+0x5580], R30 ;  /* 0x0055801e0c007988 */ /* 0x000fe80008000409 */
[----:B------:R-:W4:Y:S04]  /*eb80*/  LDL.LU R19, [R1+0x374] ;  /* 0x0003740001137983 */ /* 0x000f280000300800 */
[----:B------:R-:W-:Y:S04]  /*eb90*/  STS.U16 [R12+UR9+0x1980], R31 ;  /* 0x0019801f0c007988 */ /* 0x000fe80008000409 */
[----:B------:R1:W-:Y:S01]  /*eba0*/  STS.U16 [R12+UR9+0x5980], R16 ;  /* 0x005980100c007988 */ /* 0x0003e20008000409 */
[----:B---3--:R-:W-:-:S06]  /*ebb0*/  PRMT R0, RZ, 0x7610, R0 ;  /* 0x00007610ff007816 */ /* 0x008fcc0000000000 */
[----:B------:R-:W3:Y:S01]  /*ebc0*/  @!P6 LDG.E.U16 R0, desc[UR24][R88.64] ;  /* 0x000000185800e981 */ /* 0x000ee2000c1e1500 */
[----:B------:R-:W-:-:S04]  /*ebd0*/  LEA R13, P6, R17, R92, 0x1 ;  /* 0x0000005c110d7211 */ /* 0x000fc800078c08ff */
[----:B0-----:R-:W-:Y:S01]  /*ebe0*/  LEA.HI.X.SX32 R20, R17, R93, 0x1, P6 ;  /* 0x0000005d11147211 */ /* 0x001fe200030f0eff */
[----:B------:R-:W-:Y:S04]  /*ebf0*/  STL [R1+0x58c], R13 ;  /* 0x00058c0d01007387 */ /* 0x000fe80000100800 */
[----:B------:R0:W-:Y:S04]  /*ec00*/  STL [R1+0x588], R20 ;  /* 0x0005881401007387 */ /* 0x0001e80000100800 */
[----:B-1----:R-:W3:Y:S01]  /*ec10*/  LDL.LU R16, [R1+0xd0c] ;  /* 0x000d0c0001107983 */ /* 0x002ee20000300800 */
[----:B--2---:R-:W-:-:S03]  /*ec20*/  SEL R17, R65, R40, !P2 ;  /* 0x0000002841117207 */ /* 0x004fc60005000000 */
[----:B------:R-:W2:Y:S04]  /*ec30*/  LDL.LU R30, [R1+0x5c8] ;  /* 0x0005c800011e7983 */ /* 0x000ea80000300800 */
[----:B------:R-:W2:Y:S04]  /*ec40*/  LDL.LU R31, [R1+0x478] ;  /* 0x00047800011f7983 */ /* 0x000ea80000300800 */
[----:B------:R-:W2:Y:S01]  /*ec50*/  LDL.LU R40, [R1+0x5cc] ;  /* 0x0005cc0001287983 */ /* 0x000ea20000300800 */
[----:B------:R-:W-:-:S03]  /*ec60*/  IMAD R17, R17, UR7, RZ ;  /* 0x0000000711117c24 */ /* 0x000fc6000f8e02ff */
[----:B------:R-:W-:Y:S01]  /*ec70*/  STS.U16 [R12+UR9+0x1d80], R27 ;  /* 0x001d801b0c007988 */ /* 0x000fe20008000409 */
[----:B------:R-:W-:-:S03]  /*ec80*/  PRMT R68, RZ, 0x7610, R68 ;  /* 0x00007610ff447816 */ /* 0x000fc60000000044 */
[----:B------:R4:W-:Y:S01]  /*ec90*/  STS.U16 [R12+UR9+0x5d80], R28 ;  /* 0x005d801c0c007988 */ /* 0x0009e20008000409 */
[----:B------:R-:W-:Y:S02]  /*eca0*/  @P1 IMAD.MOV.U32 R21, RZ, RZ, R20 ;  /* 0x000000ffff151224 */ /* 0x000fe400078e0014 */
[----:B0-----:R-:W-:Y:S01]  /*ecb0*/  @P1 IMAD.MOV.U32 R20, RZ, RZ, R13 ;  /* 0x000000ffff141224 */ /* 0x001fe200078e000d */
[C---:B------:R-:W-:Y:S02]  /*ecc0*/  LEA R13, P6, R17.reuse, R92, 0x1 ;  /* 0x0000005c110d7211 */ /* 0x040fe400078c08ff */
[----:B------:R-:W-:Y:S02]  /*ecd0*/  LOP3.LUT R22, R2, 0x40, RZ, 0x3c, !PT ;  /* 0x0000004002167812 */ /* 0x000fe400078e3cff */
[----:B------:R0:W2:Y:S01]  /*ece0*/  @P1 LDG.E.U16 R68, desc[UR24][R20.64] ;  /* 0x0000001814441981 */ /* 0x0000a2000c1e1500 */
[----:B------:R-:W-:-:S03]  /*ecf0*/  LEA.HI.X.SX32 R17, R17, R93, 0x1, P6 ;  /* 0x0000005d11117211 */ /* 0x000fc600030f0eff */
[----:B------:R1:W-:Y:S01]  /*ed00*/  STL [R1+0x59c], R13 ;  /* 0x00059c0d01007387 */ /* 0x0003e20000100800 */
[----:B----4-:R-:W-:Y:S01]  /*ed10*/  SEL R12, R65, R54, !P2 ;  /* 0x00000036410c7207 */ /* 0x010fe20005000000 */
[----:B0-----:R-:W-:-:S04]  /*ed20*/  @P1 IMAD.MOV.U32 R20, RZ, RZ, R13 ;  /* 0x000000ffff141224 */ /* 0x001fc800078e000d */
[----:B------:R-:W-:Y:S01]  /*ed30*/  IMAD R12, R12, UR7, RZ ;  /* 0x000000070c0c7c24 */ /* 0x000fe2000f8e02ff */
[----:B------:R0:W-:Y:S01]  /*ed40*/  STL [R1+0x598], R17 ;  /* 0x0005981101007387 */ /* 0x0001e20000100800 */
[----:B------:R-:W-:-:S03]  /*ed50*/  @P1 IMAD.MOV.U32 R21, RZ, RZ, R17 ;  /* 0x000000ffff151224 */ /* 0x000fc600078e0011 */
[C---:B-1----:R-:W-:Y:S01]  /*ed60*/  LEA R13, P6, R12.reuse, R92, 0x1 ;  /* 0x0000005c0c0d7211 */ /* 0x042fe200078c08ff */
[----:B------:R1:W-:Y:S03]  /*ed70*/  STS.U16 [R22+UR9+0x200], R14 ;  /* 0x0002000e16007988 */ /* 0x0003e60008000409 */
[----:B0-----:R-:W-:Y:S01]  /*ed80*/  LEA.HI.X.SX32 R17, R12, R93, 0x1, P6 ;  /* 0x0000005d0c117211 */ /* 0x001fe200030f0eff */
[----:B-1----:R-:W4:Y:S04]  /*ed90*/  LDL.LU R14, [R1+0xd08] ;  /* 0x000d0800010e7983 */ /* 0x002f280000300800 */
[----:B------:R-:W4:Y:S04]  /*eda0*/  LDL.LU R54, [R1+0x634] ;  /* 0x0006340001367983 */ /* 0x000f280000300800 */
[----:B------:R-:W-:Y:S04]  /*edb0*/  STL [R1+0x5ac], R13 ;  /* 0x0005ac0d01007387 */ /* 0x000fe80000100800 */
[----:B------:R-:W-:Y:S04]  /*edc0*/  STL [R1+0x5a8], R17 ;  /* 0x0005a81101007387 */ /* 0x000fe80000100800 */
[----:B------:R-:W-:Y:S04]  /*edd0*/  STS.U16 [R22+UR9+0x4200], R29 ;  /* 0x0042001d16007988 */ /* 0x000fe80008000409 */
[----:B------:R0:W-:Y:S04]  /*ede0*/  STS.U16 [R22+UR9+0x600], R18 ;  /* 0x0006001216007988 */ /* 0x0001e80008000409 */
[----:B0-----:R-:W4:Y:S01]  /*edf0*/  LDL.LU R18, [R1+0xd04] ;  /* 0x000d040001127983 */ /* 0x001f220000300800 */
[----:B------:R-:W-:-:S05]  /*ee00*/  SEL R12, R65, R19, !P2 ;  /* 0x00000013410c7207 */ /* 0x000fca0005000000 */
[----:B------:R-:W-:Y:S01]  /*ee10*/  IMAD R12, R12, UR7, RZ ;  /* 0x000000070c0c7c24 */ /* 0x000fe2000f8e02ff */
[----:B---3--:R-:W-:-:S06]  /*ee20*/  PRMT R16, RZ, 0x7610, R16 ;  /* 0x00007610ff107816 */ /* 0x008fcc0000000010 */
[----:B------:R0:W3:Y:S02]  /*ee30*/  @P1 LDG.E.U16 R16, desc[UR24][R20.64] ;  /* 0x0000001814101981 */ /* 0x0000e4000c1e1500 */
[----:B0-----:R-:W-:Y:S01]  /*ee40*/  @P1 IMAD.MOV.U32 R20, RZ, RZ, R13 ;  /* 0x000000ffff141224 */ /* 0x001fe200078e000d */
[----:B------:R-:W-:Y:S01]  /*ee50*/  LEA R13, P6, R12, R92, 0x1 ;  /* 0x0000005c0c0d7211 */ /* 0x000fe200078c08ff */
[----:B------:R-:W-:-:S03]  /*ee60*/  @P1 IMAD.MOV.U32 R21, RZ, RZ, R17 ;  /* 0x000000ffff151224 */ /* 0x000fc600078e0011 */
[----:B------:R-:W-:Y:S01]  /*ee70*/  LEA.HI.X.SX32 R17, R12, R93, 0x1, P6 ;  /* 0x0000005d0c117211 */ /* 0x000fe200030f0eff */
[----:B------:R-:W-:Y:S04]  /*ee80*/  STL [R1+0x5bc], R13 ;  /* 0x0005bc0d01007387 */ /* 0x000fe80000100800 */
[----:B--2---:R-:W-:Y:S04]  /*ee90*/  STS.U16 [R22+UR9+0x4600], R30 ;  /* 0x0046001e16007988 */ /* 0x004fe80008000409 */
[----:B------:R-:W-:Y:S04]  /*eea0*/  STL [R1+0x5b8], R17 ;  /* 0x0005b81101007387 */ /* 0x000fe80000100800 */
[----:B------:R0:W-:Y:S04]  /*eeb0*/  STS.U16 [R22+UR9+0xa00], R40 ;  /* 0x000a002816007988 */ /* 0x0001e80008000409 */
[----:B------:R-:W2:Y:S04]  /*eec0*/  LDL.LU R35, [R1+0x630] ;  /* 0x0006300001237983 */ /* 0x000ea80000300800 */
[----:B0-----:R-:W3:Y:S01]  /*eed0*/  LDL.LU R40, [R1+0x61c] ;  /* 0x00061c0001287983 */ /* 0x001ee20000300800 */
[----:B------:R-:W-:-:S03]  /*eee0*/  SEL R12, R65, R31, !P2 ;  /* 0x0000001f410c7207 */ /* 0x000fc60005000000 */
[----:B------:R-:W3:Y:S02]  /*eef0*/  LDL.LU R34, [R1+0x62c] ;  /* 0x00062c0001227983 */ /* 0x000ee40000300800 */
[----:B------:R-:W-:Y:S02]  /*ef00*/  IMAD R12, R12, UR7, RZ ;  /* 0x000000070c0c7c24 */ /* 0x000fe4000f8e02ff */
[----:B------:R-:W3:Y:S03]  /*ef10*/  LDL.LU R33, [R1+0x624] ;  /* 0x0006240001217983 */ /* 0x000ee60000300800 */
[----:B------:R-:W-:-:S04]  /*ef20*/  LEA R36, P6, R12, R92, 0x1 ;  /* 0x0000005c0c247211 */ /* 0x000fc800078c08ff */
[----:B------:R-:W-:Y:S02]  /*ef30*/  LEA.HI.X.SX32 R37, R12, R93, 0x1, P6 ;  /* 0x0000005d0c257211 */ /* 0x000fe400030f0eff */
[----:B----4-:R-:W-:Y:S01]  /*ef40*/  PRMT R14, RZ, 0x7610, R14 ;  /* 0x00007610ff0e7816 */ /* 0x010fe2000000000e */
[----:B------:R-:W-:Y:S05]  /*ef50*/  STL [R1+0x5cc], R36 ;  /* 0x0005cc2401007387 */ /* 0x000fea0000100800 */
[----:B------:R0:W4:Y:S04]  /*ef60*/  @P1 LDG.E.U16 R14, desc[UR24][R20.64] ;  /* 0x00000018140e1981 */ /* 0x000128000c1e1500 */
[----:B------:R-:W-:Y:S04]  /*ef70*/  STL [R1+0x5c8], R37 ;  /* 0x0005c82501007387 */ /* 0x000fe80000100800 */
[----:B------:R-:W4:Y:S01]  /*ef80*/  LDL.LU R32, [R1+0x614] ;  /* 0x0006140001207983 */ /* 0x000f220000300800 */
[----:B0-----:R-:W-:-:S02]  /*ef90*/  @P1 IMAD.MOV.U32 R20, RZ, RZ, R13 ;  /* 0x000000ffff141224 */ /* 0x001fc400078e000d */
[----:B------:R-:W-:Y:S01]  /*efa0*/  @P1 IMAD.MOV.U32 R21, RZ, RZ, R17 ;  /* 0x000000ffff151224 */ /* 0x000fe200078e0011 */
[----:B------:R-:W4:Y:S01]  /*efb0*/  LDL.LU R13, [R1+0x610] ;  /* 0x00061000010d7983 */ /* 0x000f220000300800 */
[----:B------:R-:W-:-:S06]  /*efc0*/  PRMT R18, RZ, 0x7610, R18 ;  /* 0x00007610ff127816 */ /* 0x000fcc0000000012 */
[----:B------:R-:W4:Y:S04]  /*efd0*/  @P1 LDG.E.U16 R18, desc[UR24][R20.64] ;  /* 0x0000001814121981 */ /* 0x000f28000c1e1500 */
[----:B------:R-:W4:Y:S04]  /*efe0*/  LDL.LU R20, [R1+0x60c] ;  /* 0x00060c0001147983 */ /* 0x000f280000300800 */
        /* <DEDUP_REMOVED lines=14> */
[----:B------:R-:W-:-:S03]  /*f0d0*/  ISETP.NE.AND P6, PT, R54, RZ, PT ;  /* 0x000000ff3600720c */ /* 0x000fc60003fc5270 */
[----:B------:R-:W4:Y:S04]  /*f0e0*/  LDL.LU R31, [R1+0x5d0] ;  /* 0x0005d000011f7983 */ /* 0x000f280000300800 */
[----:B------:R-:W4:Y:S04]  /*f0f0*/  LDL.LU R73, [R1+0x5c4] ;  /* 0x0005c40001497983 */ /* 0x000f280000300800 */
[----:B------:R-:W4:Y:S04]  /*f100*/  LDL.LU R70, [R1+0x5c0] ;  /* 0x0005c00001467983 */ /* 0x000f280000300800 */
[----:B------:R-:W4:Y:S04]  /*f110*/  LDL.LU R71, [R1+0x5b4] ;  /* 0x0005b40001477983 */ /* 0x000f280000300800 */
[----:B------:R-:W4:Y:S04]  /*f120*/  LDL.LU R54, [R1+0x5b0] ;  /* 0x0005b00001367983 */ /* 0x000f280000300800 */
[----:B--2---:R0:W-:Y:S04]  /*f130*/  STS.U16 [R22+UR9+0x4a00], R35 ;  /* 0x004a002316007988 */ /* 0x0041e80008000409 */
[----:B---3--:R1:W-:Y:S04]  /*f140*/  STS.U16 [R22+UR9+0xe00], R40 ;  /* 0x000e002816007988 */ /* 0x0083e80008000409 */
[----:B0-----:R-:W2:Y:S04]  /*f150*/  LDL.LU R35, [R1+0xd00] ;  /* 0x000d000001237983 */ /* 0x001ea80000300800 */
[----:B-1----:R-:W3:Y:S04]  /*f160*/  LDL.LU R40, [R1+0xcfc] ;  /* 0x000cfc0001287983 */ /* 0x002ee80000300800 */
[----:B---3--:R0:W-:Y:S04]  /*f170*/  STS.U16 [R22+UR9+0x4e00], R40 ;  /* 0x004e002816007988 */ /* 0x0081e80008000409 */
[----:B0-----:R-:W3:Y:S04]  /*f180*/  LDL.LU R40, [R1+0xcf8] ;  /* 0x000cf80001287983 */ /* 0x001ee80000300800 */
[----:B------:R0:W-:Y:S04]  /*f190*/  STS.U16 [R22+UR9+0x1200], R34 ;  /* 0x0012002216007988 */ /* 0x0001e80008000409 */
[----:B------:R1:W-:Y:S04]  /*f1a0*/  STS.U16 [R22+UR9+0x5200], R33 ;  /* 0x0052002116007988 */ /* 0x0003e80008000409 */
[----:B----4-:R4:W-:Y:S04]  /*f1b0*/  STS.U16 [R22+UR9+0x1600], R32 ;  /* 0x0016002016007988 */ /* 0x0109e80008000409 */
[----:B------:R0:W-:Y:S01]  /*f1c0*/  STS.U16 [R22+UR9+0x5600], R13 ;  /* 0x0056000d16007988 */ /* 0x0001e20008000409 */
[----:B---3--:R-:W-:-:S06]  /*f1d0*/  PRMT R40, RZ, 0x7610, R40 ;  /* 0x00007610ff287816 */ /* 0x008fcc0000000028 */
[----:B------:R-:W3:Y:S04]  /*f1e0*/  @P1 LDG.E.U16 R40, desc[UR24][R36.64] ;  /* 0x0000001824281981 */ /* 0x000ee8000c1e1500 */
[----:B------:R-:W2:Y:S04]  /*f1f0*/  LDL.LU.64 R36, [R1+0xcf0] ;  /* 0x000cf00001247983 */ /* 0x000ea80000300a00 */
[----:B0-----:R-:W2:Y:S04]  /*f200*/  LDL.LU R34, [R1+0xce8] ;  /* 0x000ce80001227983 */ /* 0x001ea80000300800 */
[----:B-1----:R-:W2:Y:S04]  /*f210*/  LDL.LU R33, [R1+0xce4] ;  /* 0x000ce40001217983 */ /* 0x002ea80000300800 */
[----:B----4-:R-:W4:Y:S04]  /*f220*/  LDL.LU R32, [R1+0xce0] ;  /* 0x000ce00001207983 */ /* 0x010f280000300800 */
[----:B------:R-:W2:Y:S04]  /*f230*/  LDL.LU R13, [R1+0xcdc] ;  /* 0x000cdc00010d7983 */ /* 0x000ea80000300800 */
[----:B------:R0:W-:Y:S04]  /*f240*/  STS.U16 [R22+UR9+0x1a00], R20 ;  /* 0x001a001416007988 */ /* 0x0001e80008000409 */
[----:B------:R1:W-:Y:S04]  /*f250*/  STS.U16 [R22+UR9+0x5a00], R21 ;  /* 0x005a001516007988 */ /* 0x0003e80008000409 */
[----:B------:R-:W-:Y:S04]  /*f260*/  STS.U16 [R22+UR9+0x1e00], R17 ;  /* 0x001e001116007988 */ /* 0x000fe80008000409 */
[----:B------:R1:W-:Y:S04]  /*f270*/  STS.U16 [R22+UR9+0x5e00], R66 ;  /* 0x005e004216007988 */ /* 0x0003e80008000409 */
[----:B0-----:R-:W3:Y:S04]  /*f280*/  LDL.LU R20, [R1+0xcd8] ;  /* 0x000cd80001147983 */ /* 0x001ee80000300800 */
[----:B-1----:R-:W3:Y:S01]  /*f290*/  LDL.LU R21, [R1+0xcd4] ;  /* 0x000cd40001157983 */ /* 0x002ee20000300800 */
[----:B------:R-:W-:-:S03]  /*f2a0*/  LOP3.LUT R66, R2, 0x50, RZ, 0x3c, !PT ;  /* 0x0000005002427812 */ /* 0x000fc600078e3cff */
[----:B------:R-:W3:Y:S04]  /*f2b0*/  LDL.LU R17, [R1+0xcd0] ;  /* 0x000cd00001117983 */ /* 0x000ee80000300800 */
[----:B------:R0:W-:Y:S04]  /*f2c0*/  STS.U16 [R66+UR9+0x280], R12 ;  /* 0x0002800c42007988 */ /* 0x0001e80008000409 */
[----:B------:R-:W-:Y:S04]  /*f2d0*/  STS.U16 [R66+UR9+0x4280], R41 ;  /* 0x0042802942007988 */ /* 0x000fe80008000409 */
        /* <DEDUP_REMOVED lines=13> */
[----:B------:R1:W-:Y:S04]  /*f3b0*/  STS.U16 [R66+UR9+0x5e80], R54 ;  /* 0x005e803642007988 */ /* 0x0003e80008000409 */
[----:B------:R-:W3:Y:S04]  /*f3c0*/  LDL.LU R22, [R1+0xccc] ;  /* 0x000ccc0001167983 */ /* 0x000ee80000300800 */
[----:B0-----:R-:W3:Y:S01]  /*f3d0*/  LDL.LU R12, [R1+0xcc8] ;  /* 0x000cc800010c7983 */ /* 0x001ee20000300800 */
[----:B-1----:R-:W-:-:S03]  /*f3e0*/  LOP3.LUT R54, R2, 0x60, RZ, 0x3c, !PT ;  /* 0x0000006002367812 */ /* 0x002fc600078e3cff */
[----:B------:R-:W3:Y:S04]  /*f3f0*/  LDL.LU R41, [R1+0xcc4] ;  /* 0x000cc40001297983 */ /* 0x000ee80000300800 */
        /* <DEDUP_REMOVED lines=10> */
[----:B--2---:R0:W-:Y:S04]  /*f4a0*/  STS.U16 [R54+UR9+0x300], R13 ;  /* 0x0003000d36007988 */ /* 0x0041e80008000409 */
[----:B----4-:R1:W-:Y:S04]  /*f4b0*/  STS.U16 [R54+UR9+0x4300], R32 ;  /* 0x0043002036007988 */ /* 0x0103e80008000409 */
        /* <DEDUP_REMOVED lines=11> */
[----:B0-----:R-:W4:Y:S04]  /*f570*/  LDL.LU R13, [R1+0xc98] ;  /* 0x000c9800010d7983 */ /* 0x001f280000300800 */
[----:B------:R0:W-:Y:S04]  /*f580*/  STS.U16 [R54+UR9+0x5b00], R50 ;  /* 0x005b003236007988 */ /* 0x0001e80008000409 */
[----:B-1----:R-:W3:Y:S04]  /*f590*/  LDL.LU R32, [R1+0xc94] ;  /* 0x000c940001207983 */ /* 0x002ee80000300800 */
[----:B--2---:R-:W2:Y:S01]  /*f5a0*/  LDL.LU R33, [R1+0xc90] ;  /* 0x000c900001217983 */ /* 0x004ea20000300800 */
[----:B0-----:R-:W-:-:S03]  /*f5b0*/  LOP3.LUT R50, R2, 0x70, RZ, 0x3c, !PT ;  /* 0x0000007002327812 */ /* 0x001fc600078e3cff */
[----:B------:R-:W2:Y:S04]  /*f5c0*/  LDL.LU R34, [R1+0xc8c] ;  /* 0x000c8c0001227983 */ /* 0x000ea80000300800 */
[----:B------:R-:W2:Y:S04]  /*f5d0*/  LDL.LU R35, [R1+0xc88] ;  /* 0x000c880001237983 */ /* 0x000ea80000300800 */
[----:B------:R-:W-:Y:S04]  /*f5e0*/  STS.U16 [R54+UR9+0x1f00], R56 ;  /* 0x001f003836007988 */ /* 0x000fe80008000409 */
[----:B------:R-:W2:Y:S04]  /*f5f0*/  LDL.LU R36, [R1+0xc84] ;  /* 0x000c840001247983 */ /* 0x000ea80000300800 */
[----:B------:R-:W-:Y:S04]  /*f600*/  STS.U16 [R54+UR9+0x5f00], R53 ;  /* 0x005f003536007988 */ /* 0x000fe80008000409 */
[----:B------:R-:W2:Y:S04]  /*f610*/  LDL.LU R37, [R1+0xc80] ;  /* 0x000c800001257983 */ /* 0x000ea80000300800 */
[----:B------:R-:W-:Y:S04]  /*f620*/  STS.U16 [R50+UR9+0x380], R52 ;  /* 0x0003803432007988 */ /* 0x000fe80008000409 */
[----:B------:R-:W2:Y:S04]  /*f630*/  LDL.LU R38, [R1+0xc7c] ;  /* 0x000c7c0001267983 */ /* 0x000ea80000300800 */
[----:B------:R0:W-:Y:S04]  /*f640*/  STS.U16 [R50+UR9+0x4380], R51 ;  /* 0x0043803332007988 */ /* 0x0001e80008000409 */
[----:B------:R1:W-:Y:S04]  /*f650*/  STS.U16 [R50+UR9+0x780], R55 ;  /* 0x0007803732007988 */ /* 0x0003e80008000409 */
[----:B0-----:R-:W2:Y:S04]  /*f660*/  LDL.LU R51, [R1+0x474] ;  /* 0x0004740001337983 */ /* 0x001ea80000300800 */
[----:B------:R-:W2:Y:S04]  /*f670*/  LDL.LU R52, [R1+0x46c] ;  /* 0x00046c0001347983 */ /* 0x000ea80000300800 */
[----:B------:R-:W2:Y:S04]  /*f680*/  LDL.LU R53, [R1+0x468] ;  /* 0x0004680001357983 */ /* 0x000ea80000300800 */
[----:B------:R-:W2:Y:S04]  /*f690*/  LDL.LU R54, [R1+0x464] ;  /* 0x0004640001367983 */ /* 0x000ea80000300800 */
[----:B------:R-:W2:Y:S04]  /*f6a0*/  LDL.LU R66, [R1+0x460] ;  /* 0x0004600001427983 */ /* 0x000ea80000300800 */
[----:B-1----:R-:W2:Y:S04]  /*f6b0*/  LDL.LU R55, [R1+0x45c] ;  /* 0x00045c0001377983 */ /* 0x002ea80000300800 */
[----:B------:R-:W2:Y:S04]  /*f6c0*/  LDL.LU R56, [R1+0x458] ;  /* 0x0004580001387983 */ /* 0x000ea80000300800 */
[----:B------:R-:W-:Y:S04]  /*f6d0*/  STS.U16 [R50+UR9+0x4780], R59 ;  /* 0x0047803b32007988 */ /* 0x000fe80008000409 */
[----:B------:R-:W2:Y:S04]  /*f6e0*/  LDL.LU R57, [R1+0x454] ;  /* 0x0004540001397983 */ /* 0x000ea80000300800 */
[----:B------:R0:W-:Y:S04]  /*f6f0*/  STS.U16 [R50+UR9+0xb80], R58 ;  /* 0x000b803a32007988 */ /* 0x0001e80008000409 */
[----:B0-----:R-:W2:Y:S04]  /*f700*/  LDL.LU R58, [R1+0x450] ;  /* 0x00045000013a7983 */ /* 0x001ea80000300800 */
[----:B------:R-:W2:Y:S04]  /*f710*/  LDL.LU R59, [R1+0x44c] ;  /* 0x00044c00013b7983 */ /* 0x000ea80000300800 */
[----:B------:R-:W2:Y:S04]  /*f720*/  LDL.LU R60, [R1+0x448] ;  /* 0x00044800013c7983 */ /* 0x000ea80000300800 */
[----:B------:R-:W2:Y:S04]  /*f730*/  LDL.LU R61, [R1+0x444] ;  /* 0x00044400013d7983 */ /* 0x000ea80000300800 */
[----:B------:R-:W2:Y:S04]  /*f740*/  LDL.LU R62, [R1+0x440] ;  /* 0x00044000013e7983 */ /* 0x000ea80000300800 */
[----:B------:R-:W2:Y:S04]  /*f750*/  LDL.LU R63, [R1+0x43c] ;  /* 0x00043c00013f7983 */ /* 0x000ea80000300800 */
[----:B------:R-:W2:Y:S04]  /*f760*/  LDL.LU R73, [R1+0x438] ;  /* 0x0004380001497983 */ /* 0x000ea80000300800 */
[----:B------:R-:W2:Y:S04]  /*f770*/  LDL.LU R70, [R1+0x434] ;  /* 0x0004340001467983 */ /* 0x000ea80000300800 */
[----:B------:R-:W2:Y:S04]  /*f780*/  LDL.LU R71, [R1+0x430] ;  /* 0x0004300001477983 */ /* 0x000ea80000300800 */
[----:B------:R0:W-:Y:S04]  /*f790*/  STS.U16 [R50+UR9+0x4b80], R15 ;  /* 0x004b800f32007988 */ /* 0x0001e80008000409 */
[----:B------:R1:W-:Y:S04]  /*f7a0*/  STS.U16 [R50+UR9+0xf80], R39 ;  /* 0x000f802732007988 */ /* 0x0003e80008000409 */
[----:B------:R1:W-:Y:S04]  /*f7b0*/  STS.U16 [R50+UR9+0x4f80], R42 ;  /* 0x004f802a32007988 */ /* 0x0003e80008000409 */
[----:B0-----:R-:W2:Y:S04]  /*f7c0*/  LDL.LU R15, [R1+0xc78] ;  /* 0x000c7800010f7983 */ /* 0x001ea80000300800 */
[----:B-1----:R-:W2:Y:S04]  /*f7d0*/  LDL.LU R39, [R1+0xc74] ;  /* 0x000c740001277983 */ /* 0x002ea80000300800 */
        /* <DEDUP_REMOVED lines=15> */
[----:B0-----:R-:W2:Y:S04]  /*f8d0*/  LDL.LU R49, [R1+0xc54] ;  /* 0x000c540001317983 */ /* 0x001ea80000300800 */
[----:B-1----:R-:W2:Y:S04]  /*f8e0*/  LDL.LU R50, [R1+0xc50] ;  /* 0x000c500001327983 */ /* 0x002ea80000300800 */
[----:B------:R-:W2:Y:S04]  /*f8f0*/  LDL.LU R0, [R1+0xc4c] ;  /* 0x000c4c0001007983 */ /* 0x000ea80000300800 */
[----:B--2---:R0:W-:Y:S04]  /*f900*/  STS.U16 [R0+UR9+0x8000], R51 ;  /* 0x0080003300007988 */ /* 0x0041e80008000409 */
[----:B------:R1:W-:Y:S04]  /*f910*/  STS.U16 [R0+UR9+0x8400], R52 ;  /* 0x0084003400007988 */ /* 0x0003e80008000409 */
[----:B------:R2:W-:Y:S04]  /*f920*/  STS.U16 [R0+UR9+0x8800], R53 ;  /* 0x0088003500007988 */ /* 0x0005e80008000409 */
[----:B0-----:R-:W3:Y:S04]  /*f930*/  LDL.LU R51, [R1+0xc48] ;  /* 0x000c480001337983 */ /* 0x001ee80000300800 */
[----:B-1----:R-:W4:Y:S04]  /*f940*/  LDL.LU R52, [R1+0xc44] ;  /* 0x000c440001347983 */ /* 0x002f280000300800 */
[----:B--2---:R-:W2:Y:S04]  /*f950*/  LDL.LU R53, [R1+0xc40] ;  /* 0x000c400001357983 */ /* 0x004ea80000300800 */
        /* <DEDUP_REMOVED lines=22> */
[----:B------:R0:W-:Y:S04]  /*fac0*/  STS.U16 [R0+UR9+0xbc00], R70 ;  /* 0x00bc004600007988 */ /* 0x0001e80008000409 */
[----:B------:R-:W-:Y:S01]  /*fad0*/  STS.U16 [R0+UR9+0xf800], R50 ;  /* 0x00f8003200007988 */ /* 0x000fe20008000409 */
[----:B0-----:R-:W-:-:S03]  /*fae0*/  LOP3.LUT R70, R0, 0x20, RZ, 0x3c, !PT ;  /* 0x0000002000467812 */ /* 0x001fc600078e3cff */
[----:B------:R-:W-:Y:S04]  /*faf0*/  STS.U16 [R0+UR9+0xb800], R73 ;  /* 0x00b8004900007988 */ /* 0x000fe80008000409 */
[----:B------:R-:W-:Y:S04]  /*fb00*/  STS.U16 [R0+UR9+0xc000], R71 ;  /* 0x00c0004700007988 */ /* 0x000fe80008000409 */
[----:B------:R-:W-:Y:S04]  /*fb10*/  STS.U16 [R0+UR9+0xfc00], R49 ;  /* 0x00fc003100007988 */ /* 0x000fe80008000409 */
[----:B---3--:R-:W-:Y:S04]  /*fb20*/  STS.U16 [R0+UR9+0xf400], R51 ;  /* 0x00f4003300007988 */ /* 0x008fe80008000409 */
[----:B----4-:R-:W-:Y:S04]  /*fb30*/  STS.U16 [R0+UR9+0xf000], R52 ;  /* 0x00f0003400007988 */ /* 0x010fe80008000409 */
[----:B--2---:R-:W-:Y:S04]  /*fb40*/  STS.U16 [R0+UR9+0xec00], R53 ;  /* 0x00ec003500007988 */ /* 0x004fe80008000409 */
        /* <DEDUP_REMOVED lines=10> */
[----:B0-----:R-:W2:Y:S04]  /*fbf0*/  LDL.LU R63, [R1+0xc14] ;  /* 0x000c1400013f7983 */ /* 0x001ea80000300800 */
[----:B------:R-:W3:Y:S04]  /*fc00*/  LDL.LU R62, [R1+0xc10] ;  /* 0x000c1000013e7983 */ /* 0x000ee80000300800 */
[----:B------:R-:W4:Y:S04]  /*fc10*/  LDL.LU R61, [R1+0xc0c] ;  /* 0x000c0c00013d7983 */ /* 0x000f280000300800 */
        /* <DEDUP_REMOVED lines=33> */
[----:B0-----:R-:W3:Y:S04]  /*fe30*/  LDL.LU R38, [R1+0xbb8] ;  /* 0x000bb80001267983 */ /* 0x001ee80000300800 */
[----:B-1----:R-:W3:Y:S04]  /*fe40*/  LDL.LU R37, [R1+0xbb4] ;  /* 0x000bb40001257983 */ /* 0x002ee80000300800 */
[----:B------:R-:W3:Y:S04]  /*fe50*/  LDL.LU R36, [R1+0xbb0] ;  /* 0x000bb00001247983 */ /* 0x000ee80000300800 */
        /* <DEDUP_REMOVED lines=8> */
[----:B0-----:R-:W3:Y:S04]  /*fee0*/  LDL.LU R32, [R1+0xba0] ;  /* 0x000ba00001207983 */ /* 0x001ee80000300800 */
[----:B-1----:R-:W3:Y:S04]  /*fef0*/  LDL.LU R13, [R1+0x480] ;  /* 0x00048000010d7983 */ /* 0x002ee80000300800 */
[----:B------:R0:W-:Y:S04]  /*ff00*/  STS.U16 [R70+UR9+0xc500], R31 ;  /* 0x00c5001f46007988 */ /* 0x0001e80008000409 */
[----:B------:R1:W-:Y:S04]  /*ff10*/  STS.U16 [R70+UR9+0xc900], R30 ;  /* 0x00c9001e46007988 */ /* 0x0003e80008000409 */
[----:B------:R1:W-:Y:S04]  /*ff20*/  STS.U16 [R70+UR9+0xcd00], R19 ;  /* 0x00cd001346007988 */ /* 0x0003e80008000409 */
[----:B0-----:R-:W4:Y:S04]  /*ff30*/  LDL.LU R31, [R1+0xb9c] ;  /* 0x000b9c00011f7983 */ /* 0x001f280000300800 */
[----:B-1----:R-:W4:Y:S04]  /*ff40*/  LDL.LU R30, [R1+0xb98] ;  /* 0x000b9800011e7983 */ /* 0x002f280000300800 */
[----:B------:R-:W4:Y:S04]  /*ff50*/  LDL.LU R19, [R1+0x484] ;  /* 0x0004840001137983 */ /* 0x000f280000300800 */
[----:B------:R0:W-:Y:S04]  /*ff60*/  STS.U16 [R70+UR9+0xd100], R29 ;  /* 0x00d1001d46007988 */ /* 0x0001e80008000409 */
[----:B------:R1:W-:Y:S04]  /*ff70*/  STS.U16 [R70+UR9+0xd500], R28 ;  /* 0x00d5001c46007988 */ /* 0x0003e80008000409 */
[----:B------:R1:W-:Y:S04]  /*ff80*/  STS.U16 [R70+UR9+0xd900], R27 ;  /* 0x00d9001b46007988 */ /* 0x0003e80008000409 */
[----:B0-----:R-:W4:Y:S04]  /*ff90*/  LDL.LU R29, [R1+0xb94] ;  /* 0x000b9400011d7983 */ /* 0x001f280000300800 */
[----:B-1----:R-:W4:Y:S04]  /*ffa0*/  LDL.LU R28, [R1+0xb90] ;  /* 0x000b9000011c7983 */ /* 0x002f280000300800 */
[----:B------:R0:W-:Y:S04]  /*ffb0*/  STS.U16 [R70+UR9+0xdd00], R26 ;  /* 0x00dd001a46007988 */ /* 0x0001e80008000409 */
[----:B------:R-:W4:Y:S04]  /*ffc0*/  LDL.LU R27, [R1+0xb8c] ;  /* 0x000b8c00011b7983 */ /* 0x000f280000300800 */
[----:B------:R1:W-:Y:S04]  /*ffd0*/  STS.U16 [R70+UR9+0xe100], R25 ;  /* 0x00e1001946007988 */ /* 0x0003e80008000409 */
[----:B0-----:R-:W4:Y:S04]  /*ffe0*/  LDL.LU R26, [R1+0xb88] ;  /* 0x000b8800011a7983 */ /* 0x001f280000300800 */
[----:B------:R0:W-:Y:S04]  /*fff0*/  STS.U16 [R70+UR9+0xe500], R24 ;  /* 0x00e5001846007988 */ /* 0x0001e80008000409 */
[----:B-1----:R-:W4:Y:S04]  /*10000*/  LDL.LU R25, [R1+0xb84] ;  /* 0x000b840001197983 */ /* 0x002f280000300800 */
[----:B------:R1:W-:Y:S04]  /*10010*/  STS.U16 [R70+UR9+0xe900], R23 ;  /* 0x00e9001746007988 */ /* 0x0003e80008000409 */
[----:B0-----:R-:W4:Y:S04]  /*10020*/  LDL.LU R24, [R1+0xb80] ;  /* 0x000b800001187983 */ /* 0x001f280000300800 */
[----:B------:R-:W-:Y:S04]  /*10030*/  STS.U16 [R70+UR9+0xed00], R41 ;  /* 0x00ed002946007988 */ /* 0x000fe80008000409 */
[----:B-1----:R-:W4:Y:S04]  /*10040*/  LDL.LU R23, [R1+0xb7c] ;  /* 0x000b7c0001177983 */ /* 0x002f280000300800 */
[----:B------:R0:W-:Y:S04]  /*10050*/  STS.U16 [R70+UR9+0xf100], R12 ;  /* 0x00f1000c46007988 */ /* 0x0001e80008000409 */
[----:B------:R1:W-:Y:S04]  /*10060*/  STS.U16 [R70+UR9+0xf500], R22 ;  /* 0x00f5001646007988 */ /* 0x0003e80008000409 */
[----:B0-----:R-:W4:Y:S04]  /*10070*/  LDL.LU R12, [R1+0x488] ;  /* 0x00048800010c7983 */ /* 0x001f280000300800 */
[----:B------:R2:W-:Y:S04]  /*10080*/  STS.U16 [R70+UR9+0xf900], R17 ;  /* 0x00f9001146007988 */ /* 0x0005e80008000409 */
[----:B-1----:R-:W4:Y:S01]  /*10090*/  LDL.LU R22, [R1+0xb78] ;  /* 0x000b780001167983 */ /* 0x002f220000300800 */
[----:B--2---:R-:W-:-:S03]  /*100a0*/  SEL R17, R65, R15, !P2 ;  /* 0x0000000f41117207 */ /* 0x004fc60005000000 */
[----:B------:R-:W2:Y:S01]  /*100b0*/  LDL.LU R15, [R1+0x48c] ;  /* 0x00048c00010f7983 */ /* 0x000ea20000300800 */
[----:B------:R-:W-:Y:S01]  /*100c0*/  @!P6 IMAD.MOV R66, RZ, RZ, -R66 ;  /* 0x000000ffff42e224 */ /* 0x000fe200078e0a42 */
[----:B------:R-:W-:-:S13]  /*100d0*/  ISETP.GT.U32.AND P6, PT, R91, R11, PT ;  /* 0x0000000b5b00720c */ /* 0x000fda0003fc4070 */
[----:B------:R-:W-:-:S05]  /*100e0*/  @!P6 IMAD.IADD R11, R11, 0x1, -R91 ;  /* 0x000000010b0be824 */ /* 0x000fca00078e0a5b */
[----:B------:R-:W-:-:S13]  /*100f0*/  ISETP.GT.U32.AND P6, PT, R91, R11, PT ;  /* 0x0000000b5b00720c */ /* 0x000fda0003fc4070 */
[----:B------:R-:W-:Y:S01]  /*10100*/  @!P6 IMAD.IADD R11, R11, 0x1, -R91 ;  /* 0x000000010b0be824 */ /* 0x000fe200078e0a5b */
[----:B------:R-:W-:-:S13]  /*10110*/  ISETP.GT.U32.AND P6, PT, R91, R10, PT ;  /* 0x0000000a5b00720c */ /* 0x000fda0003fc4070 */
[----:B------:R-:W-:-:S05]  /*10120*/  @!P6 IMAD.IADD R10, R10, 0x1, -R91 ;  /* 0x000000010a0ae824 */ /* 0x000fca00078e0a5b */
[C---:B------:R-:W-:Y:S02]  /*10130*/  ISETP.GT.U32.AND P6, PT, R91.reuse, R10, PT ;  /* 0x0000000a5b00720c */ /* 0x040fe40003fc4070 */
[----:B------:R-:W-:Y:S01]  /*10140*/  LOP3.LUT R41, R0, 0x40, RZ, 0x3c, !PT ;  /* 0x0000004000297812 */ /* 0x000fe200078e3cff */
[----:B------:R0:W-:Y:S10]  /*10150*/  STS.U16 [R70+UR9+0xfd00], R21 ;  /* 0x00fd001546007988 */ /* 0x0001f40008000409 */
[----:B------:R-:W-:Y:S01]  /*10160*/  @!P6 IMAD.IADD R10, R10, 0x1, -R91 ;  /* 0x000000010a0ae824 */ /* 0x000fe200078e0a5b */
[----:B------:R-:W-:Y:S01]  /*10170*/  ISETP.GT.U32.AND P6, PT, R91, R67, PT ;  /* 0x000000435b00720c */ /* 0x000fe20003fc4070 */
[----:B------:R-:W-:Y:S01]  /*10180*/  STS.U16 [R41+UR9+0x8200], R20 ;  /* 0x0082001429007988 */ /* 0x000fe20008000409 */
[----:B------:R-:W-:Y:S01]  /*10190*/  IMAD R17, R17, UR7, RZ ;  /* 0x0000000711117c24 */ /* 0x000fe2000f8e02ff */
[----:B---3--:R-:W-:-:S02]  /*101a0*/  SEL R13, R65, R13, !P2 ;  /* 0x0000000d410d7207 */ /* 0x008fc40005000000 */
[----:B------:R-:W-:Y:S04]  /*101b0*/  STS.U16 [R41+UR9+0x8600], R69 ;  /* 0x0086004529007988 */ /* 0x000fe80008000409 */
[----:B------:R-:W-:Y:S01]  /*101c0*/  STS.U16 [R41+UR9+0x8a00], R68 ;  /* 0x008a004429007988 */ /* 0x000fe20008000409 */
[----:B------:R-:W-:-:S03]  /*101d0*/  IMAD R13, R13, UR7, RZ ;  /* 0x000000070d0d7c24 */ /* 0x000fc6000f8e02ff */
[----:B------:R1:W-:Y:S01]  /*101e0*/  STS.U16 [R41+UR9+0x8e00], R16 ;  /* 0x008e001029007988 */ /* 0x0003e20008000409 */
[----:B------:R-:W-:-:S03]  /*101f0*/  @!P6 IMAD.IADD R67, R67, 0x1, -R91 ;  /* 0x000000014343e824 */ /* 0x000fc600078e0a5b */
[----:B0-----:R-:W3:Y:S04]  /*10200*/  LDL.LU R21, [R1+0xb74] ;  /* 0x000b740001157983 */ /* 0x001ee80000300800 */
[----:B------:R0:W-:Y:S01]  /*10210*/  STS.U16 [R41+UR9+0x9200], R14 ;  /* 0x0092000e29007988 */ /* 0x0001e20008000409 */
[----:B-1----:R-:W-:-:S03]  /*10220*/  LEA R16, P6, R17, R92, 0x1 ;  /* 0x0000005c11107211 */ /* 0x002fc600078c08ff */
[----:B------:R-:W3:Y:S04]  /*10230*/  LDL.LU R20, [R1+0xb70] ;  /* 0x000b700001147983 */ /* 0x000ee80000300800 */
[----:B------:R4:W-:Y:S04]  /*10240*/  STS.U16 [R41+UR9+0x9600], R18 ;  /* 0x0096001229007988 */ /* 0x0009e80008000409 */
[----:B0-----:R-:W3:Y:S01]  /*10250*/  LDL.LU R14, [R1+0x490] ;  /* 0x00049000010e7983 */ /* 0x001ee20000300800 */
[----:B----4-:R-:W-:-:S03]  /*10260*/  SEL R18, R65, R19, !P2 ;  /* 0x0000001341127207 */ /* 0x010fc60005000000 */
[----:B------:R-:W-:Y:S01]  /*10270*/  STL [R1+0x57c], R16 ;  /* 0x00057c1001007387 */ /* 0x000fe20000100800 */
[----:B------:R-:W-:-:S03]  /*10280*/  LEA.HI.X.SX32 R19, R17, R93, 0x1, P6 ;  /* 0x0000005d11137211 */ /* 0x000fc600030f0eff */
[----:B------:R0:W-:Y:S01]  /*10290*/  STS.U16 [R41+UR9+0x9a00], R40 ;  /* 0x009a002829007988 */ /* 0x0001e20008000409 */
[----:B------:R-:W-:-:S03]  /*102a0*/  IMAD R18, R18, UR7, RZ ;  /* 0x0000000712127c24 */ /* 0x000fc6000f8e02ff */
[----:B------:R-:W4:Y:S01]  /*102b0*/  LDL.LU R17, [R1+0x494] ;  /* 0x0004940001117983 */ /* 0x000f220000300800 */
[----:B------:R-:W-:Y:S01]  /*102c0*/  @P1 IMAD.MOV.U32 R68, RZ, RZ, R16 ;  /* 0x000000ffff441224 */ /* 0x000fe200078e0010 */
[CC--:B0-----:R-:W-:Y:S02]  /*102d0*/  LEA R40, P6, R13.reuse, R92.reuse, 0x1 ;  /* 0x0000005c0d287211 */ /* 0x0c1fe400078c08ff */
[----:B------:R0:W-:Y:S02]  /*102e0*/  STL [R1+0x578], R19 ;  /* 0x0005781301007387 */ /* 0x0001e40000100800 */
[----:B------:R-:W-:Y:S02]  /*102f0*/  LEA.HI.X.SX32 R41, R13, R93, 0x1, P6 ;  /* 0x0000005d0d297211 */ /* 0x000fe400030f0eff */
[----:B------:R1:W-:Y:S01]  /*10300*/  STL [R1+0x584], R40 ;  /* 0x0005842801007387 */ /* 0x0003e20000100800 */
[----:B------:R-:W-:-:S03]  /*10310*/  LEA R16, P6, R18, R92, 0x1 ;  /* 0x0000005c12107211 */ /* 0x000fc600078c08ff */
[----:B------:R-:W4:Y:S01]  /*10320*/  LDL.LU R13, [R1+0x498] ;  /* 0x00049800010d7983 */ /* 0x000f220000300800 */
[----:B------:R-:W-:Y:S01]  /*10330*/  @P1 IMAD.MOV.U32 R69, RZ, RZ, R19 ;  /* 0x000000ffff451224 */ /* 0x000fe200078e0013 */
[----:B------:R-:W-:Y:S02]  /*10340*/  PRMT R39, RZ, 0x7610, R39 ;  /* 0x00007610ff277816 */ /* 0x000fe40000000027 */
[----:B------:R1:W-:Y:S04]  /*10350*/  STL [R1+0x580], R41 ;  /* 0x0005802901007387 */ /* 0x0003e80000100800 */
[----:B------:R1:W-:Y:S04]  /*10360*/  STL [R1+0x594], R16 ;  /* 0x0005941001007387 */ /* 0x0003e80000100800 */
[----:B0-----:R-:W4:Y:S01]  /*10370*/  LDL.LU R19, [R1+0x49c] ;  /* 0x00049c0001137983 */ /* 0x001f220000300800 */
[----:B------:R-:W-:-:S02]  /*10380*/  PRMT R38, RZ, 0x7610, R38 ;  /* 0x00007610ff267816 */ /* 0x000fc40000000026 */
[----:B------:R-:W-:Y:S01]  /*10390*/  LEA.HI.X.SX32 R18, R18, R93, 0x1, P6 ;  /* 0x0000005d12127211 */ /* 0x000fe200030f0eff */
[----:B------:R1:W4:Y:S04]  /*103a0*/  @P1 LDG.E.U16 R39, desc[UR24][R40.64] ;  /* 0x0000001828271981 */ /* 0x000328000c1e1500 */
[----:B------:R0:W4:Y:S01]  /*103b0*/  @P1 LDG.E.U16 R38, desc[UR24][R68.64] ;  /* 0x0000001844261981 */ /* 0x000122000c1e1500 */
[----:B------:R-:W-:-:S05]  /*103c0*/  SEL R12, R65, R12, !P2 ;  /* 0x0000000c410c7207 */ /* 0x000fca0005000000 */
[----:B------:R-:W-:Y:S01]  /*103d0*/  IMAD R12, R12, UR7, RZ ;  /* 0x000000070c0c7c24 */ /* 0x000fe2000f8e02ff */
[----:B------:R2:W-:Y:S04]  /*103e0*/  STL [R1+0x590], R18 ;  /* 0x0005901201007387 */ /* 0x0005e80000100800 */
[----:B-1----:R-:W-:Y:S01]  /*103f0*/  LEA R40, P6, R12, R92, 0x1 ;  /* 0x0000005c0c287211 */ /* 0x002fe200078c08ff */
[----:B0-----:R-:W-:-:S03]  /*10400*/  @P1 IMAD.MOV.U32 R68, RZ, RZ, R16 ;  /* 0x000000ffff441224 */ /* 0x001fc600078e0010 */
[----:B------:R-:W-:Y:S01]  /*10410*/  LEA.HI.X.SX32 R41, R12, R93, 0x1, P6 ;  /* 0x0000005d0c297211 */ /* 0x000fe200030f0eff */
[----:B------:R0:W-:Y:S01]  /*10420*/  STL [R1+0x5a4], R40 ;  /* 0x0005a42801007387 */ /* 0x0001e20000100800 */
[----:B------:R-:W-:-:S03]  /*10430*/  @P1 IMAD.MOV.U32 R69, RZ, RZ, R18 ;  /* 0x000000ffff451224 */ /* 0x000fc600078e0012 */
[----:B------:R-:W4:Y:S04]  /*10440*/  LDL.LU R12, [R1+0x4a0] ;  /* 0x0004a000010c7983 */ /* 0x000f280000300800 */
[----:B------:R1:W-:Y:S01]  /*10450*/  STL [R1+0x5a0], R41 ;  /* 0x0005a02901007387 */ /* 0x0003e20000100800 */
[----:B--2---:R-:W-:-:S05]  /*10460*/  SEL R15, R65, R15, !P2 ;  /* 0x0000000f410f7207 */ /* 0x004fca0005000000 */
[----:B------:R-:W-:-:S05]  /*10470*/  IMAD R15, R15, UR7, RZ ;  /* 0x000000070f0f7c24 */ /* 0x000fca000f8e02ff */
[----:B------:R-:W-:-:S04]  /*10480*/  LEA R16, P6, R15, R92, 0x1 ;  /* 0x0000005c0f107211 */ /* 0x000fc800078c08ff */
[----:B------:R-:W-:Y:S01]  /*10490*/  LEA.HI.X.SX32 R18, R15, R93, 0x1, P6 ;  /* 0x0000005d0f127211 */ /* 0x000fe200030f0eff */
[----:B------:R2:W-:Y:S04]  /*104a0*/  STL [R1+0x5b4], R16 ;  /* 0x0005b41001007387 */ /* 0x0005e80000100800 */
[----:B------:R-:W4:Y:S01]  /*104b0*/  LDL.LU R15, [R1+0x4a4] ;  /* 0x0004a400010f7983 */ /* 0x000f220000300800 */
[----:B------:R-:W-:Y:S02]  /*104c0*/  PRMT R37, RZ, 0x7610, R37 ;  /* 0x00007610ff257816 */ /* 0x000fe40000000025 */
[----:B------:R-:W-:-:S04]  /*104d0*/  PRMT R36, RZ, 0x7610, R36 ;  /* 0x00007610ff247816 */ /* 0x000fc80000000024 */
[----:B------:R-:W4:Y:S01]  /*104e0*/  @P1 LDG.E.U16 R37, desc[UR24][R40.64] ;  /* 0x0000001828251981 */ /* 0x000f22000c1e1500 */
[----:B------:R-:W-:-:S03]  /*104f0*/  PRMT R35, RZ, 0x7610, R35 ;  /* 0x00007610ff237816 */ /* 0x000fc60000000023 */
[----:B------:R0:W4:Y:S04]  /*10500*/  @P1 LDG.E.U16 R36, desc[UR24][R68.64] ;  /* 0x0000001844241981 */ /* 0x000128000c1e1500 */
[----:B------:R1:W-:Y:S01]  /*10510*/  STL [R1+0x5b0], R18 ;  /* 0x0005b01201007387 */ /* 0x0003e20000100800 */
[----:B------:R-:W-:Y:S01]  /*10520*/  PRMT R34, RZ, 0x7610, R34 ;  /* 0x00007610ff227816 */ /* 0x000fe20000000022 */
[----:B0-----:R-:W-:Y:S02]  /*10530*/  @P1 IMAD.MOV.U32 R68, RZ, RZ, R16 ;  /* 0x000000ffff441224 */ /* 0x001fe400078e0010 */
[----:B------:R-:W-:-:S05]  /*10540*/  @P1 IMAD.MOV.U32 R69, RZ, RZ, R18 ;  /* 0x000000ffff451224 */ /* 0x000fca00078e0012 */
[----:B------:R-:W4:Y:S01]  /*10550*/  @P1 LDG.E.U16 R34, desc[UR24][R68.64] ;  /* 0x0000001844221981 */ /* 0x000f22000c1e1500 */
[----:B------:R-:W-:Y:S02]  /*10560*/  PRMT R62, RZ, 0x7610, R62 ;  /* 0x00007610ff3e7816 */ /* 0x000fe4000000003e */
[----:B------:R-:W-:Y:S02]  /*10570*/  PRMT R32, RZ, 0x7610, R32 ;  /* 0x00007610ff207816 */ /* 0x000fe40000000020 */
[----:B---3--:R-:W-:-:S05]  /*10580*/  SEL R14, R65, R14, !P2 ;  /* 0x0000000e410e7207 */ /* 0x008fca0005000000 */
[----:B------:R-:W-:-:S05]  /*10590*/  IMAD R14, R14, UR7, RZ ;  /* 0x000000070e0e7c24 */ /* 0x000fca000f8e02ff */
[----:B------:R-:W-:Y:S02]  /*105a0*/  LEA R40, P6, R14, R92, 0x1 ;  /* 0x0000005c0e287211 */ /* 0x000fe400078c08ff */
[----:B----4-:R-:W-:-:S05]  /*105b0*/  SEL R17, R65, R17, !P2 ;  /* 0x0000001141117207 */ /* 0x010fca0005000000 */
[----:B------:R-:W-:Y:S01]  /*105c0*/  IMAD R17, R17, UR7, RZ ;  /* 0x0000000711117c24 */ /* 0x000fe2000f8e02ff */
[----:B-1----:R-:W-:Y:S01]  /*105d0*/  LEA.HI.X.SX32 R41, R14, R93, 0x1, P6 ;  /* 0x0000005d0e297211 */ /* 0x002fe200030f0eff */
[----:B------:R0:W-:Y:S03]  /*105e0*/  STL [R1+0x5c4], R40 ;  /* 0x0005c42801007387 */ /* 0x0001e60000100800 */
[----:B--2---:R-:W-:Y:S01]  /*105f0*/  LEA R16, P6, R17, R92, 0x1 ;  /* 0x0000005c11107211 */ /* 0x004fe200078c08ff */
[----:B------:R-:W2:Y:S01]  /*10600*/  LDL.LU R14, [R1+0x4a8] ;  /* 0x0004a800010e7983 */ /* 0x000ea20000300800 */
[----:B------:R-:W-:-:S03]  /*10610*/  SEL R13, R65, R13, !P2 ;  /* 0x0000000d410d7207 */ /* 0x000fc60005000000 */
[----:B------:R1:W-:Y:S02]  /*10620*/  STL [R1+0x5c0], R41 ;  /* 0x0005c02901007387 */ /* 0x0003e40000100800 */
[----:B------:R-:W-:Y:S02]  /*10630*/  IMAD R13, R13, UR7, RZ ;  /* 0x000000070d0d7c24 */ /* 0x000fe4000f8e02ff */
[----:B------:R3:W-:Y:S04]  /*10640*/  STL [R1+0x5d4], R16 ;  /* 0x0005d41001007387 */ /* 0x0007e80000100800 */
[----:B------:R0:W4:Y:S01]  /*10650*/  @P1 LDG.E.U16 R35, desc[UR24][R40.64] ;  /* 0x0000001828231981 */ /* 0x000122000c1e1500 */
[----:B------:R-:W-:Y:S02]  /*10660*/  SEL R18, R65, R19, !P2 ;  /* 0x0000001341127207 */ /* 0x000fe40005000000 */
[----:B------:R-:W-:-:S02]  /*10670*/  LEA.HI.X.SX32 R19, R17, R93, 0x1, P6 ;  /* 0x0000005d11137211 */ /* 0x000fc400030f0eff */
[----:B------:R-:W4:Y:S01]  /*10680*/  LDL.LU R17, [R1+0x4ac] ;  /* 0x0004ac0001117983 */ /* 0x000f220000300800 */
[----:B------:R-:W-:Y:S01]  /*10690*/  IMAD R18, R18, UR7, RZ ;  /* 0x0000000712127c24 */ /* 0x000fe2000f8e02ff */
[CC--:B0-----:R-:W-:Y:S02]  /*106a0*/  LEA R40, P6, R13.reuse, R92.reuse, 0x1 ;  /* 0x0000005c0d287211 */ /* 0x0c1fe400078c08ff */
[----:B------:R0:W-:Y:S01]  /*106b0*/  STL [R1+0x5d0], R19 ;  /* 0x0005d01301007387 */ /* 0x0001e20000100800 */
[----:B------:R-:W-:Y:S01]  /*106c0*/  @P1 IMAD.MOV.U32 R68, RZ, RZ, R16 ;  /* 0x000000ffff441224 */ /* 0x000fe200078e0010 */
[----:B-1----:R-:W-:Y:S02]  /*106d0*/  LEA.HI.X.SX32 R41, R13, R93, 0x1, P6 ;  /* 0x0000005d0d297211 */ /* 0x002fe400030f0eff */
[----:B------:R1:W-:Y:S01]  /*106e0*/  STL [R1+0x5dc], R40 ;  /* 0x0005dc2801007387 */ /* 0x0003e20000100800 */
[----:B---3--:R-:W-:-:S03]  /*106f0*/  LEA R16, P6, R18, R92, 0x1 ;  /* 0x0000005c12107211 */ /* 0x008fc600078c08ff */
[----:B------:R-:W3:Y:S01]  /*10700*/  LDL.LU R13, [R1+0x4b4] ;  /* 0x0004b400010d7983 */ /* 0x000ee20000300800 */
[----:B------:R-:W-:-:S03]  /*10710*/  @P1 IMAD.MOV.U32 R69, RZ, RZ, R19 ;  /* 0x000000ffff451224 */ /* 0x000fc600078e0013 */
[----:B------:R1:W-:Y:S04]  /*10720*/  STL [R1+0x5d8], R41 ;  /* 0x0005d82901007387 */ /* 0x0003e80000100800 */
[----:B------:R1:W-:Y:S04]  /*10730*/  STL [R1+0x5e4], R16 ;  /* 0x0005e41001007387 */ /* 0x0003e80000100800 */
[----:B0-----:R-:W3:Y:S01]  /*10740*/  LDL.LU R19, [R1+0x4b8] ;  /* 0x0004b80001137983 */ /* 0x001ee20000300800 */
[----:B------:R-:W-:-:S03]  /*10750*/  LEA.HI.X.SX32 R18, R18, R93, 0x1, P6 ;  /* 0x0000005d12127211 */ /* 0x000fc600030f0eff */
[----:B------:R1:W3:Y:S04]  /*10760*/  @P1 LDG.E.U16 R62, desc[UR24][R40.64] ;  /* 0x00000018283e1981 */ /* 0x0002e8000c1e1500 */
[----:B------:R0:W3:Y:S01]  /*10770*/  @P1 LDG.E.U16 R32, desc[UR24][R68.64] ;  /* 0x0000001844201981 */ /* 0x0000e2000c1e1500 */
        /* <DEDUP_REMOVED lines=8> */
[----:B------:R-:W3:Y:S04]  /*10800*/  LDL.LU R12, [R1+0x4bc] ;  /* 0x0004bc00010c7983 */ /* 0x000ee80000300800 */
[----:B------:R1:W-:Y:S01]  /*10810*/  STL [R1+0x5e8], R41 ;  /* 0x0005e82901007387 */ /* 0x0003e20000100800 */
[----:B------:R-:W-:-:S05]  /*10820*/  SEL R15, R65, R15, !P2 ;  /* 0x0000000f410f7207 */ /* 0x000fca0005000000 */
[----:B------:R-:W-:-:S05]  /*10830*/  IMAD R15, R15, UR7, RZ ;  /* 0x000000070f0f7c24 */ /* 0x000fca000f8e02ff */
[----:B------:R-:W-:-:S04]  /*10840*/  LEA R16, P6, R15, R92, 0x1 ;  /* 0x0000005c0f107211 */ /* 0x000fc800078c08ff */
[----:B------:R-:W-:Y:S01]  /*10850*/  LEA.HI.X.SX32 R18, R15, R93, 0x1, P6 ;  /* 0x0000005d0f127211 */ /* 0x000fe200030f0eff */
[----:B------:R0:W-:Y:S04]  /*10860*/  STL [R1+0x5f4], R16 ;  /* 0x0005f41001007387 */ /* 0x0001e80000100800 */
[----:B------:R-:W3:Y:S01]  /*10870*/  LDL.LU R15, [R1+0x4d8] ;  /* 0x0004d800010f7983 */ /* 0x000ee20000300800 */
[----:B------:R-:W-:Y:S02]  /*10880*/  PRMT R63, RZ, 0x7610, R63 ;  /* 0x00007610ff3f7816 */ /* 0x000fe4000000003f */
[----:B------:R-:W-:-:S04]  /*10890*/  PRMT R33, RZ, 0x7610, R33 ;  /* 0x00007610ff217816 */ /* 0x000fc80000000021 */
[----:B------:R-:W3:Y:S01]  /*108a0*/  @P1 LDG.E.U16 R63, desc[UR24][R40.64] ;  /* 0x00000018283f1981 */ /* 0x000ee2000c1e1500 */
[----:B------:R-:W-:-:S03]  /*108b0*/  PRMT R60, RZ, 0x7610, R60 ;  /* 0x00007610ff3c7816 */ /* 0x000fc6000000003c */
[----:B------:R0:W3:Y:S04]  /*108c0*/  @P1 LDG.E.U16 R33, desc[UR24][R68.64] ;  /* 0x0000001844211981 */ /* 0x0000e8000c1e1500 */
[----:B------:R1:W-:Y:S01]  /*108d0*/  STL [R1+0x5f0], R18 ;  /* 0x0005f01201007387 */ /* 0x0003e20000100800 */
[----:B------:R-:W-:Y:S01]  /*108e0*/  PRMT R30, RZ, 0x7610, R30 ;  /* 0x00007610ff1e7816 */ /* 0x000fe2000000001e */
[----:B0-----:R-:W-:Y:S02]  /*108f0*/  @P1 IMAD.MOV.U32 R68, RZ, RZ, R16 ;  /* 0x000000ffff441224 */ /* 0x001fe400078e0010 */
[----:B------:R-:W-:-:S05]  /*10900*/  @P1 IMAD.MOV.U32 R69, RZ, RZ, R18 ;  /* 0x000000ffff451224 */ /* 0x000fca00078e0012 */
[----:B------:R0:W3:Y:S01]  /*10910*/  @P1 LDG.E.U16 R30, desc[UR24][R68.64] ;  /* 0x00000018441e1981 */ /* 0x0000e2000c1e1500 */
[----:B------:R-:W-:Y:S02]  /*10920*/  PRMT R61, RZ, 0x7610, R61 ;  /* 0x00007610ff3d7816 */ /* 0x000fe4000000003d */
[----:B------:R-:W-:Y:S02]  /*10930*/  PRMT R31, RZ, 0x7610, R31 ;  /* 0x00007610ff1f7816 */ /* 0x000fe4000000001f */
[----:B--2---:R-:W-:-:S05]  /*10940*/  SEL R14, R65, R14, !P2 ;  /* 0x0000000e410e7207 */ /* 0x004fca0005000000 */
[----:B------:R-:W-:-:S05]  /*10950*/  IMAD R14, R14, UR7, RZ ;  /* 0x000000070e0e7c24 */ /* 0x000fca000f8e02ff */
[----:B------:R-:W-:Y:S02]  /*10960*/  LEA R40, P6, R14, R92, 0x1 ;  /* 0x0000005c0e287211 */ /* 0x000fe400078c08ff */
[----:B----4-:R-:W-:-:S05]  /*10970*/  SEL R17, R65, R17, !P2 ;  /* 0x0000001141117207 */ /* 0x010fca0005000000 */
[----:B------:R-:W-:Y:S01]  /*10980*/  IMAD R17, R17, UR7, RZ ;  /* 0x0000000711117c24 */ /* 0x000fe2000f8e02ff */
[----:B-1----:R-:W-:Y:S01]  /*10990*/  LEA.HI.X.SX32 R41, R14, R93, 0x1, P6 ;  /* 0x0000005d0e297211 */ /* 0x002fe200030f0eff */
[----:B------:R1:W-:Y:S01]  /*109a0*/  STL [R1+0x5fc], R40 ;  /* 0x0005fc2801007387 */ /* 0x0003e20000100800 */
[----:B---3--:R-:W-:-:S03]  /*109b0*/  SEL R13, R65, R13, !P2 ;  /* 0x0000000d410d7207 */ /* 0x008fc60005000000 */
[----:B------:R-:W2:Y:S01]  /*109c0*/  LDL.LU R14, [R1+0x550] ;  /* 0x00055000010e7983 */ /* 0x000ea20000300800 */
[----:B------:R-:W-:Y:S01]  /*109d0*/  LEA R16, P6, R17, R92, 0x1 ;  /* 0x0000005c11107211 */ /* 0x000fe200078c08ff */
[----:B------:R-:W-:Y:S02]  /*109e0*/  IMAD R13, R13, UR7, RZ ;  /* 0x000000070d0d7c24 */ /* 0x000fe4000f8e02ff */
[----:B------:R3:W-:Y:S01]  /*109f0*/  STL [R1+0x5f8], R41 ;  /* 0x0005f82901007387 */ /* 0x0007e20000100800 */
[----:B------:R-:W-:-:S03]  /*10a00*/  SEL R18, R65, R19, !P2 ;  /* 0x0000001341127207 */ /* 0x000fc60005000000 */
[----:B------:R4:W-:Y:S01]  /*10a10*/  STL [R1+0x604], R16 ;  /* 0x0006041001007387 */ /* 0x0009e20000100800 */
[----:B------:R-:W-:-:S03]  /*10a20*/  LEA.HI.X.SX32 R19, R17, R93, 0x1, P6 ;  /* 0x0000005d11137211 */ /* 0x000fc600030f0eff */
[----:B------:R1:W2:Y:S01]  /*10a30*/  @P1 LDG.E.U16 R60, desc[UR24][R40.64] ;  /* 0x00000018283c1981 */ /* 0x0002a2000c1e1500 */
[----:B------:R-:W-:-:S03]  /*10a40*/  IMAD R18, R18, UR7, RZ ;  /* 0x0000000712127c24 */ /* 0x000fc6000f8e02ff */
[----:B------:R-:W2:Y:S01]  /*10a50*/  LDL.LU R17, [R1+0x620] ;  /* 0x0006200001117983 */ /* 0x000ea20000300800 */
[----:B0-----:R-:W-:Y:S01]  /*10a60*/  @P1 IMAD.MOV.U32 R68, RZ, RZ, R16 ;  /* 0x000000ffff441224 */ /* 0x001fe200078e0010 */
[CC--:B-1----:R-:W-:Y:S02]  /*10a70*/  LEA R40, P6, R13.reuse, R92.reuse, 0x1 ;  /* 0x0000005c0d287211 */ /* 0x0c2fe400078c08ff */
[----:B------:R0:W-:Y:S02]  /*10a80*/  STL [R1+0x600], R19 ;  /* 0x0006001301007387 */ /* 0x0001e40000100800 */
[----:B---3--:R-:W-:Y:S02]  /*10a90*/  LEA.HI.X.SX32 R41, R13, R93, 0x1, P6 ;  /* 0x0000005d0d297211 */ /* 0x008fe400030f0eff */
[----:B------:R1:W-:Y:S01]  /*10aa0*/  STL [R1+0x60c], R40 ;  /* 0x00060c2801007387 */ /* 0x0003e20000100800 */
[----:B----4-:R-:W-:-:S03]  /*10ab0*/  LEA R16, P6, R18, R92, 0x1 ;  /* 0x0000005c12107211 */ /* 0x010fc600078c08ff */
[----:B------:R-:W3:Y:S01]  /*10ac0*/  LDL.LU R13, [R1+0x628] ;  /* 0x00062800010d7983 */ /* 0x000ee20000300800 */
[----:B------:R-:W-:-:S03]  /*10ad0*/  @P1 IMAD.MOV.U32 R69, RZ, RZ, R19 ;  /* 0x000000ffff451224 */ /* 0x000fc600078e0013 */
[----:B------:R4:W-:Y:S01]  /*10ae0*/  STL [R1+0x608], R41 ;  /* 0x0006082901007387 */ /* 0x0009e20000100800 */
[----:B------:R-:W-:-:S03]  /*10af0*/  SEL R12, R65, R12, !P2 ;  /* 0x0000000c410c7207 */ /* 0x000fc60005000000 */
[----:B------:R1:W-:Y:S04]  /*10b00*/  STL [R1+0x614], R16 ;  /* 0x0006141001007387 */ /* 0x0003e80000100800 */
[----:B0-----:R-:W3:Y:S01]  /*10b10*/  LDL.LU R19, [R1+0x638] ;  /* 0x0006380001137983 */ /* 0x001ee20000300800 */
[----:B------:R-:W-:Y:S01]  /*10b20*/  IMAD R12, R12, UR7, RZ ;  /* 0x000000070c0c7c24 */ /* 0x000fe2000f8e02ff */
[----:B------:R-:W-:Y:S02]  /*10b30*/  LEA.HI.X.SX32 R18, R18, R93, 0x1, P6 ;  /* 0x0000005d12127211 */ /* 0x000fe400030f0eff */
[----:B------:R1:W3:Y:S04]  /*10b40*/  @P1 LDG.E.U16 R61, desc[UR24][R40.64] ;  /* 0x00000018283d1981 */ /* 0x0002e8000c1e1500 */
[----:B------:R0:W3:Y:S01]  /*10b50*/  @P1 LDG.E.U16 R31, desc[UR24][R68.64] ;  /* 0x00000018441f1981 */ /* 0x0000e2000c1e1500 */
[----:B-1----:R-:W-:-:S03]  /*10b60*/  LEA R40, P6, R12, R92, 0x1 ;  /* 0x0000005c0c287211 */ /* 0x002fc600078c08ff */
[----:B------:R1:W-:Y:S01]  /*10b70*/  STL [R1+0x610], R18 ;  /* 0x0006101201007387 */ /* 0x0003e20000100800 */
[----:B0-----:R-:W-:Y:S01]  /*10b80*/  @P1 IMAD.MOV.U32 R68, RZ, RZ, R16 ;  /* 0x000000ffff441224 */ /* 0x001fe200078e0010 */
[----:B----4-:R-:W-:Y:S02]  /*10b90*/  LEA.HI.X.SX32 R41, R12, R93, 0x1, P6 ;  /* 0x0000005d0c297211 */ /* 0x010fe400030f0eff */
[----:B------:R0:W-:Y:S01]  /*10ba0*/  STL [R1+0x61c], R40 ;  /* 0x00061c2801007387 */ /* 0x0001e20000100800 */
[----:B------:R-:W-:-:S03]  /*10bb0*/  @P1 IMAD.MOV.U32 R69, RZ, RZ, R18 ;  /* 0x000000ffff451224 */ /* 0x000fc600078e0012 */
[----:B------:R-:W4:Y:S04]  /*10bc0*/  LDL.LU R12, [R1+0x640] ;  /* 0x00064000010c7983 */ /* 0x000f280000300800 */
[----:B------:R0:W-:Y:S01]  /*10bd0*/  STL [R1+0x618], R41 ;  /* 0x0006182901007387 */ /* 0x0001e20000100800 */
[----:B------:R-:W-:-:S05]  /*10be0*/  SEL R15, R65, R15, !P2 ;  /* 0x0000000f410f7207 */ /* 0x000fca0005000000 */
[----:B------:R-:W-:-:S05]  /*10bf0*/  IMAD R15, R15, UR7, RZ ;  /* 0x000000070f0f7c24 */ /* 0x000fca000f8e02ff */
[----:B------:R-:W-:-:S04]  /*10c00*/  LEA R16, P6, R15, R92, 0x1 ;  /* 0x0000005c0f107211 */ /* 0x000fc800078c08ff */
[----:B-1----:R-:W-:Y:S01]  /*10c10*/  LEA.HI.X.SX32 R18, R15, R93, 0x1, P6 ;  /* 0x0000005d0f127211 */ /* 0x002fe200030f0eff */
        /* <DEDUP_REMOVED lines=10> */
[----:B------:R-:W-:Y:S01]  /*10cc0*/  @P1 IMAD.MOV.U32 R69, RZ, RZ, R18 ;  /* 0x000000ffff451224 */ /* 0x000fe200078e0012 */
[----:B------:R-:W-:-:S04]  /*10cd0*/  PRMT R26, RZ, 0x7610, R26 ;  /* 0x00007610ff1a7816 */ /* 0x000fc8000000001a */
[----:B------:R0:W4:Y:S01]  /*10ce0*/  @P1 LDG.E.U16 R29, desc[UR24][R68.64] ;  /* 0x00000018441d1981 */ /* 0x000122000c1e1500 */
[----:B------:R-:W-:Y:S02]  /*10cf0*/  PRMT R27, RZ, 0x7610, R27 ;  /* 0x00007610ff1b7816 */ /* 0x000fe4000000001b */
[----:B--2---:R-:W-:-:S05]  /*10d00*/  SEL R14, R65, R14, !P2 ;  /* 0x0000000e410e7207 */ /* 0x004fca0005000000 */
[----:B------:R-:W-:-:S05]  /*10d10*/  IMAD R14, R14, UR7, RZ ;  /* 0x000000070e0e7c24 */ /* 0x000fca000f8e02ff */
[----:B------:R-:W-:Y:S02]  /*10d20*/  LEA R40, P6, R14, R92, 0x1 ;  /* 0x0000005c0e287211 */ /* 0x000fe400078c08ff */
[----:B------:R-:W-:-:S05]  /*10d30*/  SEL R17, R65, R17, !P2 ;  /* 0x0000001141117207 */ /* 0x000fca0005000000 */
[----:B------:R-:W-:Y:S01]  /*10d40*/  IMAD R17, R17, UR7, RZ ;  /* 0x0000000711117c24 */ /* 0x000fe2000f8e02ff */
[----:B------:R-:W-:Y:S01]  /*10d50*/  LEA.HI.X.SX32 R41, R14, R93, 0x1, P6 ;  /* 0x0000005d0e297211 */ /* 0x000fe200030f0eff */
[----:B------:R2:W-:Y:S03]  /*10d60*/  STL [R1+0x62c], R40 ;  /* 0x00062c2801007387 */ /* 0x0005e60000100800 */
[----:B-1----:R-:W-:Y:S01]  /*10d70*/  LEA R16, P6, R17, R92, 0x1 ;  /* 0x0000005c11107211 */ /* 0x002fe200078c08ff */
[----:B------:R-:W4:Y:S01]  /*10d80*/  LDL.LU R14, [R1+0x650] ;  /* 0x00065000010e7983 */ /* 0x000f220000300800 */
[----:B---3--:R-:W-:-:S03]  /*10d90*/  SEL R13, R65, R13, !P2 ;  /* 0x0000000d410d7207 */ /* 0x008fc60005000000 */
[----:B------:R1:W-:Y:S01]  /*10da0*/  STL [R1+0x628], R41 ;  /* 0x0006282901007387 */ /* 0x0003e20000100800 */
[----:B------:R-:W-:Y:S01]  /*10db0*/  LEA.HI.X.SX32 R18, R17, R93, 0x1, P6 ;  /* 0x0000005d11127211 */ /* 0x000fe200030f0eff */
[----:B------:R-:W-:Y:S02]  /*10dc0*/  IMAD R13, R13, UR7, RZ ;  /* 0x000000070d0d7c24 */ /* 0x000fe4000f8e02ff */
[----:B------:R3:W-:Y:S04]  /*10dd0*/  STL [R1+0x634], R16 ;  /* 0x0006341001007387 */ /* 0x0007e80000100800 */
[----:B------:R2:W4:Y:S01]  /*10de0*/  @P1 LDG.E.U16 R59, desc[UR24][R40.64] ;  /* 0x00000018283b1981 */ /* 0x000522000c1e1500 */
[----:B------:R-:W-:-:S03]  /*10df0*/  SEL R19, R65, R19, !P2 ;  /* 0x0000001341137207 */ /* 0x000fc60005000000 */
[----:B------:R-:W4:Y:S01]  /*10e00*/  LDL.LU R17, [R1+0x658] ;  /* 0x0006580001117983 */ /* 0x000f220000300800 */
[----:B0-----:R-:W-:Y:S02]  /*10e10*/  @P1 IMAD.MOV.U32 R68, RZ, RZ, R16 ;  /* 0x000000ffff441224 */ /* 0x001fe400078e0010 */
[----:B--2---:R-:W-:Y:S01]  /*10e20*/  IMAD R40, R19, UR7, RZ ;  /* 0x0000000713287c24 */ /* 0x004fe2000f8e02ff */
[CC--:B------:R-:W-:Y:S01]  /*10e30*/  LEA R19, P6, R13.reuse, R92.reuse, 0x1 ;  /* 0x0000005c0d137211 */ /* 0x0c0fe200078c08ff */
[----:B------:R0:W-:Y:S03]  /*10e40*/  STL [R1+0x630], R18 ;  /* 0x0006301201007387 */ /* 0x0001e60000100800 */
[-C--:B-1----:R-:W-:Y:S02]  /*10e50*/  LEA.HI.X.SX32 R41, R13, R93.reuse, 0x1, P6 ;  /* 0x0000005d0d297211 */ /* 0x082fe400030f0eff */
[C---:B---3--:R-:W-:Y:S01]  /*10e60*/  LEA R16, P6, R40.reuse, R92, 0x1 ;  /* 0x0000005c28107211 */ /* 0x048fe200078c08ff */
[----:B------:R-:W-:Y:S01]  /*10e70*/  @P1 IMAD.MOV.U32 R69, RZ, RZ, R18 ;  /* 0x000000ffff451224 */ /* 0x000fe200078e0012 */
[----:B------:R-:W-:Y:S02]  /*10e80*/  STL [R1+0x63c], R19 ;  /* 0x00063c1301007387 */ /* 0x000fe40000100800 */
[----:B------:R-:W-:-:S02]  /*10e90*/  LEA.HI.X.SX32 R40, R40, R93, 0x1, P6 ;  /* 0x0000005d28287211 */ /* 0x000fc400030f0eff */
[----:B------:R-:W2:Y:S01]  /*10ea0*/  LDL.LU R13, [R1+0x660] ;  /* 0x00066000010d7983 */ /* 0x000ea20000300800 */
[----:B----4-:R-:W-:-:S03]  /*10eb0*/  SEL R12, R65, R12, !P2 ;  /* 0x0000000c410c7207 */ /* 0x010fc60005000000 */
[----:B------:R1:W-:Y:S04]  /*10ec0*/  STL [R1+0x638], R41 ;  /* 0x0006382901007387 */ /* 0x0003e80000100800 */
[----:B------:R3:W4:Y:S01]  /*10ed0*/  @P1 LDG.E.U16 R26, desc[UR24][R68.64] ;  /* 0x00000018441a1981 */ /* 0x000722000c1e1500 */
[----:B------:R-:W-:-:S03]  /*10ee0*/  IMAD R12, R12, UR7, RZ ;  /* 0x000000070c0c7c24 */ /* 0x000fc6000f8e02ff */
[----:B------:R-:W-:Y:S04]  /*10ef0*/  STL [R1+0x644], R16 ;  /* 0x0006441001007387 */ /* 0x000fe80000100800 */
[----:B0-----:R-:W4:Y:S01]  /*10f00*/  LDL.LU R18, [R1+0x66c] ;  /* 0x00066c0001127983 */ /* 0x001f220000300800 */
[----:B---3--:R-:W-:-:S03]  /*10f10*/  @P1 IMAD.MOV.U32 R69, RZ, RZ, R41 ;  /* 0x000000ffff451224 */ /* 0x008fc600078e0029 */
[----:B------:R0:W-:Y:S01]  /*10f20*/  STL [R1+0x640], R40 ;  /* 0x0006402801007387 */ /* 0x0001e20000100800 */
[----:B-1----:R-:W-:Y:S02]  /*10f30*/  @P1 IMAD.MOV.U32 R41, RZ, RZ, R40 ;  /* 0x000000ffff291224 */ /* 0x002fe400078e0028 */
[----:B------:R-:W-:Y:S01]  /*10f40*/  @P1 IMAD.MOV.U32 R68, RZ, RZ, R19 ;  /* 0x000000ffff441224 */ /* 0x000fe200078e0013 */
[----:B------:R-:W-:Y:S01]  /*10f50*/  LEA R19, P6, R12, R92, 0x1 ;  /* 0x0000005c0c137211 */ /* 0x000fe200078c08ff */
[----:B0-----:R-:W-:-:S04]  /*10f60*/  @P1 IMAD.MOV.U32 R40, RZ, RZ, R16 ;  /* 0x000000ffff281224 */ /* 0x001fc800078e0010 */
[----:B------:R-:W-:Y:S04]  /*10f70*/  STL [R1+0x64c], R19 ;  /* 0x00064c1301007387 */ /* 0x000fe80000100800 */
[----:B------:R0:W3:Y:S02]  /*10f80*/  @P1 LDG.E.U16 R27, desc[UR24][R40.64] ;  /* 0x00000018281b1981 */ /* 0x0000e4000c1e1500 */
[----:B0-----:R-:W-:Y:S02]  /*10f90*/  LEA.HI.X.SX32 R41, R12, R93, 0x1, P6 ;  /* 0x0000005d0c297211 */ /* 0x001fe400030f0eff */
[----:B------:R-:W3:Y:S04]  /*10fa0*/  LDL.LU R12, [R1+0x668] ;  /* 0x00066800010c7983 */ /* 0x000ee80000300800 */
[----:B------:R0:W-:Y:S01]  /*10fb0*/  STL [R1+0x648], R41 ;  /* 0x0006482901007387 */ /* 0x0001e20000100800 */
[----:B------:R-:W-:-:S05]  /*10fc0*/  SEL R15, R65, R15, !P2 ;  /* 0x0000000f410f7207 */ /* 0x000fca0005000000 */
[----:B------:R-:W-:-:S05]  /*10fd0*/  IMAD R15, R15, UR7, RZ ;  /* 0x000000070f0f7c24 */ /* 0x000fca000f8e02ff */
[----:B------:R-:W-:-:S04]  /*10fe0*/  LEA R16, P6, R15, R92, 0x1 ;  /* 0x0000005c0f107211 */ /* 0x000fc800078c08ff */
[----:B------:R-:W-:Y:S01]  /*10ff0*/  LEA.HI.X.SX32 R40, R15, R93, 0x1, P6 ;  /* 0x0000005d0f287211 */ /* 0x000fe200030f0eff */
[----:B------:R-:W-:Y:S04]  /*11000*/  STL [R1+0x654], R16 ;  /* 0x0006541001007387 */ /* 0x000fe80000100800 */
[----:B------:R-:W3:Y:S01]  /*11010*/  LDL.LU R15, [R1+0x670] ;  /* 0x00067000010f7983 */ /* 0x000ee20000300800 */
[----:B------:R-:W-:Y:S02]  /*11020*/  PRMT R56, RZ, 0x7610, R56 ;  /* 0x00007610ff387816 */ /* 0x000fe40000000038 */
[----:B------:R-:W-:Y:S01]  /*11030*/  PRMT R24, RZ, 0x7610, R24 ;  /* 0x00007610ff187816 */ /* 0x000fe20000000018 */
[----:B------:R1:W-:Y:S04]  /*11040*/  STL [R1+0x650], R40 ;  /* 0x0006502801007387 */ /* 0x0003e80000100800 */
[----:B------:R0:W3:Y:S02]  /*11050*/  @P1 LDG.E.U16 R56, desc[UR24][R68.64] ;  /* 0x0000001844381981 */ /* 0x0000e4000c1e1500 */
[----:B0-----:R-:W-:-:S02]  /*11060*/  @P1 IMAD.MOV.U32 R69, RZ, RZ, R41 ;  /* 0x000000ffff451224 */ /* 0x001fc400078e0029 */
[----:B------:R-:W-:Y:S02]  /*11070*/  @P1 IMAD.MOV.U32 R41, RZ, RZ, R40 ;  /* 0x000000ffff291224 */ /* 0x000fe400078e0028 */
[----:B-1----:R-:W-:Y:S02]  /*11080*/  @P1 IMAD.MOV.U32 R40, RZ, RZ, R16 ;  /* 0x000000ffff281224 */ /* 0x002fe400078e0010 */
[----:B------:R-:W-:-:S03]  /*11090*/  @P1 IMAD.MOV.U32 R68, RZ, RZ, R19 ;  /* 0x000000ffff441224 */ /* 0x000fc600078e0013 */
[----:B------:R0:W3:Y:S01]  /*110a0*/  @P1 LDG.E.U16 R24, desc[UR24][R40.64] ;  /* 0x0000001828181981 */ /* 0x0000e2000c1e1500 */
[----:B------:R-:W-:Y:S02]  /*110b0*/  PRMT R57, RZ, 0x7610, R57 ;  /* 0x00007610ff397816 */ /* 0x000fe40000000039 */
[----:B------:R-:W-:-:S04]  /*110c0*/  PRMT R54, RZ, 0x7610, R54 ;  /* 0x00007610ff367816 */ /* 0x000fc80000000036 */
[----:B------:R1:W3:Y:S01]  /*110d0*/  @P1 LDG.E.U16 R57, desc[UR24][R68.64] ;  /* 0x0000001844391981 */ /* 0x0002e2000c1e1500 */
[----:B------:R-:W-:Y:S02]  /*110e0*/  PRMT R25, RZ, 0x7610, R25 ;  /* 0x00007610ff197816 */ /* 0x000fe40000000019 */
[----:B------:R-:W-:-:S05]  /*110f0*/  SEL R14, R65, R14, !P2 ;  /* 0x0000000e410e7207 */ /* 0x000fca0005000000 */
[----:B------:R-:W-:-:S05]  /*11100*/  IMAD R14, R14, UR7, RZ ;  /* 0x000000070e0e7c24 */ /* 0x000fca000f8e02ff */
[----:B------:R-:W-:Y:S02]  /*11110*/  LEA R19, P6, R14, R92, 0x1 ;  /* 0x0000005c0e137211 */ /* 0x000fe400078c08ff */
[----:B------:R-:W-:-:S05]  /*11120*/  SEL R17, R65, R17, !P2 ;  /* 0x0000001141117207 */ /* 0x000fca0005000000 */
[----:B------:R-:W-:Y:S01]  /*11130*/  IMAD R17, R17, UR7, RZ ;  /* 0x0000000711117c24 */ /* 0x000fe2000f8e02ff */
[-C--:B0-----:R-:W-:Y:S01]  /*11140*/  LEA.HI.X.SX32 R40, R14, R93.reuse, 0x1, P6 ;  /* 0x0000005d0e287211 */ /* 0x081fe200030f0eff */
[----:B------:R-:W-:Y:S03]  /*11150*/  STL [R1+0x65c], R19 ;  /* 0x00065c1301007387 */ /* 0x000fe60000100800 */
[C---:B------:R-:W-:Y:S01]  /*11160*/  LEA R14, P6, R17.reuse, R92, 0x1 ;  /* 0x0000005c110e7211 */ /* 0x040fe200078c08ff */
[----:B------:R-:W3:Y:S03]  /*11170*/  LDL.LU R16, [R1+0x678] ;  /* 0x0006780001107983 */ /* 0x000ee60000300800 */
[----:B------:R-:W-:Y:S02]  /*11180*/  LEA.HI.X.SX32 R17, R17, R93, 0x1, P6 ;  /* 0x0000005d11117211 */ /* 0x000fe400030f0eff */
[----:B--2---:R-:W-:Y:S01]  /*11190*/  SEL R13, R65, R13, !P2 ;  /* 0x0000000d410d7207 */ /* 0x004fe20005000000 */
[----:B------:R0:W-:Y:S01]  /*111a0*/  STL [R1+0x658], R40 ;  /* 0x0006582801007387 */ /* 0x0001e20000100800 */
[----:B------:R-:W-:-:S03]  /*111b0*/  @P1 IMAD.MOV.U32 R41, RZ, RZ, R40 ;  /* 0x000000ffff291224 */ /* 0x000fc600078e0028 */
[----:B------:R-:W-:Y:S01]  /*111c0*/  IMAD R13, R13, UR7, RZ ;  /* 0x000000070d0d7c24 */ /* 0x000fe2000f8e02ff */
[----:B------:R-:W-:Y:S01]  /*111d0*/  STL [R1+0x664], R14 ;  /* 0x0006640e01007387 */ /* 0x000fe20000100800 */
[----:B-1----:R-:W-:-:S03]  /*111e0*/  @P1 IMAD.MOV.U32 R69, RZ, RZ, R17 ;  /* 0x000000ffff451224 */ /* 0x002fc600078e0011 */
[----:B------:R1:W-:Y:S01]  /*111f0*/  STL [R1+0x660], R17 ;  /* 0x0006601101007387 */ /* 0x0003e20000100800 */
[----:B0-----:R-:W-:Y:S01]  /*11200*/  @P1 IMAD.MOV.U32 R40, RZ, RZ, R19 ;  /* 0x000000ffff281224 */ /* 0x001fe200078e0013 */
[----:B------:R-:W-:-:S04]  /*11210*/  LEA R19, P6, R13, R92, 0x1 ;  /* 0x0000005c0d137211 */ /* 0x000fc800078c08ff */
[----:B------:R0:W2:Y:S04]  /*11220*/  @P1 LDG.E.U16 R54, desc[UR24][R40.64] ;  /* 0x0000001828361981 */ /* 0x0000a8000c1e1500 */
[----:B-1----:R-:W2:Y:S01]  /*11230*/  LDL.LU R17, [R1+0x68c] ;  /* 0x00068c0001117983 */ /* 0x002ea20000300800 */
[----:B------:R-:W-:-:S03]  /*11240*/  @P1 IMAD.MOV.U32 R68, RZ, RZ, R14 ;  /* 0x000000ffff441224 */ /* 0x000fc600078e000e */
[----:B------:R1:W-:Y:S01]  /*11250*/  STL [R1+0x66c], R19 ;  /* 0x00066c1301007387 */ /* 0x0003e20000100800 */
[----:B0-----:R-:W-:-:S03]  /*11260*/  LEA.HI.X.SX32 R41, R13, R93, 0x1, P6 ;  /* 0x0000005d0d297211 */ /* 0x001fc600030f0eff */
[----:B------:R-:W2:Y:S04]  /*11270*/  LDL.LU R13, [R1+0x688] ;  /* 0x00068800010d7983 */ /* 0x000ea80000300800 */
[----:B------:R0:W-:Y:S01]  /*11280*/  STL [R1+0x668], R41 ;  /* 0x0006682901007387 */ /* 0x0001e20000100800 */
[----:B----4-:R-:W-:-:S03]  /*11290*/  SEL R18, R65, R18, !P2 ;  /* 0x0000001241127207 */ /* 0x010fc60005000000 */
[----:B------:R4:W2:Y:S02]  /*112a0*/  @P1 LDG.E.U16 R25, desc[UR24][R68.64] ;  /* 0x0000001844191981 */ /* 0x0008a4000c1e1500 */
[----:B------:R-:W-:-:S05]  /*112b0*/  IMAD R40, R18, UR7, RZ ;  /* 0x0000000712287c24 */ /* 0x000fca000f8e02ff */
[----:B------:R-:W-:Y:S01]  /*112c0*/  LEA R18, P6, R40, R92, 0x1 ;  /* 0x0000005c28127211 */ /* 0x000fe200078c08ff */
[----:B----4-:R-:W-:Y:S01]  /*112d0*/  @P1 IMAD.MOV.U32 R68, RZ, RZ, R19 ;  /* 0x000000ffff441224 */ /* 0x010fe200078e0013 */
[C---:B---3--:R-:W-:Y:S02]  /*112e0*/  SEL R14, R65.reuse, R15, !P2 ;  /* 0x0000000f410e7207 */ /* 0x048fe40005000000 */
[----:B------:R-:W3:Y:S04]  /*112f0*/  LDL.LU R15, [R1+0x694] ;  /* 0x00069400010f7983 */ /* 0x000ee80000300800 */
[----:B------:R-:W-:Y:S04]  /*11300*/  STL [R1+0x674], R18 ;  /* 0x0006741201007387 */ /* 0x000fe80000100800 */
[----:B-1----:R-:W4:Y:S01]  /*11310*/  LDL.LU R19, [R1+0x690] ;  /* 0x0006900001137983 */ /* 0x002f220000300800 */
[----:B------:R-:W-:Y:S01]  /*11320*/  SEL R12, R65, R12, !P2 ;  /* 0x0000000c410c7207 */ /* 0x000fe20005000000 */
[----:B------:R-:W-:Y:S01]  /*11330*/  @P1 IMAD.MOV.U32 R69, RZ, RZ, R41 ;  /* 0x000000ffff451224 */ /* 0x000fe200078e0029 */
[----:B------:R-:W-:-:S03]  /*11340*/  PRMT R55, RZ, 0x7610, R55 ;  /* 0x00007610ff377816 */ /* 0x000fc60000000037 */
[----:B------:R-:W-:Y:S01]  /*11350*/  IMAD R12, R12, UR7, RZ ;  /* 0x000000070c0c7c24 */ /* 0x000fe2000f8e02ff */
[----:B------:R-:W-:Y:S01]  /*11360*/  LEA.HI.X.SX32 R40, R40, R93, 0x1, P6 ;  /* 0x0000005d28287211 */ /* 0x000fe200030f0eff */
[----:B0-----:R-:W-:Y:S01]  /*11370*/  IMAD R41, R14, UR7, RZ ;  /* 0x000000070e297c24 */ /* 0x001fe2000f8e02ff */
[----:B------:R-:W-:Y:S01]  /*11380*/  PRMT R22, RZ, 0x7610, R22 ;  /* 0x00007610ff167816 */ /* 0x000fe20000000016 */
[----:B------:R0:W4:Y:S01]  /*11390*/  @P1 LDG.E.U16 R55, desc[UR24][R68.64] ;  /* 0x0000001844371981 */ /* 0x000122000c1e1500 */
[----:B------:R-:W-:-:S03]  /*113a0*/  LEA R14, P6, R12, R92, 0x1 ;  /* 0x0000005c0c0e7211 */ /* 0x000fc600078c08ff */
[----:B------:R1:W-:Y:S01]  /*113b0*/  STL [R1+0x670], R40 ;  /* 0x0006702801007387 */ /* 0x0003e20000100800 */
[----:B------:R-:W-:Y:S01]  /*113c0*/  PRMT R52, RZ, 0x7610, R52 ;  /* 0x00007610ff347816 */ /* 0x000fe20000000034 */
[----:B0-----:R-:W-:Y:S02]  /*113d0*/  @P1 IMAD.MOV.U32 R68, RZ, RZ, R18 ;  /* 0x000000ffff441224 */ /* 0x001fe400078e0012 */
[----:B------:R-:W-:Y:S01]  /*113e0*/  @P1 IMAD.MOV.U32 R69, RZ, RZ, R40 ;  /* 0x000000ffff451224 */ /* 0x000fe200078e0028 */
[-C--:B-1----:R-:W-:Y:S02]  /*113f0*/  LEA.HI.X.SX32 R40, R12, R93.reuse, 0x1, P6 ;  /* 0x0000005d0c287211 */ /* 0x082fe400030f0eff */
[C---:B------:R-:W-:Y:S02]  /*11400*/  LEA R12, P6, R41.reuse, R92, 0x1 ;  /* 0x0000005c290c7211 */ /* 0x040fe400078c08ff */
[----:B------:R0:W4:Y:S02]  /*11410*/  @P1 LDG.E.U16 R22, desc[UR24][R68.64] ;  /* 0x0000001844161981 */ /* 0x000124000c1e1500 */
[----:B------:R-:W-:-:S02]  /*11420*/  LEA.HI.X.SX32 R41, R41, R93, 0x1, P6 ;  /* 0x0000005d29297211 */ /* 0x000fc400030f0eff */
[----:B------:R1:W-:Y:S01]  /*11430*/  STL [R1+0x67c], R14 ;  /* 0x00067c0e01007387 */ /* 0x0003e20000100800 */
[----:B------:R-:W-:Y:S01]  /*11440*/  PRMT R23, RZ, 0x7610, R23 ;  /* 0x00007610ff177816 */ /* 0x000fe20000000017 */
[----:B0-----:R-:W-:Y:S02]  /*11450*/  @P1 IMAD.MOV.U32 R68, RZ, RZ, R14 ;  /* 0x000000ffff441224 */ /* 0x001fe400078e000e */
[----:B------:R-:W-:-:S05]  /*11460*/  @P1 IMAD.MOV.U32 R69, RZ, RZ, R40 ;  /* 0x000000ffff451224 */ /* 0x000fca00078e0028 */
[----:B------:R0:W4:Y:S02]  /*11470*/  @P1 LDG.E.U16 R52, desc[UR24][R68.64] ;  /* 0x0000001844341981 */ /* 0x000124000c1e1500 */
[----:B0-----:R-:W-:Y:S02]  /*11480*/  @P1 IMAD.MOV.U32 R68, RZ, RZ, R12 ;  /* 0x000000ffff441224 */ /* 0x001fe400078e000c */
[----:B------:R-:W-:-:S05]  /*11490*/  @P1 IMAD.MOV.U32 R69, RZ, RZ, R41 ;  /* 0x000000ffff451224 */ /* 0x000fca00078e0029 */
[----:B------:R0:W4:Y:S01]  /*114a0*/  @P1 LDG.E.U16 R23, desc[UR24][R68.64] ;  /* 0x0000001844171981 */ /* 0x000122000c1e1500 */
[----:B------:R-:W-:Y:S02]  /*114b0*/  PRMT R53, RZ, 0x7610, R53 ;  /* 0x00007610ff357816 */ /* 0x000fe40000000035 */
[----:B------:R-:W-:Y:S02]  /*114c0*/  SEL R18, R65, R16, !P2 ;  /* 0x0000001041127207 */ /* 0x000fe40005000000 */
[----:B------:R-:W4:Y:S03]  /*114d0*/  LDL.LU R16, [R1+0x698] ;  /* 0x0006980001107983 */ /* 0x000f260000300800 */
[----:B------:R-:W-:Y:S01]  /*114e0*/  IMAD R18, R18, UR7, RZ ;  /* 0x0000000712127c24 */ /* 0x000fe2000f8e02ff */
[----:B------:R0:W-:Y:S04]  /*114f0*/  STL [R1+0x678], R40 ;  /* 0x0006782801007387 */ /* 0x0001e80000100800 */
[----:B------:R0:W-:Y:S04]  /*11500*/  STL [R1+0x684], R12 ;  /* 0x0006840c01007387 */ /* 0x0001e80000100800 */
[----:B-1----:R-:W4:Y:S01]  /*11510*/  LDL.LU R14, [R1+0x6a0] ;  /* 0x0006a000010e7983 */ /* 0x002f220000300800 */
[----:B0-----:R-:W-:-:S03]  /*11520*/  LEA R40, P6, R18, R92, 0x1 ;  /* 0x0000005c12287211 */ /* 0x001fc600078c08ff */
[----:B------:R0:W-:Y:S01]  /*11530*/  STL [R1+0x680], R41 ;  /* 0x0006802901007387 */ /* 0x0001e20000100800 */
[----:B------:R-:W-:-:S03]  /*11540*/  LEA.HI.X.SX32 R68, R18, R93, 0x1, P6 ;  /* 0x0000005d12447211 */ /* 0x000fc600030f0eff */
[----:B------:R-:W4:Y:S01]  /*11550*/  LDL.LU R12, [R1+0x6a8] ;  /* 0x0006a800010c7983 */ /* 0x000f220000300800 */
[----:B--2---:R-:W-:-:S05]  /*11560*/  SEL R17, R65, R17, !P2 ;  /* 0x0000001141117207 */ /* 0x004fca0005000000 */
[----:B------:R-:W-:Y:S01]  /*11570*/  IMAD R17, R17, UR7, RZ ;  /* 0x0000000711117c24 */ /* 0x000fe2000f8e02ff */
[----:B------:R-:W-:Y:S01]  /*11580*/  SEL R13, R65, R13, !P2 ;  /* 0x0000000d410d7207 */ /* 0x000fe20005000000 */
[----:B------:R-:W-:Y:S03]  /*11590*/  STL [R1+0x68c], R40 ;  /* 0x00068c2801007387 */ /* 0x000fe60000100800 */
[----:B0-----:R-:W-:Y:S01]  /*115a0*/  LEA R41, P6, R17, R92, 0x1 ;  /* 0x0000005c11297211 */ /* 0x001fe200078c08ff */
[----:B------:R-:W-:Y:S02]  /*115b0*/  @P1 IMAD.MOV.U32 R69, RZ, RZ, R68 ;  /* 0x000000ffff451224 */ /* 0x000fe400078e0044 */
[----:B------:R-:W-:Y:S01]  /*115c0*/  IMAD R18, R13, UR7, RZ ;  /* 0x000000070d127c24 */ /* 0x000fe2000f8e02ff */
[----:B------:R0:W-:Y:S04]  /*115d0*/  STL [R1+0x688], R68 ;  /* 0x0006884401007387 */ /* 0x0001e80000100800 */
[----:B------:R-:W2:Y:S04]  /*115e0*/  LDL.LU R13, [R1+0x6b0] ;  /* 0x0006b000010d7983 */ /* 0x000ea80000300800 */
[----:B------:R-:W-:Y:S01]  /*115f0*/  STL [R1+0x694], R41 ;  /* 0x0006942901007387 */ /* 0x000fe20000100800 */
[----:B0-----:R-:W-:-:S05]  /*11600*/  @P1 IMAD.MOV.U32 R68, RZ, RZ, R40 ;  /* 0x000000ffff441224 */ /* 0x001fca00078e0028 */
[----:B------:R0:W2:Y:S02]  /*11610*/  @P1 LDG.E.U16 R53, desc[UR24][R68.64] ;  /* 0x0000001844351981 */ /* 0x0000a4000c1e1500 */
[----:B0-----:R-:W-:Y:S02]  /*11620*/  LEA.HI.X.SX32 R69, R17, R93, 0x1, P6 ;  /* 0x0000005d11457211 */ /* 0x001fe400030f0eff */
[----:B------:R-:W-:-:S04]  /*11630*/  LEA R17, P6, R18, R92, 0x1 ;  /* 0x0000005c12117211 */ /* 0x000fc800078c08ff */
[----:B------:R-:W-:Y:S01]  /*11640*/  LEA.HI.X.SX32 R18, R18, R93, 0x1, P6 ;  /* 0x0000005d12127211 */ /* 0x000fe200030f0eff */
[----:B------:R-:W-:Y:S02]  /*11650*/  @P1 IMAD.MOV.U32 R71, RZ, RZ, R69 ;  /* 0x000000ffff471224 */ /* 0x000fe400078e0045 */
[----:B------:R-:W-:Y:S01]  /*11660*/  @P1 IMAD.MOV.U32 R70, RZ, RZ, R41 ;  /* 0x000000ffff461224 */ /* 0x000fe200078e0029 */
[----:B------:R-:W-:Y:S02]  /*11670*/  PRMT R50, RZ, 0x7610, R50 ;  /* 0x00007610ff327816 */ /* 0x000fe40000000032 */
[----:B---3--:R-:W-:-:S05]  /*11680*/  SEL R15, R65, R15, !P2 ;  /* 0x0000000f410f7207 */ /* 0x008fca0005000000 */
[----:B------:R-:W-:Y:S02]  /*11690*/  IMAD R40, R15, UR7, RZ ;  /* 0x000000070f287c24 */ /* 0x000fe4000f8e02ff */
[----:B------:R-:W3:Y:S01]  /*116a0*/  LDL.LU R15, [R1+0x6b8] ;  /* 0x0006b800010f7983 */ /* 0x000ee20000300800 */
[----:B----4-:R-:W-:Y:S02]  /*116b0*/  SEL R19, R65, R19, !P2 ;  /* 0x0000001341137207 */ /* 0x010fe40005000000 */
[----:B------:R-:W-:-:S03]  /*116c0*/  LEA R68, P6, R40, R92, 0x1 ;  /* 0x0000005c28447211 */ /* 0x000fc600078c08ff */
[----:B------:R-:W-:Y:S01]  /*116d0*/  IMAD R19, R19, UR7, RZ ;  /* 0x0000000713137c24 */ /* 0x000fe2000f8e02ff */
[----:B------:R0:W-:Y:S04]  /*116e0*/  STL [R1+0x690], R69 ;  /* 0x0006904501007387 */ /* 0x0001e80000100800 */
[----:B------:R-:W-:Y:S01]  /*116f0*/  STL [R1+0x69c], R17 ;  /* 0x00069c1101007387 */ /* 0x000fe20000100800 */
[-C--:B0-----:R-:W-:Y:S02]  /*11700*/  LEA.HI.X.SX32 R69, R40, R93.reuse, 0x1, P6 ;  /* 0x0000005d28457211 */ /* 0x081fe400030f0eff */
[C---:B------:R-:W-:Y:S01]  /*11710*/  LEA R40, P6, R19.reuse, R92, 0x1 ;  /* 0x0000005c13287211 */ /* 0x040fe200078c08ff */
[----:B------:R0:W-:Y:S03]  /*11720*/  STL [R1+0x698], R18 ;  /* 0x0006981201007387 */ /* 0x0001e60000100800 */
[----:B------:R-:W-:Y:S01]  /*11730*/  LEA.HI.X.SX32 R41, R19, R93, 0x1, P6 ;  /* 0x0000005d13297211 */ /* 0x000fe200030f0eff */
[----:B------:R-:W-:Y:S01]  /*11740*/  @P1 IMAD.MOV.U32 R19, RZ, RZ, R18 ;  /* 0x000000ffff131224 */ /* 0x000fe200078e0012 */
[----:B------:R1:W-:Y:S01]  /*11750*/  STL [R1+0x6a4], R68 ;  /* 0x0006a44401007387 */ /* 0x0003e20000100800 */
[----:B0-----:R-:W-:-:S03]  /*11760*/  @P1 IMAD.MOV.U32 R18, RZ, RZ, R17 ;  /* 0x000000ffff121224 */ /* 0x001fc600078e0011 */
[----:B------:R0:W-:Y:S04]  /*11770*/  STL [R1+0x6a0], R69 ;  /* 0x0006a04501007387 */ /* 0x0001e80000100800 */
[----:B------:R-:W-:Y:S04]  /*11780*/  STL [R1+0x6ac], R40 ;  /* 0x0006ac2801007387 */ /* 0x000fe80000100800 */
[----:B------:R-:W4:Y:S04]  /*11790*/  @P1 LDG.E.U16 R50, desc[UR24][R18.64] ;  /* 0x0000001812321981 */ /* 0x000f28000c1e1500 */
[----:B------:R-:W4:Y:S01]  /*117a0*/  LDL.LU.64 R18, [R1+0xb68] ;  /* 0x000b680001127983 */ /* 0x000f220000300a00 */
[----:B------:R-:W-:-:S06]  /*117b0*/  PRMT R20, RZ, 0x7610, R20 ;  /* 0x00007610ff147816 */ /* 0x000fcc0000000014 */
[----:B------:R0:W4:Y:S01]  /*117c0*/  @P1 LDG.E.U16 R20, desc[UR24][R70.64] ;  /* 0x0000001846141981 */ /* 0x000122000c1e1500 */
[----:B------:R-:W-:Y:S02]  /*117d0*/  PRMT R21, RZ, 0x7610, R21 ;  /* 0x00007610ff157816 */ /* 0x000fe40000000015 */
[----:B------:R-:W-:Y:S01]  /*117e0*/  PRMT R51, RZ, 0x7610, R51 ;  /* 0x00007610ff337816 */ /* 0x000fe20000000033 */
[----:B------:R0:W-:Y:S04]  /*117f0*/  STL [R1+0x6a8], R41 ;  /* 0x0006a82901007387 */ /* 0x0001e80000100800 */
[----:B------:R1:W4:Y:S01]  /*11800*/  @P1 LDG.E.U16 R21, desc[UR24][R68.64] ;  /* 0x0000001844151981 */ /* 0x000322000c1e1500 */
[----:B------:R-:W-:-:S03]  /*11810*/  PRMT R48, RZ, 0x7610, R48 ;  /* 0x00007610ff307816 */ /* 0x000fc60000000030 */
[----:B------:R-:W4:Y:S01]  /*11820*/  @P1 LDG.E.U16 R51, desc[UR24][R40.64] ;  /* 0x0000001828331981 */ /* 0x000f22000c1e1500 */
[----:B------:R-:W-:-:S05]  /*11830*/  SEL R16, R65, R16, !P2 ;  /* 0x0000001041107207 */ /* 0x000fca0005000000 */
[----:B------:R-:W-:Y:S01]  /*11840*/  IMAD R16, R16, UR7, RZ ;  /* 0x0000000710107c24 */ /* 0x000fe2000f8e02ff */
[----:B------:R-:W-:-:S04]  /*11850*/  SEL R14, R65, R14, !P2 ;  /* 0x0000000e410e7207 */ /* 0x000fc80005000000 */
[----:B0-----:R-:W-:Y:S01]  /*11860*/  LEA R70, P6, R16, R92, 0x1 ;  /* 0x0000005c10467211 */ /* 0x001fe200078c08ff */
[----:B------:R-:W-:Y:S01]  /*11870*/  IMAD R14, R14, UR7, RZ ;  /* 0x000000070e0e7c24 */ /* 0x000fe2000f8e02ff */
[----:B------:R-:W-:Y:S02]  /*11880*/  SEL R12, R65, R12, !P2 ;  /* 0x0000000c410c7207 */ /* 0x000fe40005000000 */
[----:B------:R-:W-:Y:S02]  /*11890*/  LEA.HI.X.SX32 R71, R16, R93, 0x1, P6 ;  /* 0x0000005d10477211 */ /* 0x000fe400030f0eff */
[----:B------:R-:W-:Y:S01]  /*118a0*/  LEA R16, P6, R14, R92, 0x1 ;  /* 0x0000005c0e107211 */ /* 0x000fe200078c08ff */
[----:B------:R-:W-:-:S03]  /*118b0*/  IMAD R12, R12, UR7, RZ ;  /* 0x000000070c0c7c24 */ /* 0x000fc6000f8e02ff */
[----:B------:R-:W-:Y:S02]  /*118c0*/  LEA.HI.X.SX32 R17, R14, R93, 0x1, P6 ;  /* 0x0000005d0e117211 */ /* 0x000fe400030f0eff */
[----:B------:R-:W-:Y:S01]  /*118d0*/  LEA R14, P6, R12, R92, 0x1 ;  /* 0x0000005c0c0e7211 */ /* 0x000fe200078c08ff */
[----:B------:R-:W-:Y:S01]  /*118e0*/  STL [R1+0x6b4], R70 ;  /* 0x0006b44601007387 */ /* 0x000fe20000100800 */
[----:B--2---:R-:W-:-:S03]  /*118f0*/  SEL R13, R65, R13, !P2 ;  /* 0x0000000d410d7207 */ /* 0x004fc60005000000 */
[----:B------:R-:W2:Y:S02]  /*11900*/  @P1 LDG.E.U16 R48, desc[UR24][R16.64] ;  /* 0x0000001810301981 */ /* 0x000ea4000c1e1500 */
[----:B------:R-:W-:Y:S02]  /*11910*/  IMAD R13, R13, UR7, RZ ;  /* 0x000000070d0d7c24 */ /* 0x000fe4000f8e02ff */
[----:B------:R-:W-:Y:S04]  /*11920*/  STL [R1+0x6b0], R71 ;  /* 0x0006b04701007387 */ /* 0x000fe80000100800 */
[----:B------:R-:W-:Y:S04]  /*11930*/  STL [R1+0x6bc], R16 ;  /* 0x0006bc1001007387 */ /* 0x000fe80000100800 */
[----:B------:R0:W-:Y:S04]  /*11940*/  STL [R1+0x6b8], R17 ;  /* 0x0006b81101007387 */ /* 0x0001e80000100800 */
[----:B------:R-:W-:Y:S01]  /*11950*/  STL [R1+0x6c4], R14 ;  /* 0x0006c40e01007387 */ /* 0x000fe20000100800 */
[----:B---3--:R-:W-:-:S05]  /*11960*/  SEL R15, R65, R15, !P2 ;  /* 0x0000000f410f7207 */ /* 0x008fca0005000000 */
[----:B-1----:R-:W-:Y:S01]  /*11970*/  IMAD R68, R15, UR7, RZ ;  /* 0x000000070f447c24 */ /* 0x002fe2000f8e02ff */
[----:B------:R-:W-:Y:S02]  /*11980*/  LEA.HI.X.SX32 R15, R12, R93, 0x1, P6 ;  /* 0x0000005d0c0f7211 */ /* 0x000fe400030f0eff */
[----:B------:R-:W-:-:S04]  /*11990*/  LEA R12, P6, R13, R92, 0x1 ;  /* 0x0000005c0d0c7211 */ /* 0x000fc800078c08ff */
[----:B------:R-:W-:Y:S01]  /*119a0*/  LEA.HI.X.SX32 R13, R13, R93, 0x1, P6 ;  /* 0x0000005d0d0d7211 */ /* 0x000fe200030f0eff */
[----:B------:R1:W-:Y:S01]  /*119b0*/  STL [R1+0x6c0], R15 ;  /* 0x0006c00f01007387 */ /* 0x0003e20000100800 */
[----:B------:R-:W-:-:S03]  /*119c0*/  LEA R69, P6, R68, R92, 0x1 ;  /* 0x0000005c44457211 */ /* 0x000fc600078c08ff */
[----:B------:R-:W3:Y:S04]  /*119d0*/  LDL.LU.64 R40, [R1+0xb60] ;  /* 0x000b600001287983 */ /* 0x000ee80000300a00 */
[----:B------:R-:W-:Y:S04]  /*119e0*/  STL [R1+0x6cc], R12 ;  /* 0x0006cc0c01007387 */ /* 0x000fe80000100800 */
[----:B------:R1:W-:Y:S04]  /*119f0*/  STL [R1+0x6c8], R13 ;  /* 0x0006c80d01007387 */ /* 0x0003e80000100800 */
[----:B------:R-:W-:Y:S04]  /*11a00*/  STL [R1+0x6d4], R69 ;  /* 0x0006d44501007387 */ /* 0x000fe80000100800 */
[----:B0-----:R-:W2:Y:S01]  /*11a10*/  LDL.LU.64 R16, [R1+0xb58] ;  /* 0x000b580001107983 */ /* 0x001ea20000300a00 */
[----:B----4-:R-:W-:-:S02]  /*11a20*/  PRMT R18, RZ, 0x7610, R18 ;  /* 0x00007610ff127816 */ /* 0x010fc40000000012 */
[----:B------:R-:W-:-:S04]  /*11a30*/  PRMT R19, RZ, 0x7610, R19 ;  /* 0x00007610ff137816 */ /* 0x000fc80000000013 */
[----:B------:R0:W4:Y:S04]  /*11a40*/  @P1 LDG.E.U16 R18, desc[UR24][R70.64] ;  /* 0x0000001846121981 */ /* 0x000128000c1e1500 */
[----:B------:R-:W3:Y:S01]  /*11a50*/  @P1 LDG.E.U16 R19, desc[UR24][R14.64] ;  /* 0x000000180e131981 */ /* 0x000ee2000c1e1500 */
[----:B0-----:R-:W-:-:S05]  /*11a60*/  LEA.HI.X.SX32 R70, R68, R93, 0x1, P6 ;  /* 0x0000005d44467211 */ /* 0x001fca00030f0eff */
[----:B------:R0:W-:Y:S04]  /*11a70*/  STL [R1+0x6d0], R70 ;  /* 0x0006d04601007387 */ /* 0x0001e80000100800 */
[----:B-1----:R-:W3:Y:S01]  /*11a80*/  LDL.LU.64 R14, [R1+0xb50] ;  /* 0x000b5000010e7983 */ /* 0x002ee20000300a00 */
[----:B------:R-:W-:-:S06]  /*11a90*/  PRMT R49, RZ, 0x7610, R49 ;  /* 0x00007610ff317816 */ /* 0x000fcc0000000031 */
[----:B------:R-:W3:Y:S04]  /*11aa0*/  @P1 LDG.E.U16 R49, desc[UR24][R12.64] ;  /* 0x000000180c311981 */ /* 0x000ee8000c1e1500 */
[----:B------:R-:W3:Y:S01]  /*11ab0*/  LDL.LU.64 R12, [R1+0xb48] ;  /* 0x000b4800010c7983 */ /* 0x000ee20000300a00 */
[----:B------:R-:W-:Y:S01]  /*11ac0*/  ISETP.GT.U32.AND P6, PT, R91, R67, PT ;  /* 0x000000435b00720c */ /* 0x000fe20003fc4070 */
[----:B------:R-:W-:Y:S01]  /*11ad0*/  @P1 IMAD.MOV.U32 R71, RZ, RZ, R70 ;  /* 0x000000ffff471224 */ /* 0x000fe200078e0046 */
[----:B------:R-:W-:Y:S01]  /*11ae0*/  SEL R68, R65, R66, !P2 ;  /* 0x0000004241447207 */ /* 0x000fe20005000000 */
[----:B0-----:R-:W-:Y:S02]  /*11af0*/  @P1 IMAD.MOV.U32 R70, RZ, RZ, R69 ;  /* 0x000000ffff461224 */ /* 0x001fe400078e0045 */
[----:B------:R-:W-:-:S02]  /*11b00*/  IMAD.MOV.U32 R66, RZ, RZ, R11 ;  /* 0x000000ffff427224 */ /* 0x000fc400078e000b */
[----:B------:R-:W3:Y:S02]  /*11b10*/  LDL.LU R11, [R1+0xb44] ;  /* 0x000b4400010b7983 */ /* 0x000ee40000300800 */
[----:B------:R-:W-:-:S04]  /*11b20*/  @!P5 IMAD.MOV R66, RZ, RZ, -R66 ;  /* 0x000000ffff42d224 */ /* 0x000fc800078e0a42 */
[----:B------:R-:W-:Y:S01]  /*11b30*/  @!P6 IMAD.IADD R67, R67, 0x1, -R91 ;  /* 0x000000014343e824 */ /* 0x000fe200078e0a5b */
[----:B------:R-:W-:Y:S02]  /*11b40*/  SEL R66, R65, R66, !P2 ;  /* 0x0000004241427207 */ /* 0x000fe40005000000 */
[----:B------:R-:W-:Y:S02]  /*11b50*/  ISETP.GT.U32.AND P5, PT, R91, R64, PT ;  /* 0x000000405b00720c */ /* 0x000fe40003fa4070 */
[----:B------:R-:W-:Y:S01]  /*11b60*/  PRMT R46, RZ, 0x7610, R46 ;  /* 0x00007610ff2e7816 */ /* 0x000fe2000000002e */
[----:B------:R-:W-:Y:S02]  /*11b70*/  IMAD R66, R66, UR7, RZ ;  /* 0x0000000742427c24 */ /* 0x000fe4000f8e02ff */
[----:B------:R-:W-:-:S05]  /*11b80*/  @!P3 IMAD.MOV R67, RZ, RZ, -R67 ;  /* 0x000000ffff43b224 */ /* 0x000fca00078e0a43 */
[----:B------:R-:W-:-:S03]  /*11b90*/  SEL R67, R65, R67, !P2 ;  /* 0x0000004341437207 */ /* 0x000fc60005000000 */
[----:B------:R-:W-:Y:S02]  /*11ba0*/  @!P5 IMAD.IADD R64, R64, 0x1, -R91 ;  /* 0x000000014040d824 */ /* 0x000fe400078e0a5b */
[----:B------:R-:W-:Y:S01]  /*11bb0*/  IMAD R67, R67, UR7, RZ ;  /* 0x0000000743437c24 */ /* 0x000fe2000f8e02ff */
[----:B------:R-:W-:Y:S02]  /*11bc0*/  PRMT R47, RZ, 0x7610, R47 ;  /* 0x00007610ff2f7816 */ /* 0x000fe4000000002f */
[----:B------:R-:W-:Y:S02]  /*11bd0*/  PRMT R44, RZ, 0x7610, R44 ;  /* 0x00007610ff2c7816 */ /* 0x000fe4000000002c */
[----:B------:R-:W-:Y:S02]  /*11be0*/  PRMT R45, RZ, 0x7610, R45 ;  /* 0x00007610ff2d7816 */ /* 0x000fe4000000002d */
[----:B--2---:R-:W-:-:S06]  /*11bf0*/  PRMT R16, RZ, 0x7610, R16 ;  /* 0x00007610ff107816 */ /* 0x004fcc0000000010 */
[----:B------:R0:W2:Y:S02]  /*11c00*/  @P1 LDG.E.U16 R16, desc[UR24][R70.64] ;  /* 0x0000001846101981 */ /* 0x0000a4000c1e1500 */
[----:B0-----:R-:W-:-:S05]  /*11c10*/  IMAD R70, R68, UR7, RZ ;  /* 0x0000000744467c24 */ /* 0x001fca000f8e02ff */
[C---:B------:R-:W-:Y:S01]  /*11c20*/  LEA R69, P6, R70.reuse, R92, 0x1 ;  /* 0x0000005c46457211 */ /* 0x040fe200078c08ff */
[----:B------:R-:W-:Y:S02]  /*11c30*/  IMAD.MOV.U32 R68, RZ, RZ, R10 ;  /* 0x000000ffff447224 */ /* 0x000fe400078e000a */
[----:B------:R-:W2:Y:S01]  /*11c40*/  LDL.LU R10, [R1+0xb40] ;  /* 0x000b4000010a7983 */ /* 0x000ea20000300800 */
[----:B------:R-:W-:Y:S01]  /*11c50*/  LEA.HI.X.SX32 R70, R70, R93, 0x1, P6 ;  /* 0x0000005d46467211 */ /* 0x000fe200030f0eff */
[----:B------:R-:W-:Y:S02]  /*11c60*/  @!P4 IMAD.MOV R68, RZ, RZ, -R68 ;  /* 0x000000ffff44c224 */ /* 0x000fe400078e0a44 */
[----:B------:R-:W-:Y:S02]  /*11c70*/  STL [R1+0x6dc], R69 ;  /* 0x0006dc4501007387 */ /* 0x000fe40000100800 */
[----:B------:R-:W-:Y:S02]  /*11c80*/  @P1 IMAD.MOV.U32 R71, RZ, RZ, R70 ;  /* 0x000000ffff471224 */ /* 0x000fe400078e0046 */
[----:B------:R0:W-:Y:S01]  /*11c90*/  STL [R1+0x6d8], R70 ;  /* 0x0006d84601007387 */ /* 0x0001e20000100800 */
[----:B------:R-:W-:Y:S01]  /*11ca0*/  SEL R68, R65, R68, !P2 ;  /* 0x0000004441447207 */ /* 0x000fe20005000000 */
[----:B0-----:R-:W-:Y:S01]  /*11cb0*/  @P1 IMAD.MOV.U32 R70, RZ, RZ, R69 ;  /* 0x000000ffff461224 */ /* 0x001fe200078e0045 */
[----:B------:R-:W-:-:S04]  /*11cc0*/  PRMT R17, RZ, 0x7610, R17 ;  /* 0x00007610ff117816 */ /* 0x000fc80000000011 */
[----:B------:R0:W2:Y:S01]  /*11cd0*/  @P1 LDG.E.U16 R46, desc[UR24][R70.64] ;  /* 0x00000018462e1981 */ /* 0x0000a2000c1e1500 */
[----:B------:R-:W-:Y:S01]  /*11ce0*/  IMAD R69, R68, UR7, RZ ;  /* 0x0000000744457c24 */ /* 0x000fe2000f8e02ff */
[----:B0-----:R-:W-:-:S04]  /*11cf0*/  LEA R70, P3, R66, R92, 0x1 ;  /* 0x0000005c42467211 */ /* 0x001fc800078608ff */
[-C--:B------:R-:W-:Y:S01]  /*11d00*/  LEA.HI.X.SX32 R71, R66, R93.reuse, 0x1, P3 ;  /* 0x0000005d42477211 */ /* 0x080fe200018f0eff */
[----:B------:R-:W-:Y:S01]  /*11d10*/  STL [R1+0x6e4], R70 ;  /* 0x0006e44601007387 */ /* 0x000fe20000100800 */
[----:B------:R-:W-:Y:S02]  /*11d20*/  LEA R68, P4, R69, R92, 0x1 ;  /* 0x0000005c45447211 */ /* 0x000fe400078808ff */
[----:B------:R-:W-:Y:S01]  /*11d30*/  ISETP.GT.U32.AND P3, PT, R91, R64, PT ;  /* 0x000000405b00720c */ /* 0x000fe20003f64070 */
[----:B------:R0:W-:Y:S04]  /*11d40*/  STL [R1+0x6e0], R71 ;  /* 0x0006e04701007387 */ /* 0x0001e80000100800 */
[----:B------:R0:W2:Y:S01]  /*11d50*/  @P1 LDG.E.U16 R17, desc[UR24][R70.64] ;  /* 0x0000001846111981 */ /* 0x0000a2000c1e1500 */
[----:B------:R-:W-:-:S02]  /*11d60*/  LEA.HI.X.SX32 R69, R69, R93, 0x1, P4 ;  /* 0x0000005d45457211 */ /* 0x000fc400020f0eff */
[----:B------:R-:W-:Y:S02]  /*11d70*/  LEA R66, P5, R67, R92, 0x1 ;  /* 0x0000005c43427211 */ /* 0x000fe400078a08ff */
[----:B---3--:R-:W-:Y:S01]  /*11d80*/  PRMT R14, RZ, 0x7610, R14 ;  /* 0x00007610ff0e7816 */ /* 0x008fe2000000000e */
[----:B------:R1:W-:Y:S01]  /*11d90*/  STL [R1+0x6ec], R68 ;  /* 0x0006ec4401007387 */ /* 0x0003e20000100800 */
[----:B0-----:R-:W-:-:S03]  /*11da0*/  LOP3.LUT R71, R90, 0xcc, RZ, 0xfc, !PT ;  /* 0x000000cc5a477812 */ /* 0x001fc600078efcff */
[----:B------:R1:W3:Y:S01]  /*11db0*/  @P1 LDG.E.U16 R47, desc[UR24][R68.64] ;  /* 0x00000018442f1981 */ /* 0x0002e2000c1e1500 */
[----:B------:R-:W-:Y:S01]  /*11dc0*/  ISETP.GE.AND P4, PT, R71, RZ, PT ;  /* 0x000000ff4700720c */ /* 0x000fe20003f86270 */
[----:B------:R-:W-:Y:S01]  /*11dd0*/  @!P3 IMAD.IADD R64, R64, 0x1, -R91 ;  /* 0x000000014040b824 */ /* 0x000fe200078e0a5b */
[----:B------:R-:W-:Y:S01]  /*11de0*/  LEA.HI.X.SX32 R67, R67, R93, 0x1, P5 ;  /* 0x0000005d43437211 */ /* 0x000fe200028f0eff */
[----:B------:R0:W-:Y:S01]  /*11df0*/  STL [R1+0x6f4], R66 ;  /* 0x0006f44201007387 */ /* 0x0001e20000100800 */
[----:B-1----:R-:W-:-:S03]  /*11e00*/  LOP3.LUT R68, R90, 0xce, RZ, 0xfc, !PT ;  /* 0x000000ce5a447812 */ /* 0x002fc600078efcff */
[----:B------:R0:W2:Y:S06]  /*11e10*/  @P1 LDG.E.U16 R14, desc[UR24][R66.64] ;  /* 0x00000018420e1981 */ /* 0x0000ac000c1e1500 */
[----:B------:R-:W-:Y:S01]  /*11e20*/  @!P4 IMAD.MOV R64, RZ, RZ, -R64 ;  /* 0x000000ffff40c224 */ /* 0x000fe200078e0a40 */
[----:B------:R-:W-:Y:S01]  /*11e30*/  STL [R1+0x6e8], R69 ;  /* 0x0006e84501007387 */ /* 0x000fe20000100800 */
[----:B0-----:R-:W-:-:S03]  /*11e40*/  IABS R66, R68 ;  /* 0x0000004400427213 */ /* 0x001fc60000000000 */
[----:B------:R0:W-:Y:S02]  /*11e50*/  STL [R1+0x6f0], R67 ;  /* 0x0006f04301007387 */ /* 0x0001e40000100800 */
[----:B0-----:R-:W-:Y:S01]  /*11e60*/  SEL R67, R65, R64, !P2 ;  /* 0x0000004041437207 */ /* 0x001fe20005000000 */
[----:B------:R-:W-:-:S04]  /*11e70*/  IMAD.HI.U32 R64, R3, R66, RZ ;  /* 0x0000004203407227 */ /* 0x000fc800078e00ff */
[----:B------:R-:W-:Y:S02]  /*11e80*/  IMAD.MOV R64, RZ, RZ, -R64 ;  /* 0x000000ffff407224 */ /* 0x000fe400078e0a40 */
[----:B------:R-:W-:Y:S02]  /*11e90*/  IMAD R67, R67, UR7, RZ ;  /* 0x0000000743437c24 */ /* 0x000fe4000f8e02ff */
[----:B------:R-:W-:-:S03]  /*11ea0*/  IMAD R64, R91, R64, R66 ;  /* 0x000000405b407224 */ /* 0x000fc600078e0242 */
[----:B------:R-:W-:Y:S02]  /*11eb0*/  LEA R66, P3, R67, R92, 0x1 ;  /* 0x0000005c43427211 */ /* 0x000fe400078608ff */
[----:B------:R-:W-:Y:S02]  /*11ec0*/  ISETP.GT.U32.AND P5, PT, R91, R64, PT ;  /* 0x000000405b00720c */ /* 0x000fe40003fa4070 */
[----:B------:R-:W-:Y:S01]  /*11ed0*/  LEA.HI.X.SX32 R67, R67, R93, 0x1, P3 ;  /* 0x0000005d43437211 */ /* 0x000fe200018f0eff */
[----:B------:R0:W-:Y:S04]  /*11ee0*/  STL [R1+0x6fc], R66 ;  /* 0x0006fc4201007387 */ /* 0x0001e80000100800 */
[----:B------:R0:W2:Y:S04]  /*11ef0*/  @P1 LDG.E.U16 R44, desc[UR24][R66.64] ;  /* 0x00000018422c1981 */ /* 0x0000a8000c1e1500 */
[----:B------:R1:W-:Y:S02]  /*11f00*/  STL [R1+0x6f8], R67 ;  /* 0x0006f84301007387 */ /* 0x0003e40000100800 */
[----:B------:R-:W-:Y:S01]  /*11f10*/  @!P5 IMAD.IADD R64, R64, 0x1, -R91 ;  /* 0x000000014040d824 */ /* 0x000fe200078e0a5b */
[----:B0-----:R-:W-:-:S04]  /*11f20*/  LOP3.LUT R66, R90, 0xd4, RZ, 0xfc, !PT ;  /* 0x000000d45a427812 */ /* 0x001fc800078efcff */
[----:B-1----:R-:W-:Y:S02]  /*11f30*/  IABS R67, R66 ;  /* 0x0000004200437213 */ /* 0x002fe40000000000 */
[----:B------:R-:W-:Y:S02]  /*11f40*/  ISETP.GE.AND P3, PT, R66, RZ, PT ;  /* 0x000000ff4200720c */ /* 0x000fe40003f66270 */
[----:B------:R-:W-:Y:S01]  /*11f50*/  ISETP.GT.U32.AND P5, PT, R91, R64, PT ;  /* 0x000000405b00720c */ /* 0x000fe20003fa4070 */
[----:B------:R-:W-:-:S04]  /*11f60*/  IMAD.HI.U32 R66, R3, R67, RZ ;  /* 0x0000004303427227 */ /* 0x000fc800078e00ff */
[----:B------:R-:W-:-:S04]  /*11f70*/  IMAD.MOV R66, RZ, RZ, -R66 ;  /* 0x000000ffff427224 */ /* 0x000fc800078e0a42 */
[----:B------:R-:W-:-:S04]  /*11f80*/  IMAD R66, R91, R66, R67 ;  /* 0x000000425b427224 */ /* 0x000fc800078e0243 */
[----:B------:R-:W-:Y:S01]  /*11f90*/  @!P5 IMAD.IADD R64, R64, 0x1, -R91 ;  /* 0x000000014040d824 */ /* 0x000fe200078e0a5b */
[----:B------:R-:W-:Y:S02]  /*11fa0*/  ISETP.GT.U32.AND P5, PT, R91, R66, PT ;  /* 0x000000425b00720c */ /* 0x000fe40003fa4070 */
[----:B------:R-:W-:Y:S02]  /*11fb0*/  LOP3.LUT R67, R90, 0xd6, RZ, 0xfc, !PT ;  /* 0x000000d65a437812 */ /* 0x000fe400078efcff */
[----:B------:R-:W-:Y:S02]  /*11fc0*/  ISETP.GE.AND P4, PT, R68, RZ, PT ;  /* 0x000000ff4400720c */ /* 0x000fe40003f86270 */
[----:B------:R-:W-:-:S05]  /*11fd0*/  IABS R68, R67 ;  /* 0x0000004300447213 */ /* 0x000fca0000000000 */
[----:B------:R-:W-:Y:S02]  /*11fe0*/  IMAD.MOV.U32 R69, RZ, RZ, R68 ;  /* 0x000000ffff457224 */ /* 0x000fe400078e0044 */
[----:B------:R-:W-:Y:S02]  /*11ff0*/  IMAD.MOV.U32 R68, RZ, RZ, R64 ;  /* 0x000000ffff447224 */ /* 0x000fe400078e0040 */
[----:B------:R-:W-:Y:S02]  /*12000*/  @!P5 IMAD.IADD R66, R66, 0x1, -R91 ;  /* 0x000000014242d824 */ /* 0x000fe400078e0a5b */
[----:B------:R-:W-:Y:S02]  /*12010*/  @!P4 IMAD.MOV R68, RZ, RZ, -R68 ;  /* 0x000000ffff44c224 */ /* 0x000fe400078e0a44 */
[----:B------:R-:W-:Y:S01]  /*12020*/  IMAD.HI.U32 R64, R3, R69, RZ ;  /* 0x0000004503407227 */ /* 0x000fe200078e00ff */
[----:B------:R-:W-:-:S03]  /*12030*/  ISETP.GT.U32.AND P4, PT, R91, R66, PT ;  /* 0x000000425b00720c */ /* 0x000fc60003f84070 */
[----:B------:R-:W-:-:S04]  /*12040*/  IMAD.MOV R64, RZ, RZ, -R64 ;  /* 0x000000ffff407224 */ /* 0x000fc800078e0a40 */
[----:B------:R-:W-:-:S06]  /*12050*/  IMAD R64, R91, R64, R69 ;  /* 0x000000405b407224 */ /* 0x000fcc00078e0245 */
[----:B------:R-:W-:Y:S01]  /*12060*/  @!P4 IMAD.IADD R66, R66, 0x1, -R91 ;  /* 0x000000014242c824 */ /* 0x000fe200078e0a5b */
[----:B------:R-:W-:Y:S02]  /*12070*/  ISETP.GT.U32.AND P4, PT, R91, R64, PT ;  /* 0x000000405b00720c */ /* 0x000fe40003f84070 */
[----:B------:R-:W-:Y:S01]  /*12080*/  SEL R68, R65, R68, !P2 ;  /* 0x0000004441447207 */ /* 0x000fe20005000000 */
[----:B------:R-:W-:-:S04]  /*12090*/  @!P3 IMAD.MOV R66, RZ, RZ, -R66 ;  /* 0x000000ffff42b224 */ /* 0x000fc800078e0a42 */
[----:B------:R-:W-:Y:S01]  /*120a0*/  IMAD R69, R68, UR7, RZ ;  /* 0x0000000744457c24 */ /* 0x000fe2000f8e02ff */
[----:B------:R-:W-:-:S05]  /*120b0*/  SEL R66, R65, R66, !P2 ;  /* 0x0000004241427207 */ /* 0x000fca0005000000 */
[----:B------:R-:W-:Y:S01]  /*120c0*/  @!P4 IMAD.IADD R64, R64, 0x1, -R91 ;  /* 0x000000014040c824 */ /* 0x000fe200078e0a5b */
[----:B------:R-:W-:-:S04]  /*120d0*/  LEA R68, P5, R69, R92, 0x1 ;  /* 0x0000005c45447211 */ /* 0x000fc800078a08ff */
[----:B------:R-:W-:Y:S02]  /*120e0*/  ISETP.GT.U32.AND P3, PT, R91, R64, PT ;  /* 0x000000405b00720c */ /* 0x000fe40003f64070 */
[----:B------:R-:W-:Y:S02]  /*120f0*/  LEA.HI.X.SX32 R69, R69, R93, 0x1, P5 ;  /* 0x0000005d45457211 */ /* 0x000fe400028f0eff */
[----:B------:R-:W-:Y:S01]  /*12100*/  ISETP.GE.AND P5, PT, R67, RZ, PT ;  /* 0x000000ff4300720c */ /* 0x000fe20003fa6270 */
[----:B------:R-:W-:Y:S01]  /*12110*/  IMAD R67, R66, UR7, RZ ;  /* 0x0000000742437c24 */ /* 0x000fe2000f8e02ff */
[----:B------:R-:W-:-:S04]  /*12120*/  PRMT R15, RZ, 0x7610, R15 ;  /* 0x00007610ff0f7816 */ /* 0x000fc8000000000f */
[C---:B------:R-:W-:Y:S01]  /*12130*/  LEA R66, P4, R67.reuse, R92, 0x1 ;  /* 0x0000005c43427211 */ /* 0x040fe200078808ff */
[----:B------:R0:W-:Y:S02]  /*12140*/  STL [R1+0x704], R68 ;  /* 0x0007044401007387 */ /* 0x0001e40000100800 */
[----:B------:R-:W-:Y:S01]  /*12150*/  @!P3 IMAD.IADD R64, R64, 0x1, -R91 ;  /* 0x000000014040b824 */ /* 0x000fe200078e0a5b */
[----:B------:R-:W-:Y:S01]  /*12160*/  LEA.HI.X.SX32 R67, R67, R93, 0x1, P4 ;  /* 0x0000005d43437211 */ /* 0x000fe200020f0eff */
[----:B------:R0:W3:Y:S02]  /*12170*/  @P1 LDG.E.U16 R15, desc[UR24][R68.64] ;  /* 0x00000018440f1981 */ /* 0x0000e4000c1e1500 */
[----:B------:R-:W-:Y:S02]  /*12180*/  @!P5 IMAD.MOV R64, RZ, RZ, -R64 ;  /* 0x000000ffff40d224 */ /* 0x000fe400078e0a40 */
[----:B------:R-:W-:Y:S04]  /*12190*/  STL [R1+0x700], R69 ;  /* 0x0007004501007387 */ /* 0x000fe80000100800 */
[----:B------:R1:W3:Y:S01]  /*121a0*/  @P1 LDG.E.U16 R45, desc[UR24][R66.64] ;  /* 0x00000018422d1981 */ /* 0x0002e2000c1e1500 */
[----:B0-----:R-:W-:-:S03]  /*121b0*/  LOP3.LUT R68, R90, 0xdc, RZ, 0xfc, !PT ;  /* 0x000000dc5a447812 */ /* 0x001fc600078efcff */
[----:B------:R1:W-:Y:S04]  /*121c0*/  STL [R1+0x70c], R66 ;  /* 0x00070c4201007387 */ /* 0x0003e80000100800 */
[----:B------:R0:W-:Y:S01]  /*121d0*/  STL [R1+0x708], R67 ;  /* 0x0007084301007387 */ /* 0x0001e20000100800 */
[----:B-1----:R-:W-:Y:S02]  /*121e0*/  IABS R66, R68 ;  /* 0x0000004400427213 */ /* 0x002fe40000000000 */
[----:B0-----:R-:W-:-:S03]  /*121f0*/  SEL R67, R65, R64, !P2 ;  /* 0x0000004041437207 */ /* 0x001fc60005000000 */
[----:B------:R-:W-:-:S04]  /*12200*/  IMAD.HI.U32 R64, R3, R66, RZ ;  /* 0x0000004203407227 */ /* 0x000fc800078e00ff */
[----:B------:R-:W-:Y:S02]  /*12210*/  IMAD.MOV R64, RZ, RZ, -R64 ;  /* 0x000000ffff407224 */ /* 0x000fe400078e0a40 */
[----:B------:R-:W-:Y:S02]  /*12220*/  IMAD R67, R67, UR7, RZ ;  /* 0x0000000743437c24 */ /* 0x000fe4000f8e02ff */
[----:B------:R-:W-:-:S03]  /*12230*/  IMAD R64, R91, R64, R66 ;  /* 0x000000405b407224 */ /* 0x000fc600078e0242 */
[----:B------:R-:W-:Y:S02]  /*12240*/  LEA R66, P3, R67, R92, 0x1 ;  /* 0x0000005c43427211 */ /* 0x000fe400078608ff */
[----:B------:R-:W-:Y:S02]  /*12250*/  ISETP.GT.U32.AND P5, PT, R91, R64, PT ;  /* 0x000000405b00720c */ /* 0x000fe40003fa4070 */
[----:B------:R-:W-:Y:S02]  /*12260*/  PRMT R12, RZ, 0x7610, R12 ;  /* 0x00007610ff0c7816 */ /* 0x000fe4000000000c */
[----:B------:R-:W-:Y:S01]  /*12270*/  LEA.HI.X.SX32 R67, R67, R93, 0x1, P3 ;  /* 0x0000005d43437211 */ /* 0x000fe200018f0eff */
[----:B------:R0:W-:Y:S04]  /*12280*/  STL [R1+0x714], R66 ;  /* 0x0007144201007387 */ /* 0x0001e80000100800 */
[----:B------:R0:W3:Y:S04]  /*12290*/  @P1 LDG.E.U16 R12, desc[UR24][R66.64] ;  /* 0x00000018420c1981 */ /* 0x0000e8000c1e1500 */
[----:B------:R1:W-:Y:S01]  /*122a0*/  STL [R1+0x710], R67 ;  /* 0x0007104301007387 */ /* 0x0003e20000100800 */
        /* <DEDUP_REMOVED lines=34> */
[C---:B------:R-:W-:Y:S02]  /*124d0*/  LEA R66, P4, R67.reuse, R92, 0x1 ;  /* 0x0000005c43427211 */ /* 0x040fe400078808ff */
[----:B------:R-:W-:Y:S01]  /*124e0*/  PRMT R13, RZ, 0x7610, R13 ;  /* 0x00007610ff0d7816 */ /* 0x000fe2000000000d */
[----:B------:R0:W-:Y:S01]  /*124f0*/  STL [R1+0x71c], R68 ;  /* 0x00071c4401007387 */ /* 0x0001e20000100800 */
[----:B------:R-:W-:Y:S01]  /*12500*/  LEA.HI.X.SX32 R67, R67, R93, 0x1, P4 ;  /* 0x0000005d43437211 */ /* 0x000fe200020f0eff */
[----:B------:R-:W-:Y:S02]  /*12510*/  @!P3 IMAD.IADD R64, R64, 0x1, -R91 ;  /* 0x000000014040b824 */ /* 0x000fe400078e0a5b */
        /* <DEDUP_REMOVED lines=40> */
[----:B------:R-:W-:Y:S01]  /*127a0*/  IMAD R64, R91, R64, R69 ;  /* 0x000000405b407224 */ /* 0x000fe200078e0245 */
[----:B------:R-:W-:-:S05]  /*127b0*/  SEL R68, R65, R68, !P2 ;  /* 0x0000004441447207 */ /* 0x000fca0005000000 */
[----:B------:R-:W-:Y:S01]  /*127c0*/  @!P4 IMAD.IADD R66, R66, 0x1, -R91 ;  /* 0x000000014242c824 */ /* 0x000fe200078e0a5b */
[----:B------:R-:W-:Y:S01]  /*127d0*/  ISETP.GT.U32.AND P4, PT, R91, R64, PT ;  /* 0x000000405b00720c */ /* 0x000fe20003f84070 */
[----:B------:R-:W-:Y:S02]  /*127e0*/  IMAD R69, R68, UR7, RZ ;  /* 0x0000000744457c24 */ /* 0x000fe4000f8e02ff */
[----:B------:R-:W-:-:S03]  /*127f0*/  @!P3 IMAD.MOV R66, RZ, RZ, -R66 ;  /* 0x000000ffff42b224 */ /* 0x000fc600078e0a42 */
[----:B------:R-:W-:Y:S02]  /*12800*/  LEA R68, P5, R69, R92, 0x1 ;  /* 0x0000005c45447211 */ /* 0x000fe400078a08ff */
[----:B------:R-:W-:Y:S02]  /*12810*/  SEL R66, R65, R66, !P2 ;  /* 0x0000004241427207 */ /* 0x000fe40005000000 */
[----:B------:R-:W-:-:S03]  /*12820*/  LEA.HI.X.SX32 R69, R69, R93, 0x1, P5 ;  /* 0x0000005d45457211 */ /* 0x000fc600028f0eff */
[----:B------:R-:W-:Y:S01]  /*12830*/  @!P4 IMAD.IADD R64, R64, 0x1, -R91 ;  /* 0x000000014040c824 */ /* 0x000fe200078e0a5b */
[----:B------:R-:W-:Y:S01]  /*12840*/  ISETP.GE.AND P5, PT, R67, RZ, PT ;  /* 0x000000ff4300720c */ /* 0x000fe20003fa6270 */
[----:B------:R-:W-:-:S03]  /*12850*/  IMAD R67, R66, UR7, RZ ;  /* 0x0000000742437c24 */ /* 0x000fc6000f8e02ff */
[----:B------:R-:W-:Y:S02]  /*12860*/  ISETP.GT.U32.AND P3, PT, R91, R64, PT ;  /* 0x000000405b00720c */ /* 0x000fe40003f64070 */
[----:B--2---:R-:W-:Y:S02]  /*12870*/  PRMT R10, RZ, 0x7610, R10 ;  /* 0x00007610ff0a7816 */ /* 0x004fe4000000000a */
[C---:B------:R-:W-:Y:S02]  /*12880*/  LEA R66, P4, R67.reuse, R92, 0x1 ;  /* 0x0000005c43427211 */ /* 0x040fe400078808ff */
[----:B------:R-:W-:Y:S01]  /*12890*/  PRMT R40, RZ, 0x7610, R40 ;  /* 0x00007610ff287816 */ /* 0x000fe20000000028 */
[----:B------:R0:W-:Y:S01]  /*128a0*/  STL [R1+0x734], R68 ;  /* 0x0007344401007387 */ /* 0x0001e20000100800 */
[----:B------:R-:W-:-:S03]  /*128b0*/  LEA.HI.X.SX32 R67, R67, R93, 0x1, P4 ;  /* 0x0000005d43437211 */ /* 0x000fc600020f0eff */
[----:B------:R0:W2:Y:S02]  /*128c0*/  @P1 LDG.E.U16 R10, desc[UR24][R68.64] ;  /* 0x00000018440a1981 */ /* 0x0000a4000c1e1500 */
[----:B------:R-:W-:Y:S02]  /*128d0*/  @!P3 IMAD.IADD R64, R64, 0x1, -R91 ;  /* 0x000000014040b824 */ /* 0x000fe400078e0a5b */
[----:B------:R-:W-:Y:S04]  /*128e0*/  STL [R1+0x730], R69 ;  /* 0x0007304501007387 */ /* 0x000fe80000100800 */
[----:B------:R1:W2:Y:S01]  /*128f0*/  @P1 LDG.E.U16 R40, desc[UR24][R66.64] ;  /* 0x0000001842281981 */ /* 0x0002a2000c1e1500 */
[----:B0-----:R-:W-:-:S03]  /*12900*/  LOP3.LUT R68, R90, 0xfc, RZ, 0xfc, !PT ;  /* 0x000000fc5a447812 */ /* 0x001fc600078efcff */
[----:B------:R1:W-:Y:S01]  /*12910*/  STL [R1+0x73c], R66 ;  /* 0x00073c4201007387 */ /* 0x0003e20000100800 */
[----:B------:R-:W-:-:S03]  /*12920*/  @!P5 IMAD.MOV R64, RZ, RZ, -R64 ;  /* 0x000000ffff40d224 */ /* 0x000fc600078e0a40 */
[----:B------:R0:W-:Y:S01]  /*12930*/  STL [R1+0x738], R67 ;  /* 0x0007384301007387 */ /* 0x0001e20000100800 */
[----:B-1----:R-:W-:-:S05]  /*12940*/  IABS R66, R68 ;  /* 0x0000004400427213 */ /* 0x002fca0000000000 */
[----:B0-----:R-:W-:Y:S01]  /*12950*/  IMAD.MOV.U32 R67, RZ, RZ, R66 ;  /* 0x000000ffff437224 */ /* 0x001fe200078e0042 */
[----:B------:R-:W-:-:S03]  /*12960*/  SEL R66, R65, R64, !P2 ;  /* 0x0000004041427207 */ /* 0x000fc60005000000 */
[----:B------:R-:W-:-:S04]  /*12970*/  IMAD.HI.U32 R64, R3, R67, RZ ;  /* 0x0000004303407227 */ /* 0x000fc800078e00ff */
[----:B------:R-:W-:Y:S02]  /*12980*/  IMAD.MOV R64, RZ, RZ, -R64 ;  /* 0x000000ffff407224 */ /* 0x000fe400078e0a40 */
[----:B------:R-:W-:Y:S02]  /*12990*/  IMAD R66, R66, UR7, RZ ;  /* 0x0000000742427c24 */ /* 0x000fe4000f8e02ff */
[----:B------:R-:W-:-:S03]  /*129a0*/  IMAD R71, R91, R64, R67 ;  /* 0x000000405b477224 */ /* 0x000fc600078e0243 */
[----:B------:R-:W-:-:S04]  /*129b0*/  LEA R64, P3, R66, R92, 0x1 ;  /* 0x0000005c42407211 */ /* 0x000fc800078608ff */
[----:B------:R-:W-:Y:S02]  /*129c0*/  LEA.HI.X.SX32 R66, R66, R93, 0x1, P3 ;  /* 0x0000005d42427211 */ /* 0x000fe400018f0eff */
[----:B------:R-:W-:Y:S01]  /*129d0*/  ISETP.GT.U32.AND P3, PT, R91, R71, PT ;  /* 0x000000475b00720c */ /* 0x000fe20003f64070 */
[----:B------:R-:W-:Y:S01]  /*129e0*/  STL [R1+0x744], R64 ;  /* 0x0007444001007387 */ /* 0x000fe20000100800 */
[----:B------:R-:W-:Y:S01]  /*129f0*/  PRMT R41, RZ, 0x7610, R41 ;  /* 0x00007610ff297816 */ /* 0x000fe20000000029 */
[----:B------:R-:W-:Y:S02]  /*12a00*/  @P1 IMAD.MOV.U32 R67, RZ, RZ, R66 ;  /* 0x000000ffff431224 */ /* 0x000fe400078e0042 */
[----:B------:R0:W-:Y:S02]  /*12a10*/  STL [R1+0x740], R66 ;  /* 0x0007404201007387 */ /* 0x0001e40000100800 */
[----:B0-----:R-:W-:Y:S01]  /*12a20*/  @P1 IMAD.MOV.U32 R66, RZ, RZ, R64 ;  /* 0x000000ffff421224 */ /* 0x001fe200078e0040 */
[----:B------:R-:W-:-:S05]  /*12a30*/  LOP3.LUT R64, R90, 0xfe, RZ, 0xfc, !PT ;  /* 0x000000fe5a407812 */ /* 0x000fca00078efcff */
[----:B------:R-:W-:Y:S01]  /*12a40*/  @!P3 IMAD.IADD R71, R71, 0x1, -R91 ;  /* 0x000000014747b824 */ /* 0x000fe200078e0a5b */
[----:B------:R0:W2:Y:S04]  /*12a50*/  @P1 LDG.E.U16 R41, desc[UR24][R66.64] ;  /* 0x0000001842291981 */ /* 0x0000a8000c1e1500 */
[----:B------:R-:W-:Y:S02]  /*12a60*/  ISETP.GT.U32.AND P3, PT, R91, R71, PT ;  /* 0x000000475b00720c */ /* 0x000fe40003f64070 */
[----:B0-----:R-:W-:-:S05]  /*12a70*/  IABS R66, R64 ;  /* 0x0000004000427213 */ /* 0x001fca0000000000 */
[----:B------:R-:W-:Y:S01]  /*12a80*/  IMAD.MOV.U32 R67, RZ, RZ, R66 ;  /* 0x000000ffff437224 */ /* 0x000fe200078e0042 */
[----:B------:R-:W-:-:S03]  /*12a90*/  ISETP.GE.AND P4, PT, R68, RZ, PT ;  /* 0x000000ff4400720c */ /* 0x000fc60003f86270 */
[----:B------:R-:W-:Y:S01]  /*12aa0*/  IMAD.HI.U32 R66, R3, R67, RZ ;  /* 0x0000004303427227 */ /* 0x000fe200078e00ff */
[----:B------:R-:W-:-:S03]  /*12ab0*/  LOP3.LUT R69, R90, 0xee, RZ, 0xfc, !PT ;  /* 0x000000ee5a457812 */ /* 0x000fc600078efcff */
[----:B------:R-:W-:Y:S02]  /*12ac0*/  IMAD.MOV R66, RZ, RZ, -R66 ;  /* 0x000000ffff427224 */ /* 0x000fe400078e0a42 */
[----:B------:R-:W-:Y:S02]  /*12ad0*/  @!P3 IMAD.IADD R71, R71, 0x1, -R91 ;  /* 0x000000014747b824 */ /* 0x000fe400078e0a5b */
[----:B------:R-:W-:Y:S01]  /*12ae0*/  IMAD R67, R91, R66, R67 ;  /* 0x000000425b437224 */ /* 0x000fe200078e0243 */
[----:B------:R-:W-:Y:S02]  /*12af0*/  LOP3.LUT R66, R90, 0xf6, RZ, 0xfc, !PT ;  /* 0x000000f65a427812 */ /* 0x000fe400078efcff */
[----:B------:R-:W-:Y:S01]  /*12b00*/  IABS R70, R69 ;  /* 0x0000004500467213 */ /* 0x000fe20000000000 */
[----:B------:R-:W-:Y:S01]  /*12b10*/  IMAD.MOV.U32 R90, RZ, RZ, R71 ;  /* 0x000000ffff5a7224 */ /* 0x000fe200078e0047 */
[----:B------:R-:W-:-:S03]  /*12b20*/  IABS R68, R66 ;  /* 0x0000004200447213 */ /* 0x000fc60000000000 */
[----:B------:R-:W-:Y:S02]  /*12b30*/  IMAD.MOV.U32 R73, RZ, RZ, R70 ;  /* 0x000000ffff497224 */ /* 0x000fe400078e0046 */
[----:B------:R-:W-:Y:S02]  /*12b40*/  @!P4 IMAD.MOV R90, RZ, RZ, -R90 ;  /* 0x000000ffff5ac224 */ /* 0x000fe400078e0a5a */
[----:B------:R-:W-:Y:S02]  /*12b50*/  IMAD.MOV.U32 R70, RZ, RZ, R68 ;  /* 0x000000ffff467224 */ /* 0x000fe400078e0044 */
[----:B------:R-:W-:Y:S01]  /*12b60*/  IMAD.HI.U32 R68, R3, R73, RZ ;  /* 0x0000004903447227 */ /* 0x000fe200078e00ff */
[----:B------:R-:W-:-:S03]  /*12b70*/  SEL R90, R65, R90, !P2 ;  /* 0x0000005a415a7207 */ /* 0x000fc60005000000 */
[----:B------:R-:W-:Y:S02]  /*12b80*/  IMAD.MOV R68, RZ, RZ, -R68 ;  /* 0x000000ffff447224 */ /* 0x000fe400078e0a44 */
[----:B------:R-:W-:Y:S02]  /*12b90*/  IMAD R71, R90, UR7, RZ ;  /* 0x000000075a477c24 */ /* 0x000fe4000f8e02ff */
[----:B------:R-:W-:Y:S02]  /*12ba0*/  IMAD R90, R91, R68, R73 ;  /* 0x000000445b5a7224 */ /* 0x000fe400078e0249 */
[----:B------:R-:W-:Y:S01]  /*12bb0*/  IMAD.HI.U32 R3, R3, R70, RZ ;  /* 0x0000004603037227 */ /* 0x000fe200078e00ff */
[C---:B------:R-:W-:Y:S01]  /*12bc0*/  ISETP.GT.U32.AND P5, PT, R91.reuse, R67, PT ;  /* 0x000000435b00720c */ /* 0x040fe20003fa4070 */
[----:B------:R-:W5:Y:S01]  /*12bd0*/  LDL.LU R73, [R1+0xb3c] ;  /* 0x000b3c0001497983 */ /* 0x000f620000300800 */
[C---:B------:R-:W-:Y:S01]  /*12be0*/  ISETP.GT.U32.AND P4, PT, R91.reuse, R90, PT ;  /* 0x0000005a5b00720c */ /* 0x040fe20003f84070 */
[----:B------:R-:W-:Y:S01]  /*12bf0*/  IMAD.MOV R3, RZ, RZ, -R3 ;  /* 0x000000ffff037224 */ /* 0x000fe200078e0a03 */
[----:B------:R-:W-:Y:S01]  /*12c00*/  PRMT R11, RZ, 0x7610, R11 ;  /* 0x00007610ff0b7816 */ /* 0x000fe2000000000b */
[----:B------:R-:W5:Y:S02]  /*12c10*/  LDL.LU R68, [R1+0xb38] ;  /* 0x000b380001447983 */ /* 0x000f640000300800 */
[----:B------:R-:W-:Y:S01]  /*12c20*/  IMAD R3, R91, R3, R70 ;  /* 0x000000035b037224 */ /* 0x000fe200078e0246 */
[----:B------:R-:W-:-:S04]  /*12c30*/  LEA R70, P3, R71, R92, 0x1 ;  /* 0x0000005c47467211 */ /* 0x000fc800078608ff */
[----:B------:R-:W-:Y:S02]  /*12c40*/  LEA.HI.X.SX32 R71, R71, R93, 0x1, P3 ;  /* 0x0000005d47477211 */ /* 0x000fe400018f0eff */
[----:B------:R-:W-:Y:S01]  /*12c50*/  ISETP.GT.U32.AND P3, PT, R91, R3, PT ;  /* 0x000000035b00720c */ /* 0x000fe20003f64070 */
[--C-:B------:R-:W-:Y:S02]  /*12c60*/  @!P4 IMAD.IADD R90, R90, 0x1, -R91.reuse ;  /* 0x000000015a5ac824 */ /* 0x100fe400078e0a5b */
[----:B------:R-:W-:Y:S01]  /*12c70*/  @!P5 IMAD.IADD R67, R67, 0x1, -R91 ;  /* 0x000000014343d824 */ /* 0x000fe200078e0a5b */
[----:B------:R-:W4:Y:S02]  /*12c80*/  @P1 LDG.E.U16 R11, desc[UR24][R70.64] ;  /* 0x00000018460b1981 */ /* 0x000f24000c1e1500 */
[C---:B------:R-:W-:Y:S02]  /*12c90*/  ISETP.GT.U32.AND P5, PT, R91.reuse, R90, PT ;  /* 0x0000005a5b00720c */ /* 0x040fe40003fa4070 */
[----:B------:R-:W-:-:S02]  /*12ca0*/  ISETP.GT.U32.AND P6, PT, R91, R67, PT ;  /* 0x000000435b00720c */ /* 0x000fc40003fc4070 */
[----:B------:R-:W-:-:S03]  /*12cb0*/  ISETP.GE.AND P4, PT, R69, RZ, PT ;  /* 0x000000ff4500720c */ /* 0x000fc60003f86270 */
[----:B------:R-:W-:-:S05]  /*12cc0*/  @!P3 IMAD.IADD R3, R3, 0x1, -R91 ;  /* 0x000000010303b824 */ /* 0x000fca00078e0a5b */
[----:B------:R-:W-:Y:S01]  /*12cd0*/  ISETP.GT.U32.AND P3, PT, R91, R3, PT ;  /* 0x000000035b00720c */ /* 0x000fe20003f64070 */
[--C-:B------:R-:W-:Y:S01]  /*12ce0*/  @!P5 IMAD.IADD R90, R90, 0x1, -R91.reuse ;  /* 0x000000015a5ad824 */ /* 0x100fe200078e0a5b */
[----:B------:R-:W-:Y:S01]  /*12cf0*/  ISETP.GE.AND P5, PT, R66, RZ, PT ;  /* 0x000000ff4200720c */ /* 0x000fe20003fa6270 */
[----:B------:R-:W-:Y:S01]  /*12d00*/  @!P6 IMAD.IADD R67, R67, 0x1, -R91 ;  /* 0x000000014343e824 */ /* 0x000fe200078e0a5b */
[----:B------:R-:W-:Y:S01]  /*12d10*/  ISETP.GE.AND P6, PT, R64, RZ, PT ;  /* 0x000000ff4000720c */ /* 0x000fe20003fc6270 */
[----:B------:R-:W-:-:S04]  /*12d20*/  IMAD.MOV.U32 R66, RZ, RZ, R90 ;  /* 0x000000ffff427224 */ /* 0x000fc800078e005a */
[----:B------:R-:W-:Y:S02]  /*12d30*/  @!P4 IMAD.MOV R66, RZ, RZ, -R66 ;  /* 0x000000ffff42c224 */ /* 0x000fe400078e0a42 */
[----:B------:R-:W-:Y:S02]  /*12d40*/  IMAD.MOV.U32 R90, RZ, RZ, R67 ;  /* 0x000000ffff5a7224 */ /* 0x000fe400078e0043 */
[----:B------:R-:W-:Y:S01]  /*12d50*/  @!P3 IMAD.IADD R3, R3, 0x1, -R91 ;  /* 0x000000010303b824 */ /* 0x000fe200078e0a5b */
[----:B------:R-:W-:-:S03]  /*12d60*/  SEL R91, R65, R66, !P2 ;  /* 0x00000042415b7207 */ /* 0x000fc60005000000 */
[----:B------:R-:W-:Y:S02]  /*12d70*/  @!P6 IMAD.MOV R90, RZ, RZ, -R90 ;  /* 0x000000ffff5ae224 */ /* 0x000fe400078e0a5a */
[----:B------:R-:W-:Y:S02]  /*12d80*/  @!P5 IMAD.MOV R3, RZ, RZ, -R3 ;  /* 0x000000ffff03d224 */ /* 0x000fe400078e0a03 */
[----:B------:R-:W-:Y:S01]  /*12d90*/  IMAD R91, R91, UR7, RZ ;  /* 0x000000075b5b7c24 */ /* 0x000fe2000f8e02ff */
[C---:B------:R-:W-:Y:S02]  /*12da0*/  SEL R90, R65.reuse, R90, !P2 ;  /* 0x0000005a415a7207 */ /* 0x040fe40005000000 */
[----:B------:R-:W-:Y:S02]  /*12db0*/  SEL R3, R65, R3, !P2 ;  /* 0x0000000341037207 */ /* 0x000fe40005000000 */
[C---:B------:R-:W-:Y:S01]  /*12dc0*/  LEA R65, P2, R91.reuse, R92, 0x1 ;  /* 0x0000005c5b417211 */ /* 0x040fe200078408ff */
[----:B------:R-:W-:Y:S03]  /*12dd0*/  STL [R1+0x574], R70 ;  /* 0x0005744601007387 */ /* 0x000fe60000100800 */
[----:B------:R-:W-:Y:S01]  /*12de0*/  LEA.HI.X.SX32 R66, R91, R93, 0x1, P2 ;  /* 0x0000005d5b427211 */ /* 0x000fe200010f0eff */
[----:B------:R0:W-:Y:S01]  /*12df0*/  STL [R1+0x570], R71 ;  /* 0x0005704701007387 */ /* 0x0001e20000100800 */
[----:B------:R-:W-:Y:S01]  /*12e00*/  PRMT R91, RZ, 0x7610, R91 ;  /* 0x00007610ff5b7816 */ /* 0x000fe2000000005b */
[----:B------:R-:W-:-:S02]  /*12e10*/  IMAD R3, R3, UR7, RZ ;  /* 0x0000000703037c24 */ /* 0x000fc4000f8e02ff */
[----:B------:R-:W-:Y:S01]  /*12e20*/  @P1 IMAD.MOV.U32 R67, RZ, RZ, R66 ;  /* 0x000000ffff431224 */ /* 0x000fe200078e0042 */
[----:B0-----:R-:W5:Y:S04]  /*12e30*/  LDL.LU.64 R70, [R1+0xb30] ;  /* 0x000b300001467983 */ /* 0x001f680000300a00 */
[----:B------:R-:W5:Y:S04]  /*12e40*/  LDL.LU R69, [R1+0xb2c] ;  /* 0x000b2c0001457983 */ /* 0x000f680000300800 */
[----:B------:R-:W5:Y:S04]  /*12e50*/  LDL.LU R64, [R1+0xb28] ;  /* 0x000b280001407983 */ /* 0x000f680000300800 */
[----:B------:R-:W-:Y:S04]  /*12e60*/  STL [R1+0x564], R65 ;  /* 0x0005644101007387 */ /* 0x000fe80000100800 */
[----:B------:R0:W-:Y:S02]  /*12e70*/  STL [R1+0x560], R66 ;  /* 0x0005604201007387 */ /* 0x0001e40000100800 */
[----:B0-----:R-:W-:-:S02]  /*12e80*/  @P1 IMAD.MOV.U32 R66, RZ, RZ, R65 ;  /* 0x000000ffff421224 */ /* 0x001fc400078e0041 */
[----:B------:R-:W-:-:S03]  /*12e90*/  IMAD R65, R90, UR7, RZ ;  /* 0x000000075a417c24 */ /* 0x000fc6000f8e02ff */
[----:B------:R0:W4:Y:S01]  /*12ea0*/  @P1 LDG.E.U16 R91, desc[UR24][R66.64] ;  /* 0x00000018425b1981 */ /* 0x000122000c1e1500 */
[----:B------:R-:W-:Y:S02]  /*12eb0*/  PRMT R90, RZ, 0x7610, R90 ;  /* 0x00007610ff5a7816 */ /* 0x000fe4000000005a */
[----:B0-----:R-:W-:-:S04]  /*12ec0*/  LEA R66, P2, R3, R92, 0x1 ;  /* 0x0000005c03427211 */ /* 0x001fc800078408ff */
[-C--:B------:R-:W-:Y:S02]  /*12ed0*/  LEA.HI.X.SX32 R67, R3, R93.reuse, 0x1, P2 ;  /* 0x0000005d03437211 */ /* 0x080fe400010f0eff */
[C---:B------:R-:W-:Y:S02]  /*12ee0*/  LEA R92, P2, R65.reuse, R92, 0x1 ;  /* 0x0000005c415c7211 */ /* 0x040fe400078408ff */
[----:B------:R-:W-:Y:S01]  /*12ef0*/  PRMT R3, RZ, 0x7610, R3 ;  /* 0x00007610ff037816 */ /* 0x000fe20000000003 */
[----:B------:R-:W4:Y:S01]  /*12f00*/  @P1 LDG.E.U16 R90, desc[UR24][R66.64] ;  /* 0x00000018425a1981 */ /* 0x000f22000c1e1500 */
[----:B------:R-:W-:-:S05]  /*12f10*/  LEA.HI.X.SX32 R93, R65, R93, 0x1, P2 ;  /* 0x0000005d415d7211 */ /* 0x000fca00010f0eff */
[----:B------:R0:W4:Y:S04]  /*12f20*/  @P1 LDG.E.U16 R3, desc[UR24][R92.64] ;  /* 0x000000185c031981 */ /* 0x000128000c1e1500 */
[----:B------:R-:W-:Y:S04]  /*12f30*/  STL [R1+0x56c], R66 ;  /* 0x00056c4201007387 */ /* 0x000fe80000100800 */
[----:B------:R1:W-:Y:S04]  /*12f40*/  STL [R1+0x568], R67 ;  /* 0x0005684301007387 */ /* 0x0003e80000100800 */
[----:B-1----:R1:W5:Y:S04]  /*12f50*/  LDL.LU.64 R66, [R1+0xb20] ;  /* 0x000b200001427983 */ /* 0x0023680000300a00 */
[----:B------:R1:W5:Y:S04]  /*12f60*/  LDL.LU R65, [R1+0xb1c] ;  /* 0x000b1c0001417983 */ /* 0x0003680000300800 */
[----:B------:R-:W-:Y:S04]  /*12f70*/  STL [R1+0x55c], R92 ;  /* 0x00055c5c01007387 */ /* 0x000fe80000100800 */
[----:B------:R0:W-:Y:S02]  /*12f80*/  STL [R1+0x558], R93 ;  /* 0x0005585d01007387 */ /* 0x0001e40000100800 */
[----:B0-----:R-:W-:-:S05]  /*12f90*/  LOP3.LUT R93, R0, 0x40, RZ, 0x3c, !PT ;  /* 0x00000040005d7812 */ /* 0x001fca00078e3cff */
[----:B------:R0:W-:Y:S04]  /*12fa0*/  STS.U16 [R93+UR9+0x9e00], R62 ;  /* 0x009e003e5d007988 */ /* 0x0001e80008000409 */
        /* <DEDUP_REMOVED lines=12> */
[----:B------:R-:W-:Y:S04]  /*13070*/  STS.U16 [R93+UR9+0xd200], R51 ;  /* 0x00d200335d007988 */ /* 0x000fe80008000409 */
[----:B------:R-:W-:Y:S04]  /*13080*/  STS.U16 [R93+UR9+0xd600], R48 ;  /* 0x00d600305d007988 */ /* 0x000fe80008000409 */
[----:B------:R-:W-:Y:S04]  /*13090*/  STS.U16 [R93+UR9+0xda00], R49 ;  /* 0x00da00315d007988 */ /* 0x000fe80008000409 */
[----:B------:R-:W-:Y:S04]  /*130a0*/  STS.U16 [R93+UR9+0xde00], R46 ;  /* 0x00de002e5d007988 */ /* 0x000fe80008000409 */
[----:B---3--:R-:W-:Y:S04]  /*130b0*/  STS.U16 [R93+UR9+0xe200], R47 ;  /* 0x00e2002f5d007988 */ /* 0x008fe80008000409 */
[----:B------:R-:W-:Y:S01]  /*130c0*/  STS.U16 [R93+UR9+0xe600], R44 ;  /* 0x00e6002c5d007988 */ /* 0x000fe20008000409 */
[----:B------:R-:W3:Y:S03]  /*130d0*/  S2R R92, SR_TID.X ;  /* 0x00000000005c7919 */ /* 0x000ee60000002100 */
[----:B------:R-:W-:Y:S04]  /*130e0*/  STS.U16 [R93+UR9+0xea00], R45 ;  /* 0x00ea002d5d007988 */ /* 0x000fe80008000409 */
[----:B------:R-:W-:Y:S04]  /*130f0*/  STS.U16 [R93+UR9+0xee00], R42 ;  /* 0x00ee002a5d007988 */ /* 0x000fe80008000409 */
[----:B------:R-:W-:Y:S04]  /*13100*/  STS.U16 [R93+UR9+0xf200], R43 ;  /* 0x00f2002b5d007988 */ /* 0x000fe80008000409 */
[----:B--2---:R-:W-:Y:S04]  /*13110*/  STS.U16 [R93+UR9+0xf600], R40 ;  /* 0x00f600285d007988 */ /* 0x004fe80008000409 */
[----:B------:R-:W-:Y:S04]  /*13120*/  STS.U16 [R93+UR9+0xfa00], R41 ;  /* 0x00fa00295d007988 */ /* 0x000fe80008000409 */
[----:B0-----:R1:W5:Y:S04]  /*13130*/  LDL.LU R62, [R1+0xb18] ;  /* 0x000b1800013e7983 */ /* 0x0013680000300800 */
[----:B------:R1:W5:Y:S04]  /*13140*/  LDL.LU R63, [R1+0xb14] ;  /* 0x000b1400013f7983 */ /* 0x0003680000300800 */
        /* <DEDUP_REMOVED lines=9> */
[----:B----4-:R0:W-:Y:S04]  /*131e0*/  STS.U16 [R93+UR9+0xfe00], R11 ;  /* 0x00fe000b5d007988 */ /* 0x0101e80008000409 */
[----:B------:R1:W5:Y:S04]  /*131f0*/  LDL.LU R53, [R1+0xaec] ;  /* 0x000aec0001357983 */ /* 0x0003680000300800 */
[----:B------:R1:W5:Y:S01]  /*13200*/  LDL.LU R50, [R1+0xae8] ;  /* 0x000ae80001327983 */ /* 0x0003620000300800 */
[----:B0-----:R-:W-:-:S03]  /*13210*/  LOP3.LUT R11, R0, 0x60, RZ, 0x3c, !PT ;  /* 0x00000060000b7812 */ /* 0x001fc600078e3cff */
[----:B------:R1:W5:Y:S04]  /*13220*/  LDL.LU R51, [R1+0xae4] ;  /* 0x000ae40001337983 */ /* 0x0003680000300800 */
        /* <DEDUP_REMOVED lines=9> */
[----:B------:R1:W5:Y:S04]  /*132c0*/  LDL.LU R48, [R1+0xae0] ;  /* 0x000ae00001307983 */ /* 0x0003680000300800 */
        /* <DEDUP_REMOVED lines=8> */
[----:B------:R-:W-:Y:S04]  /*13350*/  STS.U16 [R11+UR9+0xb700], R27 ;  /* 0x00b7001b0b007988 */ /* 0x000fe80008000409 */
[----:B------:R1:W5:Y:S04]  /*13360*/  LDL.LU R45, [R1+0xacc] ;  /* 0x000acc00012d7983 */ /* 0x0003680000300800 */
[----:B------:R-:W-:Y:S04]  /*13370*/  STS.U16 [R11+UR9+0xbb00], R24 ;  /* 0x00bb00180b007988 */ /* 0x000fe80008000409 */
[----:B------:R1:W5:Y:S04]  /*13380*/  LDL.LU R42, [R1+0xac8] ;  /* 0x000ac800012a7983 */ /* 0x0003680000300800 */
[----:B------:R-:W-:Y:S04]  /*13390*/  STS.U16 [R11+UR9+0xbf00], R25 ;  /* 0x00bf00190b007988 */ /* 0x000fe80008000409 */
[----:B------:R1:W5:Y:S04]  /*133a0*/  LDL.LU R43, [R1+0xac4] ;  /* 0x000ac400012b7983 */ /* 0x0003680000300800 */
[----:B------:R-:W-:Y:S04]  /*133b0*/  STS.U16 [R11+UR9+0xc300], R22 ;  /* 0x00c300160b007988 */ /* 0x000fe80008000409 */
[----:B------:R1:W5:Y:S04]  /*133c0*/  LDL.LU R40, [R1+0xac0] ;  /* 0x000ac00001287983 */ /* 0x0003680000300800 */
[----:B------:R-:W-:Y:S01]  /*133d0*/  STS.U16 [R11+UR9+0xc700], R23 ;  /* 0x00c700170b007988 */ /* 0x000fe20008000409 */
[----:B---3--:R-:W-:-:S03]  /*133e0*/  SHF.R.U32.HI R92, RZ, 0x5, R92 ;  /* 0x00000005ff5c7819 */ /* 0x008fc6000001165c */
[----:B------:R1:W5:Y:S04]  /*133f0*/  LDL.LU R41, [R1+0xabc] ;  /* 0x000abc0001297983 */ /* 0x0003680000300800 */
[----:B------:R-:W-:Y:S04]  /*13400*/  STS.U16 [R11+UR9+0xcb00], R20 ;  /* 0x00cb00140b007988 */ /* 0x000fe80008000409 */
[----:B0-----:R1:W5:Y:S04]  /*13410*/  LDL.LU R38, [R1+0xab8] ;  /* 0x000ab80001267983 */ /* 0x0013680000300800 */
[----:B------:R-:W-:Y:S04]  /*13420*/  STS.U16 [R11+UR9+0xcf00], R21 ;  /* 0x00cf00150b007988 */ /* 0x000fe80008000409 */
[----:B--2---:R1:W5:Y:S04]  /*13430*/  LDL.LU R39, [R1+0xab4] ;  /* 0x000ab40001277983 */ /* 0x0043680000300800 */
[----:B------:R-:W-:Y:S04]  /*13440*/  STS.U16 [R11+UR9+0xd300], R18 ;  /* 0x00d300120b007988 */ /* 0x000fe80008000409 */
[----:B----4-:R1:W5:Y:S04]  /*13450*/  LDL.LU R36, [R1+0xab0] ;  /* 0x000ab00001247983 */ /* 0x0103680000300800 */
[----:B------:R-:W-:Y:S01]  /*13460*/  STS.U16 [R11+UR9+0xd700], R19 ;  /* 0x00d700130b007988 */ /* 0x000fe20008000409 */
[----:B------:R-:W-:-:S03]  /*13470*/  ISETP.NE.U32.AND P1, PT, R92, RZ, PT ;  /* 0x000000ff5c00720c */ /* 0x000fc60003f25070 */
[----:B------:R1:W5:Y:S04]  /*13480*/  LDL.LU R37, [R1+0xaac] ;  /* 0x000aac0001257983 */ /* 0x0003680000300800 */
[----:B------:R-:W-:Y:S01]  /*13490*/  STS.U16 [R11+UR9+0xdb00], R16 ;  /* 0x00db00100b007988 */ /* 0x000fe20008000409 */
[----:B------:R-:W-:-:S03]  /*134a0*/  SHF.R.S32.HI R92, RZ, 0x1f, R8 ;  /* 0x0000001fff5c7819 */ /* 0x000fc60000011408 */
        /* <DEDUP_REMOVED lines=13> */
[----:B------:R0:W-:Y:S04]  /*13580*/  STS.U16 [R11+UR9+0xf700], R91 ;  /* 0x00f7005b0b007988 */ /* 0x0001e80008000409 */
[----:B------:R1:W5:Y:S04]  /*13590*/  LDL.LU R29, [R1+0xa8c] ;  /* 0x000a8c00011d7983 */ /* 0x0003680000300800 */
[----:B------:R1:W5:Y:S01]  /*135a0*/  LDL.LU R26, [R1+0xa88] ;  /* 0x000a8800011a7983 */ /* 0x0003620000300800 */
[----:B0-----:R-:W-:-:S02]  /*135b0*/  LEA.HI R91, R92, R8, RZ, 0x6 ;  /* 0x000000085c5b7211 */ /* 0x001fc400078f30ff */
[----:B------:R-:W-:Y:S01]  /*135c0*/  LOP3.LUT R92, R0, 0x60, RZ, 0x3c, !PT ;  /* 0x00000060005c7812 */ /* 0x000fe200078e3cff */
[----:B------:R1:W5:Y:S04]  /*135d0*/  LDL.LU R27, [R1+0xa84] ;  /* 0x000a8400011b7983 */ /* 0x0003680000300800 */
[----:B------:R1:W5:Y:S04]  /*135e0*/  LDL.LU R24, [R1+0xa80] ;  /* 0x000a800001187983 */ /* 0x0003680000300800 */
[----:B------:R1:W5:Y:S04]  /*135f0*/  LDL.LU R25, [R1+0xa7c] ;  /* 0x000a7c0001197983 */ /* 0x0003680000300800 */
[----:B------:R1:W5:Y:S04]  /*13600*/  LDL.LU R22, [R1+0xa78] ;  /* 0x000a780001167983 */ /* 0x0003680000300800 */
[----:B------:R1:W5:Y:S04]  /*13610*/  LDL.LU R23, [R1+0xa74] ;  /* 0x000a740001177983 */ /* 0x0003680000300800 */
[----:B------:R0:W-:Y:S04]  /*13620*/  STS.U16 [R92+UR9+0xfb00], R90 ;  /* 0x00fb005a5c007988 */ /* 0x0001e80008000409 */
[----:B------:R1:W5:Y:S04]  /*13630*/  LDL.LU R20, [R1+0xa70] ;  /* 0x000a700001147983 */ /* 0x0003680000300800 */
[----:B------:R1:W5:Y:S01]  /*13640*/  LDL.LU R21, [R1+0xa6c] ;  /* 0x000a6c0001157983 */ /* 0x0003620000300800 */
[----:B0-----:R-:W-:-:S03]  /*13650*/  SHF.R.S32.HI R90, RZ, 0x6, R91 ;  /* 0x00000006ff5a7819 */ /* 0x001fc6000001145b */
[----:B------:R1:W5:Y:S04]  /*13660*/  LDL.LU R18, [R1+0xa68] ;  /* 0x000a680001127983 */ /* 0x0003680000300800 */
[----:B------:R1:W5:Y:S04]  /*13670*/  LDL.LU R19, [R1+0xa64] ;  /* 0x000a640001137983 */ /* 0x0003680000300800 */
[----:B------:R0:W-:Y:S04]  /*13680*/  STS.U16 [R92+UR9+0xff00], R3 ;  /* 0x00ff00035c007988 */ /* 0x0001e80008000409 */
[----:B------:R1:W5:Y:S04]  /*13690*/  LDL.LU R16, [R1+0xa60] ;  /* 0x000a600001107983 */ /* 0x0003680000300800 */
[----:B------:R-:W2:Y:S01]  /*136a0*/  LDL.LU R93, [R1+0x2ac] ;  /* 0x0002ac00015d7983 */ /* 0x000ea20000300800 */
[----:B0-----:R-:W-:-:S03]  /*136b0*/  VIMNMX R3, PT, PT, R90, 0x1, !PT ;  /* 0x000000015a037848 */ /* 0x001fc60007fe0100 */
[----:B------:R1:W5:Y:S04]  /*136c0*/  LDL.LU R17, [R1+0xa5c] ;  /* 0x000a5c0001117983 */ /* 0x0003680000300800 */
[----:B------:R1:W5:Y:S01]  /*136d0*/  LDL.LU R14, [R1+0xa58] ;  /* 0x000a5800010e7983 */ /* 0x0003620000300800 */
[----:B------:R-:W-:-:S03]  /*136e0*/  VIADD R3, R3, 0xffffffff ;  /* 0xffffffff03037836 */ /* 0x000fc60000000000 */
[----:B------:R1:W5:Y:S01]  /*136f0*/  LDL.LU R15, [R1+0xa54] ;  /* 0x000a5400010f7983 */ /* 0x0003620000300800 */
[----:B------:R-:W-:-:S03]  /*13700*/  ISETP.LT.OR P2, PT, R8, 0x40, P1 ;  /* 0x000000400800780c */ /* 0x000fc60000f41670 */
[----:B------:R1:W5:Y:S04]  /*13710*/  LDL.LU R12, [R1+0xa50] ;  /* 0x000a5000010c7983 */ /* 0x0003680000300800 */
[----:B------:R1:W5:Y:S01]  /*13720*/  LDL.LU R13, [R1+0xa4c] ;  /* 0x000a4c00010d7983 */ /* 0x0003620000300800 */
[----:B------:R-:W-:-:S03]  /*13730*/  IMAD.SHL.U32 R92, R9, 0x40, RZ ;  /* 0x00000040095c7824 */ /* 0x000fc600078e00ff */
[----:B------:R1:W5:Y:S04]  /*13740*/  LDL.LU R10, [R1+0xa48] ;  /* 0x000a4800010a7983 */ /* 0x0003680000300800 */
[----:B------:R1:W5:Y:S04]  /*13750*/  LDL.LU R11, [R1+0xa44] ;  /* 0x000a4400010b7983 */ /* 0x0003680000300800 */
[----:B------:R1:W5:Y:S04]  /*13760*/  LDL.LU R8, [R1+0xa40] ;  /* 0x000a400001087983 */ /* 0x0003680000300800 */
[----:B------:R1:W-:Y:S04]  /*13770*/  STL [R1+0xa18], R3 ;  /* 0x000a180301007387 */ /* 0x0003e80000100800 */
[----:B------:R1:W5:Y:S01]  /*13780*/  LDL.LU R9, [R1+0xa3c] ;  /* 0x000a3c0001097983 */ /* 0x0003620000300800 */
[----:B------:R0:W-:Y:S06]  /*13790*/  MEMBAR.ALL.CTA ;  /* 0x0000000000007992 */ /* 0x0001ec0000008000 */
[----:B0-----:R-:W0:Y:S01]  /*137a0*/  FENCE.VIEW.ASYNC.S ;  /* 0x00000000000073c6 */ /* 0x001e220000000000 */
[----:B------:R-:W-:-:S02]  /*137b0*/  UIADD3 UR6, UPT, UPT, UR9, 0x10000, URZ ;  /* 0x0001000009067890 */ /* 0x000fc4000fffe0ff */
[----:B------:R-:W-:Y:S02]  /*137c0*/  UIADD3 UR7, UPT, UPT, UR9, 0x18000, URZ ;  /* 0x0001800009077890 */ /* 0x000fe4000fffe0ff */
[----:B------:R-:W-:Y:S02]  /*137d0*/  USHF.R.U32.HI UR6, URZ, 0x4, UR6 ;  /* 0x00000004ff067899 */ /* 0x000fe40008011606 */
[----:B------:R-:W-:Y:S02]  /*137e0*/  USHF.R.U32.HI UR7, URZ, 0x4, UR7 ;  /* 0x00000004ff077899 */ /* 0x000fe40008011607 */
[----:B------:R-:W-:Y:S02]  /*137f0*/  USGXT.U32 UR13, UR6, 0xe ;  /* 0x0000000e060d789a */ /* 0x000fe40008000000 */
[----:B------:R-:W-:Y:S02]  /*13800*/  USGXT.U32 UR12, UR7, 0xe ;  /* 0x0000000e070c789a */ /* 0x000fe40008000000 */
[----:B------:R-:W-:-:S02]  /*13810*/  UIADD3 UR17, UP1, UPT, UR13, 0x2000080, URZ ;  /* 0x020000800d117890 */ /* 0x000fc4000ff3e0ff */
[----:B------:R-:W-:Y:S01]  /*13820*/  UIADD3 UR19, UP2, UPT, UR12, 0x2, URZ ;  /* 0x000000020c137890 */ /* 0x000fe2000ff5e0ff */
[----:B------:R-:W-:Y:S01]  /*13830*/  UMOV UR4, URZ ;  /* 0x000000ff00047c82 */ /* 0x000fe20008000000 */
[----:B------:R-:W-:Y:S01]  /*13840*/  UMOV UR5, URZ ;  /* 0x000000ff00057c82 */ /* 0x000fe20008000000 */
[----:B------:R-:W-:Y:S02]  /*13850*/  UIADD3.X UR18, UPT, UPT, UR4, 0x40004040, URZ, UP1, !UPT ;  /* 0x4000404004127890 */ /* 0x000fe40008ffe4ff */
[----:B------:R-:W-:Y:S01]  /*13860*/  UIADD3.X UR20, UPT, UPT, UR5, 0x40004040, URZ, UP2, !UPT ;  /* 0x4000404005147890 */ /* 0x000fe200097fe4ff */
[----:B0-----:R-:W-:Y:S01]  /*13870*/  BAR.SYNC.DEFER_BLOCKING 0x0 ;  /* 0x0000000000007b1d */ /* 0x001fe20000010000 */
[----:B------:R-:W-:Y:S01]  /*13880*/  ISETP.NE.U32.AND P3, PT, R3, RZ, PT ;  /* 0x000000ff0300720c */ /* 0x000fe20003f65070 */
[----:B--2---:R-:W-:-:S04]  /*13890*/  IMAD.SHL.U32 R90, R93, 0x40, RZ ;  /* 0x000000405d5a7824 */ /* 0x004fc800078e00ff */
[----:B-1----:R-:W-:Y:S08]  /*138a0*/  @P2 BRA `(.L_x_6) ;  /* 0x0000000000dc2947 */ /* 0x002ff00003800000 */
[----:B------:R-:W-:Y:S02]  /*138b0*/  USHF.R.U32.HI UR7, URZ, 0x4, UR9 ;  /* 0x00000004ff077899 */ /* 0x000fe40008011609 */
[----:B------:R-:W-:Y:S02]  /*138c0*/  UIADD3 UR5, UPT, UPT, UR9, 0x8000, URZ ;  /* 0x0000800009057890 */ /* 0x000fe4000fffe0ff */
[----:B------:R-:W-:Y:S02]  /*138d0*/  USGXT.U32 UR7, UR7, 0xe ;  /* 0x0000000e0707789a */ /* 0x000fe40008000000 */
[----:B------:R-:W-:Y:S02]  /*138e0*/  USHF.R.U32.HI UR5, URZ, 0x4, UR5 ;  /* 0x00000004ff057899 */ /* 0x000fe40008011605 */
[----:B------:R-:W-:Y:S02]  /*138f0*/  UIADD3 UR40, UP1, UPT, UR7, 0x2000080, URZ ;  /* 0x0200008007287890 */ /* 0x000fe4000ff3e0ff */
[----:B------:R-:W-:Y:S01]  /*13900*/  USGXT.U32 UR14, UR5, 0xe ;  /* 0x0000000e050e789a */ /* 0x000fe20008000000 */
[----:B------:R-:W-:Y:S01]  /*13910*/  UMOV UR4, URZ ;  /* 0x000000ff00047c82 */ /* 0x000fe20008000000 */
[----:B------:R-:W-:Y:S01]  /*13920*/  UMOV UR6, URZ ;  /* 0x000000ff00067c82 */ /* 0x000fe20008000000 */
[----:B------:R-:W-:-:S02]  /*13930*/  UIADD3.X UR41, UPT, UPT, UR4, 0x40004040, URZ, UP1, !UPT ;  /* 0x4000404004297890 */ /* 0x000fc40008ffe4ff */
[----:B------:R-:W-:Y:S01]  /*13940*/  UIADD3 UR42, UP1, UPT, UR14, 0x2, URZ ;  /* 0x000000020e2a7890 */ /* 0x000fe2000ff3e0ff */
[----:B------:R-:W-:Y:S01]  /*13950*/  UMOV UR4, UR11 ;  /* 0x0000000b00047c82 */ /* 0x000fe20008000000 */
[----:B------:R-:W-:Y:S02]  /*13960*/  UMOV UR5, URZ ;  /* 0x000000ff00057c82 */ /* 0x000fe40008000000 */
[----:B------:R-:W-:Y:S01]  /*13970*/  UIADD3.X UR43, UPT, UPT, UR6, 0x40004040, URZ, UP1, !UPT ;  /* 0x40004040062b7890 */ /* 0x000fe20008ffe4ff */
[----:B------:R-:W-:Y:S01]  /*13980*/  UMOV UR16, UR4 ;  /* 0x0000000400107c82 */ /* 0x000fe20008000000 */
[----:B------:R-:W-:Y:S02]  /*13990*/  ULOP3.LUT UR4, UR7, 0x2000000, URZ, 0xfc, !UPT ;  /* 0x0200000007047892 */ /* 0x000fe4000f8efcff */
[----:B------:R-:W-:Y:S02]  /*139a0*/  UIADD3.64 UR6, UPT, UPT, UR40, 0x80, URZ ;  /* 0x0000008028067897 */ /* 0x000fe4000fffe0ff */
[----:B------:R-:W-:-:S02]  /*139b0*/  UIADD3.64 UR44, UPT, UPT, UR42, 0x2, URZ ;  /* 0x000000022a2c7897 */ /* 0x000fc4000fffe0ff */
[----:B------:R-:W-:Y:S02]  /*139c0*/  UIADD3.64 UR46, UPT, UPT, UR40, 0x100, URZ ;  /* 0x00000100282e7897 */ /* 0x000fe4000fffe0ff */
[----:B------:R-:W-:Y:S02]  /*139d0*/  UIADD3.64 UR48, UPT, UPT, UR42, 0x4, URZ ;  /* 0x000000042a307897 */ /* 0x000fe4000fffe0ff */
[----:B------:R-:W-:Y:S02]  /*139e0*/  UIADD3 UR21, UPT, UPT, UR8, 0x100, URZ ;  /* 0x0000010008157890 */ /* 0x000fe4000fffe0ff */
[----:B------:R-:W-:Y:S02]  /*139f0*/  UIADD3.64 UR50, UPT, UPT, UR40, 0x380, URZ ;  /* 0x0000038028327897 */ /* 0x000fe4000fffe0ff */
[----:B------:R-:W-:Y:S02]  /*13a00*/  UIADD3 UR58, UPT, UPT, UR8, 0x100, URZ ;  /* 0x00000100083a7890 */ /* 0x000fe4000fffe0ff */
[----:B------:R-:W-:-:S02]  /*13a10*/  UIADD3.64 UR52, UPT, UPT, UR40, 0x400, URZ ;  /* 0x0000040028347897 */ /* 0x000fc4000fffe0ff */
[----:B------:R-:W-:Y:S02]  /*13a20*/  UIADD3 UR59, UPT, UPT, UR8, 0x100, URZ ;  /* 0x00000100083b7890 */ /* 0x000fe4000fffe0ff */
[----:B------:R-:W-:Y:S01]  /*13a30*/  UIADD3.64 UR54, UPT, UPT, UR40, 0x480, URZ ;  /* 0x0000048028367897 */ /* 0x000fe2000fffe0ff */
[----:B------:R-:W-:Y:S01]  /*13a40*/  UMOV UR26, 0x0 ;  /* 0x00000000001a7882 */ /* 0x000fe20000000000 */
[----:B------:R-:W-:Y:S01]  /*13a50*/  UMOV UR27, 0x8408490 ;  /* 0x08408490001b7882 */ /* 0x000fe20000000000 */
[----:B------:R-:W-:Y:S01]  /*13a60*/  UIADD3 UR60, UPT, UPT, UR8, 0x100, URZ ;  /* 0x00000100083c7890 */ /* 0x000fe2000fffe0ff */
[----:B------:R-:W-:Y:S01]  /*13a70*/  UMOV UR15, 0x40004040 ;  /* 0x40004040000f7882 */ /* 0x000fe20000000000 */
[----:B------:R-:W-:Y:S01]  /*13a80*/  UIADD3.64 UR56, UPT, UPT, UR40, 0x500, URZ ;  /* 0x0000050028387897 */ /* 0x000fe2000fffe0ff */
[----:B------:R-:W-:Y:S01]  /*13a90*/  UMOV UR5, 0x40004040 ;  /* 0x4000404000057882 */ /* 0x000fe20000000000 */
[----:B------:R-:W-:Y:S01]  /*13aa0*/  UMOV UR22, 0x0 ;  /* 0x0000000000167882 */ /* 0x000fe20000000000 */
[----:B------:R-:W-:Y:S01]  /*13ab0*/  UMOV UR23, 0x8408490 ;  /* 0x0840849000177882 */ /* 0x000fe20000000000 */
[----:B------:R-:W-:Y:S01]  /*13ac0*/  UMOV UR30, 0x0 ;  /* 0x00000000001e7882 */ /* 0x000fe20000000000 */
[----:B------:R-:W-:Y:S01]  /*13ad0*/  UMOV UR31, 0x8408490 ;  /* 0x08408490001f7882 */ /* 0x000fe20000000000 */
[----:B------:R0:W-:Y:S01]  /*13ae0*/  UTCHMMA gdesc[UR4], gdesc[UR14], tmem[UR8], tmem[UR26], idesc[UR27], !UPT ;  /* 0x00ff1a0e040075ea */ /* 0x0001e2000f800008 */
[----:B------:R-:W-:Y:S01]  /*13af0*/  UMOV UR28, 0x0 ;  /* 0x00000000001c7882 */ /* 0x000fe20000000000 */
[----:B------:R-:W-:Y:S01]  /*13b00*/  UMOV UR29, 0x8408490 ;  /* 0x08408490001d7882 */ /* 0x000fe20000000000 */
[----:B------:R0:W-:Y:S01]  /*13b10*/  UTCHMMA gdesc[UR40], gdesc[UR42], tmem[UR8], tmem[UR22], idesc[UR23], UPT ;  /* 0x00ff162a280075ea */ /* 0x0001e2000b800008 */
        /* <DEDUP_REMOVED lines=8> */
[----:B------:R0:W-:Y:S01]  /*13ba0*/  UTCHMMA gdesc[UR50], gdesc[UR14], tmem[UR21], tmem[UR32], idesc[UR33], !UPT ;  /* 0x00ff200e320075ea */ /* 0x0001e2000f800015 */
[----:B------:R-:W-:Y:S01]  /*13bb0*/  UMOV UR38, 0x0 ;  /* 0x0000000000267882 */ /* 0x000fe20000000000 */
[----:B------:R-:W-:Y:S01]  /*13bc0*/  UMOV UR39, 0x8408490 ;  /* 0x0840849000277882 */ /* 0x000fe20000000000 */
[----:B------:R0:W-:Y:S01]  /*13bd0*/  UTCHMMA gdesc[UR52], gdesc[UR42], tmem[UR58], tmem[UR34], idesc[UR35], UPT ;  /* 0x00ff222a340075ea */ /* 0x0001e2000b80003a */
[----:B------:R0:W-:Y:S01]  /*13be0*/  UTCHMMA gdesc[UR54], gdesc[UR44], tmem[UR59], tmem[UR36], idesc[UR37], UPT ;  /* 0x00ff242c360075ea */ /* 0x0001e2000b80003b */
[----:B------:R0:W-:Y:S01]  /*13bf0*/  UTCHMMA gdesc[UR56], gdesc[UR48], tmem[UR60], tmem[UR38], idesc[UR39], UPT ;  /* 0x00ff2630380075ea */ /* 0x0001e2000b80003c */
[----:B------:R0:W-:Y:S01]  /*13c00*/  UTCBAR [UR16], URZ ;  /* 0x000000ff100073e9 */ /* 0x0001e200080000ff */
[----:B------:R-:W-:Y:S01]  /*13c10*/  NOP ;  /* 0x0000000000007918 */ /* 0x000fe20000000000 */
.L_x_6:
[----:B------:R1:W-:Y:S01]  /*13c20*/  STL [R1+0x484], RZ ;  /* 0x000484ff01007387 */ /* 0x0003e20000100800 */
[----:B0-----:R-:W-:Y:S01]  /*13c30*/  UMOV UR14, UR17 ;  /* 0x00000011000e7c82 */ /* 0x001fe20008000000 */
[----:B------:R-:W-:Y:S01]  /*13c40*/  UMOV UR4, URZ ;  /* 0x000000ff00047c82 */ /* 0x000fe20008000000 */
[----:B------:R-:W-:Y:S01]  /*13c50*/  UMOV UR15, UR18 ;  /* 0x00000012000f7c82 */ /* 0x000fe20008000000 */
[----:B------:R-:W-:Y:S01]  /*13c60*/  UMOV UR16, UR19 ;  /* 0x0000001300107c82 */ /* 0x000fe20008000000 */
[----:B------:R-:W-:Y:S01]  /*13c70*/  UMOV UR17, UR20 ;  /* 0x0000001400117c82 */ /* 0x000fe20008000000 */
[----:B------:R-:W-:Y:S05]  /*13c80*/  @!P3 BRA `(.L_x_7) ;  /* 0x000001000084b947 */ /* 0x000fea0003800000 */
[----:B------:R-:W-:Y:S01]  /*13c90*/  SHF.R.S32.HI R3, RZ, 0x1f, R90 ;  /* 0x0000001fff037819 */ /* 0x000fe2000001145a */
[----:B------:R-:W-:Y:S01]  /*13ca0*/  ULOP3.LUT UR18, UR13, 0x2000000, URZ, 0xfc, !UPT ;  /* 0x020000000d127892 */ /* 0x000fe2000f8efcff */
[----:B------:R-:W-:Y:S01]  /*13cb0*/  SHF.R.S32.HI R91, RZ, 0x1f, R92 ;  /* 0x0000001fff5b7819 */ /* 0x000fe2000001145c */
[----:B------:R-:W-:Y:S01]  /*13cc0*/  UIADD3.64 UR26, UPT, UPT, UR14, 0x80, URZ ;  /* 0x000000800e1a7897 */ /* 0x000fe2000fffe0ff */
[C---:B------:R-:W-:Y:S01]  /*13cd0*/  SHF.L.U64.HI R3, R90.reuse, 0x1, R3 ;  /* 0x000000015a037819 */ /* 0x040fe20000010203 */
[----:B------:R-:W-:Y:S01]  /*13ce0*/  IMAD.SHL.U32 R90, R90, 0x2, RZ ;  /* 0x000000025a5a7824 */ /* 0x000fe200078e00ff */
[C---:B------:R-:W-:Y:S01]  /*13cf0*/  SHF.L.U64.HI R91, R92.reuse, 0x1, R91 ;  /* 0x000000015c5b7819 */ /* 0x040fe2000001025b */
[----:B------:R-:W-:Y:S01]  /*13d00*/  IMAD.SHL.U32 R92, R92, 0x2, RZ ;  /* 0x000000025c5c7824 */ /* 0x000fe200078e00ff */
[----:B------:R-:W-:Y:S02]  /*13d10*/  UIADD3.64 UR28, UPT, UPT, UR16, 0x2, URZ ;  /* 0x00000002101c7897 */ /* 0x000fe4000fffe0ff */
[----:B------:R-:W-:-:S02]  /*13d20*/  UIADD3.64 UR30, UPT, UPT, UR14, 0x100, URZ ;  /* 0x000001000e1e7897 */ /* 0x000fc4000fffe0ff */
[----:B------:R-:W-:Y:S02]  /*13d30*/  UIADD3.64 UR32, UPT, UPT, UR16, 0x4, URZ ;  /* 0x0000000410207897 */ /* 0x000fe4000fffe0ff */
[----:B------:R-:W-:Y:S02]  /*13d40*/  UIADD3.64 UR34, UPT, UPT, UR14, 0x380, URZ ;  /* 0x000003800e227897 */ /* 0x000fe4000fffe0ff */
[----:B------:R-:W-:Y:S02]  /*13d50*/  UIADD3.64 UR36, UPT, UPT, UR14, 0x400, URZ ;  /* 0x000004000e247897 */ /* 0x000fe4000fffe0ff */
[----:B------:R-:W-:Y:S02]  /*13d60*/  UIADD3.64 UR38, UPT, UPT, UR14, 0x480, URZ ;  /* 0x000004800e267897 */ /* 0x000fe4000fffe0ff */
[----:B------:R-:W-:Y:S01]  /*13d70*/  UIADD3.64 UR40, UPT, UPT, UR14, 0x500, URZ ;  /* 0x000005000e287897 */ /* 0x000fe2000fffe0ff */
[----:B------:R-:W-:Y:S01]  /*13d80*/  UMOV UR22, 0x1 ;  /* 0x0000000100167882 */ /* 0x000fe20000000000 */
[----:B------:R-:W-:Y:S01]  /*13d90*/  UMOV UR5, URZ ;  /* 0x000000ff00057c82 */ /* 0x000fe20008000000 */
[----:B------:R-:W-:-:S09]  /*13da0*/  UMOV UR13, 0x40004040 ;  /* 0x40004040000d7882 */ /* 0x000fd20000000000 */
.L_x_10:
[----:B-----5:R-:W-:Y:S04]  /*13db0*/  STL.64 [R1+0xa58], R6 ;  /* 0x000a580601007387 */ /* 0x020fe80000100a00 */
[----:B0-----:R0:W-:Y:S04]  /*13dc0*/  STL.64 [R1+0xa50], R4 ;  /* 0x000a500401007387 */ /* 0x0011e80000100a00 */
[----:B------:R2:W-:Y:S01]  /*13dd0*/  STL.64 [R1+0xa40], R2 ;  /* 0x000a400201007387 */ /* 0x0005e20000100a00 */
[-C--:B0-----:R-:W-:Y:S02]  /*13de0*/  IADD3 R4, P4, PT, R76, R92.reuse, RZ ;  /* 0x0000005c4c047210 */ /* 0x081fe40007f9e0ff */
[----:B--2---:R-:W-:-:S02]  /*13df0*/  IADD3 R3, P2, PT, R88, R92, RZ ;  /* 0x0000005c58037210 */ /* 0x004fc40007f5e0ff */
[----:B------:R-:W-:-:S03]  /*13e00*/  IADD3 R2, P3, PT, R86, R92, RZ ;  /* 0x0000005c56027210 */ /* 0x000fc60007f7e0ff */
[----:B------:R0:W-:Y:S04]  /*13e10*/  STL [R1+0x9ec], R3 ;  /* 0x0009ec0301007387 */ /* 0x0001e80000100800 */
[----:B------:R2:W-:Y:S04]  /*13e20*/  STL [R1+0x9f0], R2 ;  /* 0x0009f00201007387 */ /* 0x0005e80000100800 */
[----:B------:R3:W-:Y:S01]  /*13e30*/  STL [R1+0x9f4], R4 ;  /* 0x0009f40401007387 */ /* 0x0007e20000100800 */
[----:B0-----:R-:W-:Y:S01]  /*13e40*/  IADD3 R3, P5, PT, R74, R92, RZ ;  /* 0x0000005c4a037210 */ /* 0x001fe20007fbe0ff */
[----:B--2---:R-:W-:-:S04]  /*13e50*/  IMAD.X R2, R89, 0x1, R91, P2 ;  /* 0x0000000159027824 */ /* 0x004fc800010e065b */
[----:B------:R0:W-:Y:S01]  /*13e60*/  STL [R1+0x9f8], R3 ;  /* 0x0009f80301007387 */ /* 0x0001e20000100800 */
[----:B---3--:R-:W-:-:S03]  /*13e70*/  IMAD.X R4, R87, 0x1, R91, P3 ;  /* 0x0000000157047824 */ /* 0x008fc600018e065b */
[----:B------:R2:W-:Y:S04]  /*13e80*/  STL [R1+0x9cc], R2 ;  /* 0x0009cc0201007387 */ /* 0x0005e80000100800 */
[----:B------:R3:W-:Y:S01]  /*13e90*/  STL [R1+0x9d0], R4 ;  /* 0x0009d00401007387 */ /* 0x0007e20000100800 */
[--C-:B0-----:R-:W-:Y:S02]  /*13ea0*/  IMAD.X R3, R77, 0x1, R91.reuse, P4 ;  /* 0x000000014d037824 */ /* 0x101fe400020e065b */
[----:B--2---:R-:W-:-:S03]  /*13eb0*/  IMAD.X R2, R75, 0x1, R91, P5 ;  /* 0x000000014b027824 */ /* 0x004fc600028e065b */
[----:B------:R0:W-:Y:S01]  /*13ec0*/  STL [R1+0x9d4], R3 ;  /* 0x0009d40301007387 */ /* 0x0001e20000100800 */
[----:B---3-5:R-:W-:-:S03]  /*13ed0*/  IADD3 R4, P2, PT, R64, R92, RZ ;  /* 0x0000005c40047210 */ /* 0x028fc60007f5e0ff */
[----:B------:R2:W-:Y:S04]  /*13ee0*/  STL [R1+0x9d8], R2 ;  /* 0x0009d80201007387 */ /* 0x0005e80000100800 */
[----:B------:R3:W-:Y:S01]  /*13ef0*/  STL [R1+0x9fc], R4 ;  /* 0x0009fc0401007387 */ /* 0x0007e20000100800 */
[-C--:B0-----:R-:W-:Y:S02]  /*13f00*/  IADD3 R3, P3, PT, R62, R92.reuse, RZ ;  /* 0x0000005c3e037210 */ /* 0x081fe40007f7e0ff */
[----:B--2---:R-:W-:-:S03]  /*13f10*/  IADD3 R2, P4, PT, R52, R92, RZ ;  /* 0x0000005c34027210 */ /* 0x004fc60007f9e0ff */
[----:B------:R0:W-:Y:S01]  /*13f20*/  STL [R1+0xa00], R3 ;  /* 0x000a000301007387 */ /* 0x0001e20000100800 */
[----:B---3--:R-:W-:-:S03]  /*13f30*/  IADD3 R4, P5, PT, R50, R92, RZ ;  /* 0x0000005c32047210 */ /* 0x008fc60007fbe0ff */
[----:B------:R2:W-:Y:S04]  /*13f40*/  STL [R1+0xa04], R2 ;  /* 0x000a040201007387 */ /* 0x0005e80000100800 */
[----:B------:R3:W-:Y:S01]  /*13f50*/  STL [R1+0xa08], R4 ;  /* 0x000a080401007387 */ /* 0x0007e20000100800 */
[--C-:B0-----:R-:W-:Y:S02]  /*13f60*/  IMAD.X R3, R65, 0x1, R91.reuse, P2 ;  /* 0x0000000141037824 */ /* 0x101fe400010e065b */
[----:B--2---:R-:W-:-:S03]  /*13f70*/  IMAD.X R2, R63, 0x1, R91, P3 ;  /* 0x000000013f027824 */ /* 0x004fc600018e065b */
[----:B------:R0:W-:Y:S01]  /*13f80*/  STL [R1+0x9dc], R3 ;  /* 0x0009dc0301007387 */ /* 0x0001e20000100800 */
[----:B---3--:R-:W-:-:S03]  /*13f90*/  IMAD.X R4, R53, 0x1, R91, P4 ;  /* 0x0000000135047824 */ /* 0x008fc600020e065b */
[----:B------:R2:W-:Y:S04]  /*13fa0*/  STL [R1+0x9e0], R2 ;  /* 0x0009e00201007387 */ /* 0x0005e80000100800 */
[----:B------:R3:W-:Y:S01]  /*13fb0*/  STL [R1+0x9e4], R4 ;  /* 0x0009e40401007387 */ /* 0x0007e20000100800 */
[----:B0-----:R-:W-:Y:S01]  /*13fc0*/  IMAD.X R3, R51, 0x1, R91, P5 ;  /* 0x0000000133037824 */ /* 0x001fe200028e065b */
[----:B--2---:R-:W-:-:S04]  /*13fd0*/  IADD3 R2, P2, PT, R40, R92, RZ ;  /* 0x0000005c28027210 */ /* 0x004fc80007f5e0ff */
[----:B------:R0:W-:Y:S01]  /*13fe0*/  STL [R1+0x9e8], R3 ;  /* 0x0009e80301007387 */ /* 0x0001e20000100800 */
[----:B---3--:R-:W-:-:S03]  /*13ff0*/  IADD3 R4, P3, PT, R38, R92, RZ ;  /* 0x0000005c26047210 */ /* 0x008fc60007f7e0ff */
[----:B------:R2:W-:Y:S01]  /*14000*/  STL [R1+0x420], R2 ;  /* 0x0004200201007387 */ /* 0x0005e20000100800 */
[----:B------:R-:W-:-:S03]  /*14010*/  IMAD.X R40, R41, 0x1, R91, P2 ;  /* 0x0000000129287824 */ /* 0x000fc600010e065b */
[----:B------:R3:W-:Y:S01]  /*14020*/  STL [R1+0x424], R4 ;  /* 0x0004240401007387 */ /* 0x0007e20000100800 */
[----:B------:R-:W-:Y:S01]  /*14030*/  IMAD.X R38, R39, 0x1, R91, P3 ;  /* 0x0000000127267824 */ /* 0x000fe200018e065b */
[-C--:B0-----:R-:W-:Y:S02]  /*14040*/  IADD3 R3, P4, PT, R30, R92.reuse, RZ ;  /* 0x0000005c1e037210 */ /* 0x081fe40007f9e0ff */
[----:B--2---:R-:W-:-:S03]  /*14050*/  IADD3 R2, P5, PT, R28, R92, RZ ;  /* 0x0000005c1c027210 */ /* 0x004fc60007fbe0ff */
[----:B------:R0:W-:Y:S01]  /*14060*/  STL [R1+0x428], R3 ;  /* 0x0004280301007387 */ /* 0x0001e20000100800 */
[--C-:B------:R-:W-:Y:S01]  /*14070*/  IMAD.X R30, R31, 0x1, R91.reuse, P4 ;  /* 0x000000011f1e7824 */ /* 0x100fe200020e065b */
[----:B---3--:R-:W-:Y:S02]  /*14080*/  IADD3 R4, P3, PT, R20, R92, RZ ;  /* 0x0000005c14047210 */ /* 0x008fe40007f7e0ff */
[----:B------:R-:W-:Y:S01]  /*14090*/  STL [R1+0xa48], R40 ;  /* 0x000a482801007387 */ /* 0x000fe20000100800 */
[----:B------:R-:W-:-:S03]  /*140a0*/  IMAD.X R28, R29, 0x1, R91, P5 ;  /* 0x000000011d1c7824 */ /* 0x000fc600028e065b */
[----:B------:R2:W-:Y:S01]  /*140b0*/  STL [R1+0x42c], R2 ;  /* 0x00042c0201007387 */ /* 0x0005e20000100800 */
[--C-:B------:R-:W-:Y:S01]  /*140c0*/  IMAD.X R20, R21, 0x1, R91.reuse, P3 ;  /* 0x0000000115147824 */ /* 0x100fe200018e065b */
[-C--:B0-----:R-:W-:Y:S02]  /*140d0*/  IADD3 R3, P4, PT, R14, R92.reuse, RZ ;  /* 0x0000005c0e037210 */ /* 0x081fe40007f9e0ff */
[----:B------:R-:W-:Y:S03]  /*140e0*/  STL [R1+0xa60], R38 ;  /* 0x000a602601007387 */ /* 0x000fe60000100800 */
[----:B------:R-:W-:Y:S01]  /*140f0*/  IMAD.X R14, R15, 0x1, R91, P4 ;  /* 0x000000010f0e7824 */ /* 0x000fe200020e065b */
[----:B------:R-:W-:Y:S01]  /*14100*/  STL [R1+0xa64], R30 ;  /* 0x000a641e01007387 */ /* 0x000fe20000100800 */
[----:B--2---:R-:W-:-:S03]  /*14110*/  IADD3 R2, P2, PT, R22, R92, RZ ;  /* 0x0000005c16027210 */ /* 0x004fc60007f5e0ff */
[----:B------:R-:W-:Y:S02]  /*14120*/  STL [R1+0xa68], R28 ;  /* 0x000a681c01007387 */ /* 0x000fe40000100800 */
[----:B------:R-:W-:Y:S02]  /*14130*/  IMAD.X R22, R23, 0x1, R91, P2 ;  /* 0x0000000117167824 */ /* 0x000fe400010e065b */
[----:B------:R0:W-:Y:S04]  /*14140*/  STL [R1+0x430], R2 ;  /* 0x0004300201007387 */ /* 0x0001e80000100800 */
[----:B------:R2:W-:Y:S04]  /*14150*/  STL [R1+0x434], R4 ;  /* 0x0004340401007387 */ /* 0x0005e80000100800 */
[----:B------:R3:W-:Y:S01]  /*14160*/  STL [R1+0x438], R3 ;  /* 0x0004380301007387 */ /* 0x0007e20000100800 */
[----:B0-----:R-:W-:-:S03]  /*14170*/  IADD3 R2, P5, PT, R12, R92, RZ ;  /* 0x0000005c0c027210 */ /* 0x001fc60007fbe0ff */
[----:B------:R-:W-:Y:S01]  /*14180*/  STL [R1+0xa6c], R22 ;  /* 0x000a6c1601007387 */ /* 0x000fe20000100800 */
[-C--:B--2---:R-:W-:Y:S01]  /*14190*/  IADD3 R4, P3, PT, R82, R92.reuse, RZ ;  /* 0x0000005c52047210 */ /* 0x084fe20007f7e0ff */
[--C-:B------:R-:W-:Y:S02]  /*141a0*/  IMAD.X R12, R13, 0x1, R91.reuse, P5 ;  /* 0x000000010d0c7824 */ /* 0x100fe400028e065b */
[----:B------:R0:W-:Y:S01]  /*141b0*/  STL [R1+0x43c], R2 ;  /* 0x00043c0201007387 */ /* 0x0001e20000100800 */
[----:B---3--:R-:W-:Y:S01]  /*141c0*/  IADD3 R3, P4, PT, R72, R92, RZ ;  /* 0x0000005c48037210 */ /* 0x008fe20007f9e0ff */
[--C-:B------:R-:W-:Y:S02]  /*141d0*/  IMAD.X R82, R83, 0x1, R91.reuse, P3 ;  /* 0x0000000153527824 */ /* 0x100fe400018e065b */
[----:B------:R-:W-:Y:S02]  /*141e0*/  STL [R1+0xa70], R20 ;  /* 0x000a701401007387 */ /* 0x000fe40000100800 */
[----:B------:R-:W-:-:S02]  /*141f0*/  IMAD.X R72, R73, 0x1, R91, P4 ;  /* 0x0000000149487824 */ /* 0x000fc400020e065b */
[----:B------:R-:W-:Y:S01]  /*14200*/  STL [R1+0xa74], R14 ;  /* 0x000a740e01007387 */ /* 0x000fe20000100800 */
[----:B0-----:R-:W-:-:S05]  /*14210*/  IADD3 R2, P2, PT, R84, R92, RZ ;  /* 0x0000005c54027210 */ /* 0x001fca0007f5e0ff */
[----:B------:R0:W-:Y:S01]  /*14220*/  STL [R1+0x440], R2 ;  /* 0x0004400201007387 */ /* 0x0001e20000100800 */
[----:B------:R-:W-:-:S03]  /*14230*/  IMAD.X R84, R85, 0x1, R91, P2 ;  /* 0x0000000155547824 */ /* 0x000fc600010e065b */
[----:B------:R2:W-:Y:S04]  /*14240*/  STL [R1+0x444], R4 ;  /* 0x0004440401007387 */ /* 0x0005e80000100800 */
[----:B------:R3:W-:Y:S01]  /*14250*/  STL [R1+0x448], R3 ;  /* 0x0004480301007387 */ /* 0x0007e20000100800 */
[-C--:B0-----:R-:W-:Y:S02]  /*14260*/  IADD3 R2, P5, PT, R70, R92.reuse, RZ ;  /* 0x0000005c46027210 */ /* 0x081fe40007fbe0ff */
[----:B--2---:R-:W-:-:S03]  /*14270*/  IADD3 R4, P3, PT, R58, R92, RZ ;  /* 0x0000005c3a047210 */ /* 0x004fc60007f7e0ff */
[----:B------:R0:W-:Y:S01]  /*14280*/  STL [R1+0x44c], R2 ;  /* 0x00044c0201007387 */ /* 0x0001e20000100800 */
[--C-:B------:R-:W-:Y:S01]  /*14290*/  IMAD.X R70, R71, 0x1, R91.reuse, P5 ;  /* 0x0000000147467824 */ /* 0x100fe200028e065b */
[----:B---3--:R-:W-:Y:S01]  /*142a0*/  IADD3 R3, P4, PT, R48, R92, RZ ;  /* 0x0000005c30037210 */ /* 0x008fe20007f9e0ff */
[----:B------:R-:W-:-:S04]  /*142b0*/  IMAD.X R58, R59, 0x1, R91, P3 ;  /* 0x000000013b3a7824 */ /* 0x000fc800018e065b */
[----:B------:R-:W-:Y:S01]  /*142c0*/  IMAD.X R48, R49, 0x1, R91, P4 ;  /* 0x0000000131307824 */ /* 0x000fe200020e065b */
        /* <DEDUP_REMOVED lines=15> */
[----:B------:R-:W-:Y:S04]  /*143c0*/  STL [R1+0x968], R4 ;  /* 0x0009680401007387 */ /* 0x000fe80000100800 */
[----:B------:R2:W-:Y:S01]  /*143d0*/  STL [R1+0x96c], R3 ;  /* 0x00096c0301007387 */ /* 0x0005e20000100800 */
[----:B0-----:R-:W-:-:S05]  /*143e0*/  IADD3 R2, P5, PT, R24, R92, RZ ;  /* 0x0000005c18027210 */ /* 0x001fca0007fbe0ff */
[----:B------:R0:W-:Y:S01]  /*143f0*/  STL [R1+0x970], R2 ;  /* 0x0009700201007387 */ /* 0x0001e20000100800 */
[----:B------:R-:W-:Y:S01]  /*14400*/  IMAD.X R24, R25, 0x1, R91, P5 ;  /* 0x0000000119187824 */ /* 0x000fe200028e065b */
[-C--:B--2---:R-:W-:Y:S02]  /*14410*/  IADD3 R3, P2, PT, R18, R92.reuse, RZ ;  /* 0x0000005c12037210 */ /* 0x084fe40007f5e0ff */
[----:B------:R-:W2:Y:S04]  /*14420*/  LDL.LU.64 R14, [R1] ;  /* 0x00000000010e7983 */ /* 0x000ea80000300a00 */
[----:B------:R3:W-:Y:S01]  /*14430*/  STL [R1+0x974], R3 ;  /* 0x0009740301007387 */ /* 0x0007e20000100800 */
[----:B0-----:R-:W-:-:S03]  /*14440*/  IADD3 R2, P3, PT, R16, R92, RZ ;  /* 0x0000005c10027210 */ /* 0x001fc60007f7e0ff */
[----:B------:R-:W4:Y:S04]  /*14450*/  LDL.LU.64 R6, [R1+0x8] ;  /* 0x0000080001067983 */ /* 0x000f280000300a00 */
[----:B------:R0:W-:Y:S04]  /*14460*/  STL [R1+0x978], R2 ;  /* 0x0009780201007387 */ /* 0x0001e80000100800 */
[----:B------:R-:W4:Y:S01]  /*14470*/  LDL.LU.64 R4, [R1+0x10] ;  /* 0x0000100001047983 */ /* 0x000f220000300a00 */
[-C--:B---3--:R-:W-:Y:S01]  /*14480*/  IADD3 R3, P4, PT, R10, R92.reuse, RZ ;  /* 0x0000005c0a037210 */ /* 0x088fe20007f9e0ff */
[----:B------:R-:W-:Y:S01]  /*14490*/  IMAD.X R18, R19, 0x1, R91, P2 ;  /* 0x0000000113127824 */ /* 0x000fe200010e065b */
[----:B0-----:R-:W-:-:S03]  /*144a0*/  IADD3 R2, P5, PT, R8, R92, RZ ;  /* 0x0000005c08027210 */ /* 0x001fc60007fbe0ff */
[----:B------:R0:W-:Y:S01]  /*144b0*/  STL [R1+0x97c], R3 ;  /* 0x00097c0301007387 */ /* 0x0001e20000100800 */
[----:B------:R-:W-:-:S03]  /*144c0*/  IMAD.X R16, R17, 0x1, R91, P3 ;  /* 0x0000000111107824 */ /* 0x000fc600018e065b */
[----:B------:R3:W-:Y:S04]  /*144d0*/  STL [R1+0x980], R2 ;  /* 0x0009800201007387 */ /* 0x0007e80000100800 */
[----:B------:R-:W4:Y:S01]  /*144e0*/  LDL.LU.64 R30, [R1+0x18] ;  /* 0x00001800011e7983 */ /* 0x000f220000300a00 */
[-C--:B0-----:R-:W-:Y:S02]  /*144f0*/  IADD3 R3, P2, PT, R80, R92.reuse, RZ ;  /* 0x0000005c50037210 */ /* 0x081fe40007f5e0ff */
[----:B---3--:R-:W-:-:S03]  /*14500*/  IADD3 R2, P3, PT, R78, R92, RZ ;  /* 0x0000005c4e027210 */ /* 0x008fc60007f7e0ff */
[----:B------:R-:W-:Y:S04]  /*14510*/  STL [R1+0x984], R3 ;  /* 0x0009840301007387 */ /* 0x000fe80000100800 */
[----:B------:R-:W3:Y:S04]  /*14520*/  LDL.LU.64 R22, [R1+0x20] ;  /* 0x0000200001167983 */ /* 0x000ee80000300a00 */
[----:B------:R0:W-:Y:S04]  /*14530*/  STL [R1+0x988], R2 ;  /* 0x0009880201007387 */ /* 0x0001e80000100800 */
[----:B------:R-:W3:Y:S04]  /*14540*/  LDL.LU.64 R20, [R1+0x28] ;  /* 0x0000280001147983 */ /* 0x000ee80000300a00 */
[----:B0-----:R-:W3:Y:S01]  /*14550*/  LDL.LU.64 R2, [R1+0x30] ;  /* 0x0000300001027983 */ /* 0x001ee20000300a00 */
[--C-:B------:R-:W-:Y:S01]  /*14560*/  IMAD.X R10, R11, 0x1, R91.reuse, P4 ;  /* 0x000000010b0a7824 */ /* 0x100fe200020e065b */
[-C--:B------:R-:W-:Y:S01]  /*14570*/  IADD3 R11, P4, PT, R68, R92.reuse, RZ ;  /* 0x0000005c440b7210 */ /* 0x080fe20007f9e0ff */
[--C-:B------:R-:W-:Y:S01]  /*14580*/  IMAD.X R9, R9, 0x1, R91.reuse, P5 ;  /* 0x0000000109097824 */ /* 0x100fe200028e065b */
[----:B------:R-:W-:Y:S01]  /*14590*/  IADD3 R8, P5, PT, R66, R92, RZ ;  /* 0x0000005c42087210 */ /* 0x000fe20007fbe0ff */
[----:B------:R-:W-:-:S02]  /*145a0*/  IMAD.X R80, R81, 0x1, R91, P2 ;  /* 0x0000000151507824 */ /* 0x000fc400010e065b */
[----:B------:R0:W-:Y:S01]  /*145b0*/  STL [R1+0x98c], R11 ;  /* 0x00098c0b01007387 */ /* 0x0001e20000100800 */
[----:B------:R-:W-:-:S03]  /*145c0*/  IMAD.X R78, R79, 0x1, R91, P3 ;  /* 0x000000014f4e7824 */ /* 0x000fc600018e065b */
[----:B------:R1:W-:Y:S01]  /*145d0*/  STL [R1+0x990], R8 ;  /* 0x0009900801007387 */ /* 0x0003e20000100800 */
[--C-:B------:R-:W-:Y:S01]  /*145e0*/  IMAD.X R68, R69, 0x1, R91.reuse, P4 ;  /* 0x0000000145447824 */ /* 0x100fe200020e065b */
[-C--:B------:R-:W-:Y:S01]  /*145f0*/  IADD3 R13, P3, PT, R54, R92.reuse, RZ ;  /* 0x0000005c360d7210 */ /* 0x080fe20007f7e0ff */
[----:B------:R-:W-:Y:S01]  /*14600*/  IMAD.X R66, R67, 0x1, R91, P5 ;  /* 0x0000000143427824 */ /* 0x000fe200028e065b */
[-C--:B0-----:R-:W-:Y:S02]  /*14610*/  IADD3 R11, P4, PT, R44, R92.reuse, RZ ;  /* 0x0000005c2c0b7210 */ /* 0x081fe40007f9e0ff */
[----:B-1----:R-:W-:-:S05]  /*14620*/  IADD3 R8, P2, PT, R56, R92, RZ ;  /* 0x0000005c38087210 */ /* 0x002fca0007f5e0ff */
[----:B------:R0:W-:Y:S01]  /*14630*/  STL [R1+0x994], R8 ;  /* 0x0009940801007387 */ /* 0x0001e20000100800 */
[----:B------:R-:W-:-:S03]  /*14640*/  IMAD.X R56, R57, 0x1, R91, P2 ;  /* 0x0000000139387824 */ /* 0x000fc600010e065b */
[----:B------:R-:W-:Y:S01]  /*14650*/  STL [R1+0x998], R13 ;  /* 0x0009980d01007387 */ /* 0x000fe20000100800 */
[--C-:B------:R-:W-:Y:S01]  /*14660*/  IMAD.X R54, R55, 0x1, R91.reuse, P3 ;  /* 0x0000000137367824 */ /* 0x100fe200018e065b */
[----:B0-----:R-:W-:Y:S02]  /*14670*/  IADD3 R8, P5, PT, R42, R92, RZ ;  /* 0x0000005c2a087210 */ /* 0x001fe40007fbe0ff */
[----:B------:R0:W-:Y:S01]  /*14680*/  STL [R1+0x99c], R11 ;  /* 0x00099c0b01007387 */ /* 0x0001e20000100800 */
[----:B------:R-:W-:-:S03]  /*14690*/  IMAD.X R44, R45, 0x1, R91, P4 ;  /* 0x000000012d2c7824 */ /* 0x000fc600020e065b */
[----:B------:R4:W-:Y:S01]  /*146a0*/  STL [R1+0x9a0], R8 ;  /* 0x0009a00801007387 */ /* 0x0009e20000100800 */
[----:B------:R-:W-:Y:S01]  /*146b0*/  IMAD.X R42, R43, 0x1, R91, P5 ;  /* 0x000000012b2a7824 */ /* 0x000fe200028e065b */
[----:B0-----:R-:W-:-:S05]  /*146c0*/  IADD3 R11, P2, PT, R32, R92, RZ ;  /* 0x0000005c200b7210 */ /* 0x001fca0007f5e0ff */
[----:B------:R0:W-:Y:S01]  /*146d0*/  STL [R1+0x9a4], R11 ;  /* 0x0009a40b01007387 */ /* 0x0001e20000100800 */
[----:B------:R-:W-:Y:S01]  /*146e0*/  IMAD.X R32, R33, 0x1, R91, P2 ;  /* 0x0000000121207824 */ /* 0x000fe200010e065b */
[-C--:B--2---:R-:W-:Y:S02]  /*146f0*/  IADD3 R13, P3, PT, R14, R92.reuse, RZ ;  /* 0x0000005c0e0d7210 */ /* 0x084fe40007f7e0ff */
[----:B----4-:R-:W-:-:S03]  /*14700*/  IADD3 R8, P4, PT, R6, R92, RZ ;  /* 0x0000005c06087210 */ /* 0x010fc60007f9e0ff */
[----:B------:R-:W-:Y:S04]  /*14710*/  STL [R1+0x9a8], R13 ;  /* 0x0009a80d01007387 */ /* 0x000fe80000100800 */
[----:B------:R1:W-:Y:S01]  /*14720*/  STL [R1+0x9ac], R8 ;  /* 0x0009ac0801007387 */ /* 0x0003e20000100800 */
[----:B0-----:R-:W-:Y:S01]  /*14730*/  IADD3 R11, P5, PT, R4, R92, RZ ;  /* 0x0000005c040b7210 */ /* 0x001fe20007fbe0ff */
[--C-:B------:R-:W-:Y:S02]  /*14740*/  IMAD.X R6, R7, 0x1, R91.reuse, P4 ;  /* 0x0000000107067824 */ /* 0x100fe400020e065b */
[--C-:B-1----:R-:W-:Y:S02]  /*14750*/  IMAD.X R8, R15, 0x1, R91.reuse, P3 ;  /* 0x000000010f087824 */ /* 0x102fe400018e065b */
[----:B------:R-:W-:Y:S01]  /*14760*/  STL [R1+0x9b0], R11 ;  /* 0x0009b00b01007387 */ /* 0x000fe20000100800 */
[----:B------:R-:W-:-:S03]  /*14770*/  IMAD.X R4, R5, 0x1, R91, P5 ;  /* 0x0000000105047824 */ /* 0x000fc600028e065b */
[----:B------:R-:W2:Y:S04]  /*14780*/  LDL.LU.64 R28, [R1+0x38] ;  /* 0x00003800011c7983 */ /* 0x000ea80000300a00 */
[----:B------:R-:W-:Y:S04]  /*14790*/  STL [R1], R8 ;  /* 0x0000000801007387 */ /* 0x000fe80000100800 */
[----:B------:R0:W-:Y:S04]  /*147a0*/  STL [R1+0x8], R6 ;  /* 0x0000080601007387 */ /* 0x0001e80000100800 */
[----:B------:R-:W4:Y:S04]  /*147b0*/  LDL.LU.64 R14, [R1+0x40] ;  /* 0x00004000010e7983 */ /* 0x000f280000300a00 */
[----:B0-----:R-:W4:Y:S04]  /*147c0*/  LDL.LU.64 R6, [R1+0x48] ;  /* 0x0000480001067983 */ /* 0x001f280000300a00 */
[----:B------:R0:W-:Y:S04]  /*147d0*/  STL [R1+0x10], R4 ;  /* 0x0000100401007387 */ /* 0x0001e80000100800 */
[----:B0-----:R-:W4:Y:S01]  /*147e0*/  LDL.LU.64 R4, [R1+0x50] ;  /* 0x0000500001047983 */ /* 0x001f220000300a00 */
[----:B------:R-:W-:-:S02]  /*147f0*/  IADD3 R8, P2, PT, R30, R92, RZ ;  /* 0x0000005c1e087210 */ /* 0x000fc40007f5e0ff */
[-C--:B---3--:R-:W-:Y:S02]  /*14800*/  IADD3 R13, P3, PT, R22, R92.reuse, RZ ;  /* 0x0000005c160d7210 */ /* 0x088fe40007f7e0ff */
[-C--:B------:R-:W-:Y:S01]  /*14810*/  IADD3 R11, P4, PT, R20, R92.reuse, RZ ;  /* 0x0000005c140b7210 */ /* 0x080fe20007f9e0ff */
[----:B------:R0:W-:Y:S04]  /*14820*/  STL [R1+0x9b4], R8 ;  /* 0x0009b40801007387 */ /* 0x0001e80000100800 */
[----:B------:R1:W-:Y:S01]  /*14830*/  STL [R1+0x9b8], R13 ;  /* 0x0009b80d01007387 */ /* 0x0003e20000100800 */
[----:B0-----:R-:W-:-:S03]  /*14840*/  IADD3 R8, P5, PT, R2, R92, RZ ;  /* 0x0000005c02087210 */ /* 0x001fc60007fbe0ff */
[----:B------:R0:W-:Y:S01]  /*14850*/  STL [R1+0x9bc], R11 ;  /* 0x0009bc0b01007387 */ /* 0x0001e20000100800 */
[----:B-1----:R-:W-:-:S03]  /*14860*/  IMAD.X R13, R31, 0x1, R91, P2 ;  /* 0x000000011f0d7824 */ /* 0x002fc600010e065b */
[----:B------:R1:W-:Y:S01]  /*14870*/  STL [R1+0x9c0], R8 ;  /* 0x0009c00801007387 */ /* 0x0003e20000100800 */
[--C-:B------:R-:W-:Y:S02]  /*14880*/  IMAD.X R2, R3, 0x1, R91.reuse, P5 ;  /* 0x0000000103027824 */ /* 0x100fe400028e065b */
[--C-:B0-----:R-:W-:Y:S01]  /*14890*/  IMAD.X R11, R23, 0x1, R91.reuse, P3 ;  /* 0x00000001170b7824 */ /* 0x101fe200018e065b */
[----:B------:R-:W-:Y:S01]  /*148a0*/  STL [R1+0x18], R13 ;  /* 0x0000180d01007387 */ /* 0x000fe20000100800 */
[----:B-1----:R-:W-:-:S03]  /*148b0*/  IMAD.X R8, R21, 0x1, R91, P4 ;  /* 0x0000000115087824 */ /* 0x002fc600020e065b */
[----:B------:R-:W3:Y:S04]  /*148c0*/  LDL.LU.64 R30, [R1+0x58] ;  /* 0x00005800011e7983 */ /* 0x000ee80000300a00 */
[----:B------:R-:W-:Y:S04]  /*148d0*/  STL [R1+0x40c], R11 ;  /* 0x00040c0b01007387 */ /* 0x000fe80000100800 */
[----:B------:R-:W-:Y:S04]  /*148e0*/  STL [R1+0x28], R8 ;  /* 0x0000280801007387 */ /* 0x000fe80000100800 */
[----:B------:R-:W3:Y:S04]  /*148f0*/  LDL.LU.64 R22, [R1+0x60] ;  /* 0x0000600001167983 */ /* 0x000ee80000300a00 */
[----:B------:R-:W3:Y:S04]  /*14900*/  LDL.LU.64 R20, [R1+0x68] ;  /* 0x0000680001147983 */ /* 0x000ee80000300a00 */
[----:B------:R0:W-:Y:S04]  /*14910*/  STL [R1+0x30], R2 ;  /* 0x0000300201007387 */ /* 0x0001e80000100800 */
[----:B0-----:R-:W3:Y:S01]  /*14920*/  LDL.LU.64 R2, [R1+0x70] ;  /* 0x0000700001027983 */ /* 0x001ee20000300a00 */
[----:B--2---:R-:W-:-:S05]  /*14930*/  IADD3 R13, P2, PT, R28, R92, RZ ;  /* 0x0000005c1c0d7210 */ /* 0x004fca0007f5e0ff */
[----:B------:R-:W-:Y:S01]  /*14940*/  STL [R1+0x9c4], R13 ;  /* 0x0009c40d01007387 */ /* 0x000fe20000100800 */
[-C--:B----4-:R-:W-:Y:S02]  /*14950*/  IADD3 R11, P3, PT, R14, R92.reuse, RZ ;  /* 0x0000005c0e0b7210 */ /* 0x090fe40007f7e0ff */
[----:B------:R-:W-:-:S03]  /*14960*/  IADD3 R8, P4, PT, R6, R92, RZ ;  /* 0x0000005c06087210 */ /* 0x000fc60007f9e0ff */
[----:B------:R0:W-:Y:S04]  /*14970*/  STL [R1+0x9c8], R11 ;  /* 0x0009c80b01007387 */ /* 0x0001e80000100800 */
[----:B------:R1:W-:Y:S01]  /*14980*/  STL [R1+0x418], R8 ;  /* 0x0004180801007387 */ /* 0x0003e20000100800 */
[--C-:B------:R-:W-:Y:S02]  /*14990*/  IMAD.X R6, R7, 0x1, R91.reuse, P4 ;  /* 0x0000000107067824 */ /* 0x100fe400020e065b */
[--C-:B0-----:R-:W-:Y:S01]  /*149a0*/  IMAD.X R11, R29, 0x1, R91.reuse, P2 ;  /* 0x000000011d0b7824 */ /* 0x101fe200010e065b */
[----:B------:R-:W-:Y:S01]  /*149b0*/  IADD3 R13, P5, PT, R4, R92, RZ ;  /* 0x0000005c040d7210 */ /* 0x000fe20007fbe0ff */
[----:B-1----:R-:W-:-:S04]  /*149c0*/  IMAD.X R8, R15, 0x1, R91, P3 ;  /* 0x000000010f087824 */ /* 0x002fc800018e065b */
[----:B------:R-:W-:Y:S01]  /*149d0*/  STL [R1+0x41c], R13 ;  /* 0x00041c0d01007387 */ /* 0x000fe20000100800 */
[----:B------:R-:W-:-:S03]  /*149e0*/  IMAD.X R4, R5, 0x1, R91, P5 ;  /* 0x0000000105047824 */ /* 0x000fc600028e065b */
[----:B------:R-:W-:Y:S04]  /*149f0*/  STL [R1+0x410], R11 ;  /* 0x0004100b01007387 */ /* 0x000fe80000100800 */
[----:B------:R-:W2:Y:S04]  /*14a00*/  LDL.LU.64 R28, [R1+0x78] ;  /* 0x00007800011c7983 */ /* 0x000ea80000300a00 */
[----:B------:R-:W-:Y:S04]  /*14a10*/  STL [R1+0x414], R8 ;  /* 0x0004140801007387 */ /* 0x000fe80000100800 */
[----:B------:R0:W-:Y:S04]  /*14a20*/  STL [R1+0x48], R6 ;  /* 0x0000480601007387 */ /* 0x0001e80000100800 */
[----:B------:R-:W4:Y:S04]  /*14a30*/  LDL.LU.64 R14, [R1+0x80] ;  /* 0x00008000010e7983 */ /* 0x000f280000300a00 */
[----:B0-----:R-:W4:Y:S04]  /*14a40*/  LDL.LU.64 R6, [R1+0x88] ;  /* 0x0000880001067983 */ /* 0x001f280000300a00 */
[----:B------:R0:W-:Y:S04]  /*14a50*/  STL [R1+0x50], R4 ;  /* 0x0000500401007387 */ /* 0x0001e80000100800 */
[----:B0-----:R-:W4:Y:S01]  /*14a60*/  LDL.LU.64 R4, [R1+0x90] ;  /* 0x0000900001047983 */ /* 0x001f220000300a00 */
[----:B---3--:R-:W-:-:S02]  /*14a70*/  IADD3 R8, P2, PT, R30, R92, RZ ;  /* 0x0000005c1e087210 */ /* 0x008fc40007f5e0ff */
[-C--:B------:R-:W-:Y:S02]  /*14a80*/  IADD3 R13, P3, PT, R22, R92.reuse, RZ ;  /* 0x0000005c160d7210 */ /* 0x080fe40007f7e0ff */
        /* <DEDUP_REMOVED lines=42> */
[----:B------:R1:W-:Y:S04]  /*14d30*/  STL [R1+0x3c8], R13 ;  /* 0x0003c80d01007387 */ /* 0x0003e80000100800 */
[----:B------:R3:W-:Y:S01]  /*14d40*/  STL [R1+0x3cc], R11 ;  /* 0x0003cc0b01007387 */ /* 0x0007e20000100800 */
[----:B0-----:R-:W-:Y:S01]  /*14d50*/  IADD3 R8, P5, PT, R2, R92, RZ ;  /* 0x0000005c02087210 */ /* 0x001fe20007fbe0ff */
[----:B-1----:R-:W-:-:S04]  /*14d60*/  IMAD.X R13, R31, 0x1, R91, P2 ;  /* 0x000000011f0d7824 */ /* 0x002fc800010e065b */
[----:B------:R0:W-:Y:S01]  /*14d70*/  STL [R1+0x3d0], R8 ;  /* 0x0003d00801007387 */ /* 0x0001e20000100800 */
[--C-:B---3--:R-:W-:Y:S02]  /*14d80*/  IMAD.X R11, R23, 0x1, R91.reuse, P3 ;  /* 0x00000001170b7824 */ /* 0x108fe400018e065b */
[--C-:B------:R-:W-:Y:S01]  /*14d90*/  IMAD.X R2, R3, 0x1, R91.reuse, P5 ;  /* 0x0000000103027824 */ /* 0x100fe200028e065b */
[----:B------:R-:W-:Y:S04]  /*14da0*/  STL [R1+0x98], R13 ;  /* 0x0000980d01007387 */ /* 0x000fe80000100800 */
[----:B------:R-:W3:Y:S01]  /*14db0*/  LDL.LU.64 R30, [R1+0xd8] ;  /* 0x0000d800011e7983 */ /* 0x000ee20000300a00 */
[----:B0-----:R-:W-:-:S03]  /*14dc0*/  IMAD.X R8, R21, 0x1, R91, P4 ;  /* 0x0000000115087824 */ /* 0x001fc600020e065b */
        /* <DEDUP_REMOVED lines=75> */
[----:B0-----:R-:W-:-:S03]  /*15280*/  IMAD.X R11, R23, 0x1, R91, P3 ;  /* 0x00000001170b7824 */ /* 0x001fc600018e065b */
[----:B------:R-:W-:Y:S01]  /*15290*/  STL [R1+0x354], R13 ;  /* 0x0003540d01007387 */ /* 0x000fe20000100800 */
[----:B-1----:R-:W-:-:S03]  /*152a0*/  IMAD.X R8, R21, 0x1, R91, P4 ;  /* 0x0000000115087824 */ /* 0x002fc600020e065b */
[----:B------:R-:W3:Y:S01]  /*152b0*/  LDL.LU.64 R30, [R1+0x158] ;  /* 0x00015800011e7983 */ /* 0x000ee20000300a00 */
[----:B------:R-:W-:-:S03]  /*152c0*/  IMAD.X R2, R3, 0x1, R91, P5 ;  /* 0x0000000103027824 */ /* 0x000fc600028e065b */
        /* <DEDUP_REMOVED lines=33> */
[----:B-1----:R-:W-:-:S02]  /*154e0*/  IMAD.X R13, R31, 0x1, R91, P2 ;  /* 0x000000011f0d7824 */ /* 0x002fc400010e065b */
[--C-:B---3--:R-:W-:Y:S02]  /*154f0*/  IMAD.X R8, R23, 0x1, R91.reuse, P3 ;  /* 0x0000000117087824 */ /* 0x108fe400018e065b */
[----:B------:R0:W-:Y:S04]  /*15500*/  STL [R1+0x170], R11 ;  /* 0x0001700b01007387 */ /* 0x0001e80000100800 */
[----:B------:R-:W-:Y:S04]  /*15510*/  STL [R1+0x2fc], R13 ;  /* 0x0002fc0d01007387 */ /* 0x000fe80000100800 */
[----:B------:R-:W3:Y:S01]  /*15520*/  LDL.LU.64 R22, [R1+0x198] ;  /* 0x0001980001167983 */ /* 0x000ee20000300a00 */
[----:B0-----:R-:W-:-:S03]  /*15530*/  IMAD.X R11, R21, 0x1, R91, P4 ;  /* 0x00000001150b7824 */ /* 0x001fc600020e065b */
[----:B------:R0:W-:Y:S04]  /*15540*/  STL [R1+0x300], R8 ;  /* 0x0003000801007387 */ /* 0x0001e80000100800 */
[----:B------:R4:W-:Y:S04]  /*15550*/  STL [R1+0xac], R11 ;  /* 0x0000ac0b01007387 */ /* 0x0009e80000100800 */
[----:B------:R-:W3:Y:S01]  /*15560*/  LDL.LU.64 R20, [R1+0x1a0] ;  /* 0x0001a00001147983 */ /* 0x000ee20000300a00 */
[----:B0-----:R-:W-:-:S03]  /*15570*/  IMAD.X R8, R3, 0x1, R91, P5 ;  /* 0x0000000103087824 */ /* 0x001fc600028e065b */
[----:B------:R-:W3:Y:S04]  /*15580*/  LDL.LU.64 R2, [R1+0x1a8] ;  /* 0x0001a80001027983 */ /* 0x000ee80000300a00 */
[----:B------:R0:W-:Y:S04]  /*15590*/  STL [R1+0xb8], R8 ;  /* 0x0000b80801007387 */ /* 0x0001e80000100800 */
[----:B------:R-:W3:Y:S01]  /*155a0*/  LDL.LU.64 R38, [R1+0x1b0] ;  /* 0x0001b00001267983 */ /* 0x000ee20000300a00 */
[----:B--2---:R-:W-:-:S05]  /*155b0*/  IADD3 R13, P2, PT, R28, R92, RZ ;  /* 0x0000005c1c0d7210 */ /* 0x004fca0007f5e0ff */
[----:B------:R-:W-:Y:S01]  /*155c0*/  STL [R1+0x178], R13 ;  /* 0x0001780d01007387 */ /* 0x000fe20000100800 */
[-C--:B----4-:R-:W-:Y:S02]  /*155d0*/  IADD3 R11, P3, PT, R14, R92.reuse, RZ ;  /* 0x0000005c0e0b7210 */ /* 0x090fe40007f7e0ff */
[----:B0-----:R-:W-:-:S03]  /*155e0*/  IADD3 R8, P4, PT, R6, R92, RZ ;  /* 0x0000005c06087210 */ /* 0x001fc60007f9e0ff */
        /* <DEDUP_REMOVED lines=9> */
[----:B------:R-:W-:Y:S04]  /*15680*/  STL [R1+0xc0], R8 ;  /* 0x0000c00801007387 */ /* 0x000fe80000100800 */
[----:B------:R-:W2:Y:S04]  /*15690*/  LDL.LU.64 R30, [R1+0x1b8] ;  /* 0x0001b800011e7983 */ /* 0x000ea80000300a00 */
[----:B------:R0:W-:Y:S04]  /*156a0*/  STL [R1+0xc4], R6 ;  /* 0x0000c40601007387 */ /* 0x0001e80000100800 */
[----:B------:R-:W4:Y:S04]  /*156b0*/  LDL.LU.64 R14, [R1+0x1c0] ;  /* 0x0001c000010e7983 */ /* 0x000f280000300a00 */
[----:B------:R1:W-:Y:S04]  /*156c0*/  STL [R1+0xc8], R4 ;  /* 0x0000c80401007387 */ /* 0x0003e80000100800 */
[----:B0-----:R-:W4:Y:S04]  /*156d0*/  LDL.LU.64 R6, [R1+0x1c8] ;  /* 0x0001c80001067983 */ /* 0x001f280000300a00 */
[----:B-1----:R-:W4:Y:S01]  /*156e0*/  LDL.LU.64 R4, [R1+0x1d0] ;  /* 0x0001d00001047983 */ /* 0x002f220000300a00 */
[----:B---3--:R-:W-:-:S02]  /*156f0*/  IADD3 R13, P2, PT, R22, R92, RZ ;  /* 0x0000005c160d7210 */ /* 0x008fc40007f5e0ff */
[----:B------:R-:W-:-:S03]  /*15700*/  IADD3 R11, P3, PT, R20, R92, RZ ;  /* 0x0000005c140b7210 */ /* 0x000fc60007f7e0ff */
[----:B------:R0:W-:Y:S01]  /*15710*/  STL [R1+0x198], R13 ;  /* 0x0001980d01007387 */ /* 0x0001e20000100800 */
[----:B------:R-:W-:-:S03]  /*15720*/  IADD3 R8, P4, PT, R2, R92, RZ ;  /* 0x0000005c02087210 */ /* 0x000fc60007f9e0ff */
[----:B------:R1:W-:Y:S01]  /*15730*/  STL [R1+0x2f4], R11 ;  /* 0x0002f40b01007387 */ /* 0x0003e20000100800 */
[----:B0-----:R-:W-:-:S03]  /*15740*/  IADD3 R13, P5, PT, R38, R92, RZ ;  /* 0x0000005c260d7210 */ /* 0x001fc60007fbe0ff */
[----:B------:R0:W-:Y:S01]  /*15750*/  STL [R1+0x1a8], R8 ;  /* 0x0001a80801007387 */ /* 0x0001e20000100800 */
[----:B-1----:R-:W-:-:S03]  /*15760*/  IMAD.X R11, R23, 0x1, R91, P2 ;  /* 0x00000001170b7824 */ /* 0x002fc600010e065b */
[----:B------:R-:W-:Y:S04]  /*15770*/  STL [R1+0x1b0], R13 ;  /* 0x0001b00d01007387 */ /* 0x000fe80000100800 */
[----:B------:R-:W3:Y:S01]  /*15780*/  LDL.LU.64 R28, [R1+0x1d8] ;  /* 0x0001d800011c7983 */ /* 0x000ee20000300a00 */
[----:B0-----:R-:W-:-:S03]  /*15790*/  IMAD.X R8, R21, 0x1, R91, P3 ;  /* 0x0000000115087824 */ /* 0x001fc600018e065b */
[----:B------:R-:W-:Y:S01]  /*157a0*/  STL [R1+0xcc], R11 ;  /* 0x0000cc0b01007387 */ /* 0x000fe20000100800 */
[----:B------:R-:W-:-:S03]  /*157b0*/  IMAD.X R51, R3, 0x1, R91, P4 ;  /* 0x0000000103337824 */ /* 0x000fc600020e065b */
[----:B------:R-:W3:Y:S04]  /*157c0*/  LDL.LU.64 R22, [R1+0x1e0] ;  /* 0x0001e00001167983 */ /* 0x000ee80000300a00 */
[----:B------:R2:W-:Y:S04]  /*157d0*/  STL [R1+0xd0], R8 ;  /* 0x0000d00801007387 */ /* 0x0005e80000100800 */
[----:B------:R-:W3:Y:S04]  /*157e0*/  LDL.LU.64 R20, [R1+0x1e8] ;  /* 0x0001e80001147983 */ /* 0x000ee80000300a00 */
[----:B------:R-:W3:Y:S01]  /*157f0*/  LDL.LU.64 R2, [R1+0x1f0] ;  /* 0x0001f00001027983 */ /* 0x000ee20000300a00 */
[----:B------:R-:W-:Y:S01]  /*15800*/  IMAD.X R52, R39, 0x1, R91, P5 ;  /* 0x0000000127347824 */ /* 0x000fe200028e065b */
[----:B--2---:R-:W-:-:S05]  /*15810*/  IADD3 R8, P2, PT, R30, R92, RZ ;  /* 0x0000005c1e087210 */ /* 0x004fca0007f5e0ff */
[----:B------:R0:W-:Y:S01]  /*15820*/  STL [R1+0xd4], R8 ;  /* 0x0000d40801007387 */ /* 0x0001e20000100800 */
[-C--:B----4-:R-:W-:Y:S01]  /*15830*/  IADD3 R13, P3, PT, R14, R92.reuse, RZ ;  /* 0x0000005c0e0d7210 */ /* 0x090fe20007f7e0ff */
[----:B------:R-:W-:Y:S01]  /*15840*/  IMAD.X R53, R31, 0x1, R91, P2 ;  /* 0x000000011f357824 */ /* 0x000fe200010e065b */
[----:B------:R-:W-:-:S03]  /*15850*/  IADD3 R11, P4, PT, R6, R92, RZ ;  /* 0x0000005c060b7210 */ /* 0x000fc60007f9e0ff */
[----:B------:R-:W-:Y:S01]  /*15860*/  STL [R1+0xd8], R13 ;  /* 0x0000d80d01007387 */ /* 0x000fe20000100800 */
[----:B0-----:R-:W-:-:S03]  /*15870*/  IADD3 R8, P5, PT, R4, R92, RZ ;  /* 0x0000005c04087210 */ /* 0x001fc60007fbe0ff */
[----:B------:R-:W-:Y:S04]  /*15880*/  STL [R1+0xdc], R11 ;  /* 0x0000dc0b01007387 */ /* 0x000fe80000100800 */
[----:B------:R3:W-:Y:S01]  /*15890*/  STL [R1+0xe0], R8 ;  /* 0x0000e00801007387 */ /* 0x0007e20000100800 */
[----:B------:R-:W-:-:S03]  /*158a0*/  IMAD.X R62, R15, 0x1, R91, P3 ;  /* 0x000000010f3e7824 */ /* 0x000fc600018e065b */
[----:B------:R-:W2:Y:S01]  /*158b0*/  LDL.LU.64 R30, [R1+0x1f8] ;  /* 0x0001f800011e7983 */ /* 0x000ea20000300a00 */
[--C-:B------:R-:W-:Y:S02]  /*158c0*/  IMAD.X R63, R7, 0x1, R91.reuse, P4 ;  /* 0x00000001073f7824 */ /* 0x100fe400020e065b */
[----:B------:R-:W-:Y:S01]  /*158d0*/  IMAD.X R64, R5, 0x1, R91, P5 ;  /* 0x0000000105407824 */ /* 0x000fe200028e065b */
[----:B------:R-:W4:Y:S04]  /*158e0*/  LDL.LU.64 R14, [R1+0x200] ;  /* 0x00020000010e7983 */ /* 0x000f280000300a00 */
[----:B------:R-:W4:Y:S04]  /*158f0*/  LDL.LU.64 R6, [R1+0x208] ;  /* 0x0002080001067983 */ /* 0x000f280000300a00 */
[----:B------:R-:W4:Y:S01]  /*15900*/  LDL.LU.64 R4, [R1+0x210] ;  /* 0x0002100001047983 */ /* 0x000f220000300a00 */
[----:B---3--:R-:W-:-:S05]  /*15910*/  IADD3 R8, P2, PT, R28, R92, RZ ;  /* 0x0000005c1c087210 */ /* 0x008fca0007f5e0ff */
[----:B------:R0:W-:Y:S01]  /*15920*/  STL [R1+0xe4], R8 ;  /* 0x0000e40801007387 */ /* 0x0001e20000100800 */
[-C--:B------:R-:W-:Y:S01]  /*15930*/  IADD3 R13, P3, PT, R22, R92.reuse, RZ ;  /* 0x0000005c160d7210 */ /* 0x080fe20007f7e0ff */
[----:B------:R-:W-:Y:S01]  /*15940*/  IMAD.X R65, R29, 0x1, R91, P2 ;  /* 0x000000011d417824 */ /* 0x000fe200010e065b */
[----:B------:R-:W-:-:S03]  /*15950*/  IADD3 R11, P4, PT, R20, R92, RZ ;  /* 0x0000005c140b7210 */ /* 0x000fc60007f9e0ff */
[----:B------:R-:W-:Y:S01]  /*15960*/  STL [R1+0xe8], R13 ;  /* 0x0000e80d01007387 */ /* 0x000fe20000100800 */
[----:B0-----:R-:W-:-:S03]  /*15970*/  IADD3 R8, P5, PT, R2, R92, RZ ;  /* 0x0000005c02087210 */ /* 0x001fc60007fbe0ff */
[----:B------:R-:W-:Y:S01]  /*15980*/  STL [R1+0xec], R11 ;  /* 0x0000ec0b01007387 */ /* 0x000fe20000100800 */
[----:B------:R-:W-:-:S03]  /*15990*/  IMAD.X R74, R23, 0x1, R91, P3 ;  /* 0x00000001174a7824 */ /* 0x000fc600018e065b */
[----:B------:R2:W-:Y:S01]  /*159a0*/  STL [R1+0xf0], R8 ;  /* 0x0000f00801007387 */ /* 0x0005e20000100800 */
[----:B------:R-:W-:-:S03]  /*159b0*/  IMAD.X R75, R21, 0x1, R91, P4 ;  /* 0x00000001154b7824 */ /* 0x000fc600020e065b */
[----:B------:R-:W3:Y:S01]  /*159c0*/  LDL.LU.64 R28, [R1+0x218] ;  /* 0x00021800011c7983 */ /* 0x000ee20000300a00 */
[----:B------:R-:W-:-:S03]  /*159d0*/  IMAD.X R76, R3, 0x1, R91, P5 ;  /* 0x00000001034c7824 */ /* 0x000fc600028e065b */
[----:B------:R-:W3:Y:S04]  /*159e0*/  LDL.LU.64 R22, [R1+0x220] ;  /* 0x0002200001167983 */ /* 0x000ee80000300a00 */
[----:B------:R-:W3:Y:S04]  /*159f0*/  LDL.LU.64 R20, [R1+0x228] ;  /* 0x0002280001147983 */ /* 0x000ee80000300a00 */
[----:B------:R-:W3:Y:S01]  /*15a00*/  LDL.LU.64 R2, [R1+0x230] ;  /* 0x0002300001027983 */ /* 0x000ee20000300a00 */
[-C--:B--2---:R-:W-:Y:S02]  /*15a10*/  IADD3 R8, P2, PT, R30, R92.reuse, RZ ;  /* 0x0000005c1e087210 */ /* 0x084fe40007f5e0ff */
[----:B----4-:R-:W-:-:S03]  /*15a20*/  IADD3 R13, P3, PT, R14, R92, RZ ;  /* 0x0000005c0e0d7210 */ /* 0x010fc60007f7e0ff */
[----:B------:R0:W-:Y:S01]  /*15a30*/  STL [R1+0xf4], R8 ;  /* 0x0000f40801007387 */ /* 0x0001e20000100800 */
[----:B------:R-:W-:-:S03]  /*15a40*/  IADD3 R11, P4, PT, R6, R92, RZ ;  /* 0x0000005c060b7210 */ /* 0x000fc60007f9e0ff */
[----:B------:R-:W-:Y:S01]  /*15a50*/  STL [R1+0xf8], R13 ;  /* 0x0000f80d01007387 */ /* 0x000fe20000100800 */
[----:B0-----:R-:W-:-:S03]  /*15a60*/  IADD3 R8, P5, PT, R4, R92, RZ ;  /* 0x0000005c04087210 */ /* 0x001fc60007fbe0ff */
[----:B------:R-:W-:Y:S01]  /*15a70*/  STL [R1+0xfc], R11 ;  /* 0x0000fc0b01007387 */ /* 0x000fe20000100800 */
[----:B------:R-:W-:-:S03]  /*15a80*/  IMAD.X R87, R7, 0x1, R91, P4 ;  /* 0x0000000107577824 */ /* 0x000fc600020e065b */
[----:B------:R3:W-:Y:S01]  /*15a90*/  STL [R1+0x100], R8 ;  /* 0x0001000801007387 */ /* 0x0007e20000100800 */
[----:B------:R-:W-:-:S03]  /*15aa0*/  IMAD.X R88, R5, 0x1, R91, P5 ;  /* 0x0000000105587824 */ /* 0x000fc600028e065b */
[----:B------:R-:W2:Y:S01]  /*15ab0*/  LDL.LU.64 R6, [R1+0x238] ;  /* 0x0002380001067983 */ /* 0x000ea20000300a00 */
[----:B------:R-:W-:-:S03]  /*15ac0*/  IMAD.X R86, R15, 0x1, R91, P3 ;  /* 0x000000010f567824 */ /* 0x000fc600018e065b */
[----:B------:R-:W4:Y:S04]  /*15ad0*/  LDL.LU.64 R4, [R1+0x240] ;  /* 0x0002400001047983 */ /* 0x000f280000300a00 */
[----:B------:R-:W4:Y:S04]  /*15ae0*/  LDL.LU.64 R14, [R1+0x248] ;  /* 0x00024800010e7983 */ /* 0x000f280000300a00 */
[----:B------:R-:W4:Y:S01]  /*15af0*/  LDL.LU.64 R40, [R1+0x250] ;  /* 0x0002500001287983 */ /* 0x000f220000300a00 */
[----:B------:R-:W-:Y:S01]  /*15b00*/  IMAD.X R77, R31, 0x1, R91, P2 ;  /* 0x000000011f4d7824 */ /* 0x000fe200010e065b */
[----:B---3--:R-:W-:-:S02]  /*15b10*/  IADD3 R8, P2, PT, R28, R92, RZ ;  /* 0x0000005c1c087210 */ /* 0x008fc40007f5e0ff */
[----:B------:R-:W-:-:S03]  /*15b20*/  IADD3 R13, P3, PT, R22, R92, RZ ;  /* 0x0000005c160d7210 */ /* 0x000fc60007f7e0ff */
[----:B------:R0:W-:Y:S01]  /*15b30*/  STL [R1+0x104], R8 ;  /* 0x0001040801007387 */ /* 0x0001e20000100800 */
[----:B------:R-:W-:-:S03]  /*15b40*/  IADD3 R11, P4, PT, R20, R92, RZ ;  /* 0x0000005c140b7210 */ /* 0x000fc60007f9e0ff */
[----:B------:R-:W-:Y:S01]  /*15b50*/  STL [R1+0x108], R13 ;  /* 0x0001080d01007387 */ /* 0x000fe20000100800 */
[----:B0-----:R-:W-:-:S03]  /*15b60*/  IADD3 R8, P5, PT, R2, R92, RZ ;  /* 0x0000005c02087210 */ /* 0x001fc60007fbe0ff */
[----:B------:R0:W-:Y:S04]  /*15b70*/  STL [R1+0x10c], R11 ;  /* 0x00010c0b01007387 */ /* 0x0001e80000100800 */
[----:B------:R1:W-:Y:S01]  /*15b80*/  STL [R1+0x110], R8 ;  /* 0x0001100801007387 */ /* 0x0003e20000100800 */
[--C-:B0-----:R-:W-:Y:S02]  /*15b90*/  IMAD.X R11, R23, 0x1, R91.reuse, P3 ;  /* 0x00000001170b7824 */ /* 0x101fe400018e065b */
[----:B-1----:R-:W-:-:S03]  /*15ba0*/  IMAD.X R8, R21, 0x1, R91, P4 ;  /* 0x0000000115087824 */ /* 0x002fc600020e065b */
[----:B------:R-:W-:Y:S04]  /*15bb0*/  STL [R1+0x20], R11 ;  /* 0x0000200b01007387 */ /* 0x000fe80000100800 */
[----:B------:R-:W3:Y:S04]  /*15bc0*/  LDL.LU.64 R20, [R1+0x258] ;  /* 0x0002580001147983 */ /* 0x000ee80000300a00 */
[----:B------:R-:W-:Y:S04]  /*15bd0*/  STL [R1+0x24], R8 ;  /* 0x0000240801007387 */ /* 0x000fe80000100800 */
[----:B------:R-:W3:Y:S01]  /*15be0*/  LDL.LU.64 R22, [R1+0x260] ;  /* 0x0002600001167983 */ /* 0x000ee20000300a00 */
[----:B------:R-:W-:-:S02]  /*15bf0*/  IMAD.X R2, R3, 0x1, R91, P5 ;  /* 0x0000000103027824 */ /* 0x000fc400028e065b */
[----:B------:R-:W-:-:S03]  /*15c00*/  IMAD.X R89, R29, 0x1, R91, P2 ;  /* 0x000000011d597824 */ /* 0x000fc600010e065b */
[----:B------:R0:W-:Y:S04]  /*15c10*/  STL [R1+0x38], R2 ;  /* 0x0000380201007387 */ /* 0x0001e80000100800 */
[----:B0-----:R-:W3:Y:S04]  /*15c20*/  LDL.LU.64 R2, [R1+0x268] ;  /* 0x0002680001027983 */ /* 0x001ee80000300a00 */
[----:B------:R-:W3:Y:S01]  /*15c30*/  LDL.LU.64 R28, [R1+0x270] ;  /* 0x00027000011c7983 */ /* 0x000ee20000300a00 */
[-C--:B--2---:R-:W-:Y:S02]  /*15c40*/  IADD3 R8, P2, PT, R6, R92.reuse, RZ ;  /* 0x0000005c06087210 */ /* 0x084fe40007f5e0ff */
[----:B----4-:R-:W-:-:S03]  /*15c50*/  IADD3 R13, P3, PT, R4, R92, RZ ;  /* 0x0000005c040d7210 */ /* 0x010fc60007f7e0ff */
[----:B------:R0:W-:Y:S01]  /*15c60*/  STL [R1+0x114], R8 ;  /* 0x0001140801007387 */ /* 0x0001e20000100800 */
[-C--:B------:R-:W-:Y:S01]  /*15c70*/  IADD3 R11, P4, PT, R14, R92.reuse, RZ ;  /* 0x0000005c0e0b7210 */ /* 0x080fe20007f9e0ff */
[--C-:B------:R-:W-:Y:S02]  /*15c80*/  IMAD.X R6, R7, 0x1, R91.reuse, P2 ;  /* 0x0000000107067824 */ /* 0x100fe400010e065b */
[----:B------:R-:W-:Y:S01]  /*15c90*/  STL [R1+0x118], R13 ;  /* 0x0001180d01007387 */ /* 0x000fe20000100800 */
[--C-:B------:R-:W-:Y:S01]  /*15ca0*/  IMAD.X R4, R5, 0x1, R91.reuse, P3 ;  /* 0x0000000105047824 */ /* 0x100fe200018e065b */
[----:B0-----:R-:W-:Y:S02]  /*15cb0*/  IADD3 R8, P5, PT, R40, R92, RZ ;  /* 0x0000005c28087210 */ /* 0x001fe40007fbe0ff */
        /* <DEDUP_REMOVED lines=8> */
[----:B------:R-:W-:-:S02]  /*15d40*/  IMAD.X R13, R15, 0x1, R91, P4 ;  /* 0x000000010f0d7824 */ /* 0x000fc400020e065b */
[----:B------:R-:W-:Y:S01]  /*15d50*/  IMAD.X R8, R41, 0x1, R91, P5 ;  /* 0x0000000129087824 */ /* 0x000fe200028e065b */
[----:B------:R0:W5:Y:S04]  /*15d60*/  LDL.LU R14, [R1+0xa74] ;  /* 0x000a7400010e7983 */ /* 0x0001680000300800 */
[----:B------:R1:W-:Y:S01]  /*15d70*/  STL [R1+0x44], R13 ;  /* 0x0000440d01007387 */ /* 0x0003e20000100800 */
[----:B---3--:R-:W-:-:S03]  /*15d80*/  IADD3 R11, P2, PT, R20, R92, RZ ;  /* 0x0000005c140b7210 */ /* 0x008fc60007f5e0ff */
[----:B------:R3:W-:Y:S01]  /*15d90*/  STL [R1+0x70], R8 ;  /* 0x0000700801007387 */ /* 0x0007e20000100800 */
[----:B-1----:R-:W-:-:S03]  /*15da0*/  IADD3 R13, P3, PT, R22, R92, RZ ;  /* 0x0000005c160d7210 */ /* 0x002fc60007f7e0ff */
[----:B------:R1:W-:Y:S04]  /*15db0*/  STL [R1+0x124], R11 ;  /* 0x0001240b01007387 */ /* 0x0003e80000100800 */
[----:B------:R-:W-:Y:S04]  /*15dc0*/  STL [R1+0x150], R13 ;  /* 0x0001500d01007387 */ /* 0x000fe80000100800 */
[----:B------:R-:W4:Y:S01]  /*15dd0*/  LDL.LU.64 R40, [R1+0x298] ;  /* 0x0002980001287983 */ /* 0x000f220000300a00 */
[-C--:B---3--:R-:W-:Y:S02]  /*15de0*/  IADD3 R8, P4, PT, R2, R92.reuse, RZ ;  /* 0x0000005c02087210 */ /* 0x088fe40007f9e0ff */
[----:B-1----:R-:W-:-:S03]  /*15df0*/  IADD3 R11, P5, PT, R28, R92, RZ ;  /* 0x0000005c1c0b7210 */ /* 0x002fc60007fbe0ff */
[----:B------:R1:W-:Y:S04]  /*15e00*/  STL [R1+0x154], R8 ;  /* 0x0001540801007387 */ /* 0x0003e80000100800 */
[----:B------:R3:W-:Y:S04]  /*15e10*/  STL [R1+0x158], R11 ;  /* 0x0001580b01007387 */ /* 0x0007e80000100800 */
[----:B------:R0:W5:Y:S01]  /*15e20*/  LDL.LU R20, [R1+0xa70] ;  /* 0x000a700001147983 */ /* 0x0001620000300800 */
[----:B-1----:R-:W-:-:S03]  /*15e30*/  IMAD.X R8, R21, 0x1, R91, P2 ;  /* 0x0000000115087824 */ /* 0x002fc600010e065b */
[----:B------:R0:W5:Y:S01]  /*15e40*/  LDL.LU R22, [R1+0xa6c] ;  /* 0x000a6c0001167983 */ /* 0x0001620000300800 */
[----:B---3--:R-:W-:-:S03]  /*15e50*/  IMAD.X R11, R23, 0x1, R91, P3 ;  /* 0x00000001170b7824 */ /* 0x008fc600018e065b */
[----:B------:R1:W-:Y:S01]  /*15e60*/  STL [R1+0x74], R8 ;  /* 0x0000740801007387 */ /* 0x0003e20000100800 */
[--C-:B------:R-:W-:Y:S02]  /*15e70*/  IMAD.X R13, R29, 0x1, R91.reuse, P5 ;  /* 0x000000011d0d7824 */ /* 0x100fe400028e065b */
[----:B-1----:R-:W-:Y:S02]  /*15e80*/  IMAD.X R8, R3, 0x1, R91, P4 ;  /* 0x0000000103087824 */ /* 0x002fe400020e065b */
[----:B------:R-:W3:Y:S04]  /*15e90*/  LDL.LU.64 R2, [R1+0x2a0] ;  /* 0x0002a00001027983 */ /* 0x000ee80000300a00 */
[----:B------:R-:W-:Y:S04]  /*15ea0*/  STL [R1+0x78], R11 ;  /* 0x0000780b01007387 */ /* 0x000fe80000100800 */
[----:B------:R2:W-:Y:S04]  /*15eb0*/  STL [R1+0x7c], R8 ;  /* 0x00007c0801007387 */ /* 0x0005e80000100800 */
[----:B------:R0:W5:Y:S04]  /*15ec0*/  LDL.LU R28, [R1+0xa68] ;  /* 0x000a6800011c7983 */ /* 0x0001680000300800 */
[----:B------:R1:W-:Y:S01]  /*15ed0*/  STL [R1+0x80], R13 ;  /* 0x0000800d01007387 */ /* 0x0003e20000100800 */
[----:B--2---:R-:W-:-:S05]  /*15ee0*/  IADD3 R8, P2, PT, R30, R92, RZ ;  /* 0x0000005c1e087210 */ /* 0x004fca0007f5e0ff */
[----:B------:R2:W-:Y:S01]  /*15ef0*/  STL [R1+0x15c], R8 ;  /* 0x00015c0801007387 */ /* 0x0005e20000100800 */
[-C--:B----4-:R-:W-:Y:S02]  /*15f00*/  IADD3 R11, P3, PT, R38, R92.reuse, RZ ;  /* 0x0000005c260b7210 */ /* 0x090fe40007f7e0ff */
[----:B-1----:R-:W-:-:S03]  /*15f10*/  IADD3 R13, P4, PT, R6, R92, RZ ;  /* 0x0000005c060d7210 */ /* 0x002fc60007f9e0ff */
[----:B------:R1:W-:Y:S01]  /*15f20*/  STL [R1+0x160], R11 ;  /* 0x0001600b01007387 */ /* 0x0003e20000100800 */
[----:B--2---:R-:W-:-:S03]  /*15f30*/  IADD3 R8, P5, PT, R4, R92, RZ ;  /* 0x0000005c04087210 */ /* 0x004fc60007fbe0ff */
[----:B------:R-:W-:Y:S01]  /*15f40*/  STL [R1+0x164], R13 ;  /* 0x0001640d01007387 */ /* 0x000fe20000100800 */
[----:B-1----:R-:W-:-:S03]  /*15f50*/  IMAD.X R11, R31, 0x1, R91, P2 ;  /* 0x000000011f0b7824 */ /* 0x002fc600010e065b */
[----:B------:R0:W5:Y:S04]  /*15f60*/  LDL.LU R30, [R1+0xa64] ;  /* 0x000a6400011e7983 */ /* 0x0001680000300800 */
[----:B------:R1:W-:Y:S04]  /*15f70*/  STL [R1+0x1a0], R8 ;  /* 0x0001a00801007387 */ /* 0x0003e80000100800 */
[----:B------:R0:W5:Y:S04]  /*15f80*/  LDL.LU R38, [R1+0xa60] ;  /* 0x000a600001267983 */ /* 0x0001680000300800 */
[----:B------:R2:W-:Y:S01]  /*15f90*/  STL [R1+0x84], R11 ;  /* 0x0000840b01007387 */ /* 0x0005e20000100800 */
[----:B-1----:R-:W-:-:S02]  /*15fa0*/  IMAD.X R8, R39, 0x1, R91, P3 ;  /* 0x0000000127087824 */ /* 0x002fc400018e065b */
[--C-:B--2---:R-:W-:Y:S02]  /*15fb0*/  IMAD.X R11, R7, 0x1, R91.reuse, P4 ;  /* 0x00000001070b7824 */ /* 0x104fe400020e065b */
[----:B------:R-:W2:Y:S04]  /*15fc0*/  LDL.LU.64 R6, [R1+0xa58] ;  /* 0x000a580001067983 */ /* 0x000ea80000300a00 */
[----:B------:R1:W-:Y:S02]  /*15fd0*/  STL [R1+0xa0], R8 ;  /* 0x0000a00801007387 */ /* 0x0003e40000100800 */
[----:B-1----:R-:W-:Y:S02]  /*15fe0*/  IMAD.X R8, R5, 0x1, R91, P5 ;  /* 0x0000000105087824 */ /* 0x002fe400028e065b */
[----:B------:R-:W4:Y:S04]  /*15ff0*/  LDL.LU.64 R4, [R1+0xa50] ;  /* 0x000a500001047983 */ /* 0x000f280000300a00 */
[----:B------:R-:W-:Y:S04]  /*16000*/  STL [R1+0xa4], R11 ;  /* 0x0000a40b01007387 */ /* 0x000fe80000100800 */
[----:B------:R-:W4:Y:S04]  /*16010*/  LDL.LU R23, [R1+0x55c] ;  /* 0x00055c0001177983 */ /* 0x000f280000300800 */
[----:B------:R-:W4:Y:S04]  /*16020*/  LDL.LU R13, [R1+0x574] ;  /* 0x00057400010d7983 */ /* 0x000f280000300800 */
[----:B------:R1:W-:Y:S04]  /*16030*/  STL [R1+0xa8], R8 ;  /* 0x0000a80801007387 */ /* 0x0003e80000100800 */
[----:B------:R-:W4:Y:S04]  /*16040*/  LDL.LU R21, [R1+0x954] ;  /* 0x0009540001157983 */ /* 0x000f280000300800 */
[----:B------:R-:W4:Y:S01]  /*16050*/  LDL.LU R19, [R1+0x94c] ;  /* 0x00094c0001137983 */ /* 0x000f220000300800 */
[----:B-1----:R-:W-:-:S05]  /*16060*/  IADD3 R8, P2, PT, R40, R92, RZ ;  /* 0x0000005c28087210 */ /* 0x002fca0007f5e0ff */
[----:B------:R3:W-:Y:S04]  /*16070*/  STL [R1+0x1a4], R8 ;  /* 0x0001a40801007387 */ /* 0x0007e80000100800 */
[----:B------:R-:W4:Y:S04]  /*16080*/  LDL.LU R11, [R1+0x56c] ;  /* 0x00056c00010b7983 */ /* 0x000f280000300800 */
[----:B------:R-:W4:Y:S01]  /*16090*/  LDL.LU R17, [R1+0x558] ;  /* 0x0005580001117983 */ /* 0x000f220000300800 */
[----:B---3--:R-:W-:-:S03]  /*160a0*/  IADD3 R8, P3, PT, R2, R92, RZ ;  /* 0x0000005c02087210 */ /* 0x008fc60007f7e0ff */
[----:B------:R-:W3:Y:S04]  /*160b0*/  LDL.LU R15, [R1+0x744] ;  /* 0x00074400010f7983 */ /* 0x000ee80000300800 */
[----:B------:R1:W-:Y:S04]  /*160c0*/  STL [R1+0x2a0], R8 ;  /* 0x0002a00801007387 */ /* 0x0003e80000100800 */
[----:B-1----:R-:W3:Y:S01]  /*160d0*/  LDL.LU R8, [R1+0x570] ;  /* 0x0005700001087983 */ /* 0x002ee20000300800 */
[----:B--2---:R-:W-:-:S05]  /*160e0*/  IADD3 R25, P4, PT, R6, R92, RZ ;  /* 0x0000005c06197210 */ /* 0x004fca0007f9e0ff */
[----:B------:R-:W-:Y:S04]  /*160f0*/  STL [R1+0x2a8], R25 ;  /* 0x0002a81901007387 */ /* 0x000fe80000100800 */
[----:B------:R0:W5:Y:S01]  /*16100*/  LDL.LU R40, [R1+0xa48] ;  /* 0x000a480001287983 */ /* 0x0001620000300800 */
[----:B----4-:R-:W-:-:S05]  /*16110*/  IADD3 R6, P5, PT, R4, R92, RZ ;  /* 0x0000005c04067210 */ /* 0x010fca0007fbe0ff */
[----:B------:R1:W-:Y:S02]  /*16120*/  STL [R1+0x2ac], R6 ;  /* 0x0002ac0601007387 */ /* 0x0003e40000100800 */
[--C-:B-1----:R-:W-:Y:S02]  /*16130*/  IMAD.X R6, R3, 0x1, R91.reuse, P3 ;  /* 0x0000000103067824 */ /* 0x102fe400018e065b */
[----:B------:R-:W2:Y:S01]  /*16140*/  LDL.LU.64 R2, [R1+0xa40] ;  /* 0x000a400001027983 */ /* 0x000ea20000300a00 */
[-C--:B------:R-:W-:Y:S01]  /*16150*/  IADD3 R13, P6, PT, R13, R90.reuse, RZ ;  /* 0x0000005a0d0d7210 */ /* 0x080fe20007fde0ff */
[--C-:B------:R-:W-:Y:S01]  /*16160*/  IMAD.X R5, R5, 0x1, R91.reuse, P5 ;  /* 0x0000000105057824 */ /* 0x100fe200028e065b */
[-C--:B------:R-:W-:Y:S01]  /*16170*/  IADD3 R23, P5, PT, R23, R90.reuse, RZ ;  /* 0x0000005a17177210 */ /* 0x080fe20007fbe0ff */
[--C-:B------:R-:W-:Y:S02]  /*16180*/  IMAD.X R7, R7, 0x1, R91.reuse, P4 ;  /* 0x0000000107077824 */ /* 0x100fe400020e065b */
[----:B------:R1:W-:Y:S01]  /*16190*/  STL [R1+0x574], R13 ;  /* 0x0005740d01007387 */ /* 0x0003e20000100800 */
[----:B------:R-:W-:Y:S01]  /*161a0*/  IMAD.X R4, R41, 0x1, R91, P2 ;  /* 0x0000000129047824 */ /* 0x000fe200010e065b */
[----:B------:R-:W-:-:S02]  /*161b0*/  IADD3 R21, P2, PT, R21, R90, RZ ;  /* 0x0000005a15157210 */ /* 0x000fc40007f5e0ff */
[----:B-1----:R-:W4:Y:S01]  /*161c0*/  LDL.LU R13, [R1+0x944] ;  /* 0x00094400010d7983 */ /* 0x002f220000300800 */
[----:B------:R-:W-:-:S03]  /*161d0*/  IADD3 R11, P4, PT, R11, R90, RZ ;  /* 0x0000005a0b0b7210 */ /* 0x000fc60007f9e0ff */
[----:B------:R-:W-:Y:S04]  /*161e0*/  STL [R1+0x55c], R23 ;  /* 0x00055c1701007387 */ /* 0x000fe80000100800 */
[----:B------:R1:W-:Y:S04]  /*161f0*/  STL [R1+0x56c], R11 ;  /* 0x00056c0b01007387 */ /* 0x0003e80000100800 */
[----:B------:R-:W-:Y:S04]  /*16200*/  STL [R1+0x954], R21 ;  /* 0x0009541501007387 */ /* 0x000fe80000100800 */
[----:B-1----:R-:W4:Y:S01]  /*16210*/  LDL.LU R11, [R1+0x950] ;  /* 0x00095000010b7983 */ /* 0x002f220000300800 */
[----:B------:R-:W-:-:S05]  /*16220*/  IADD3 R19, P3, PT, R19, R90, RZ ;  /* 0x0000005a13137210 */ /* 0x000fca0007f7e0ff */
[----:B------:R-:W-:Y:S04]  /*16230*/  STL [R1+0x94c], R19 ;  /* 0x00094c1301007387 */ /* 0x000fe80000100800 */
[----:B------:R-:W4:Y:S01]  /*16240*/  LDL.LU R71, [R1+0x93c] ;  /* 0x00093c0001477983 */ /* 0x000f220000300800 */
[--C-:B--2---:R-:W-:Y:S01]  /*16250*/  IMAD.X R17, R17, 0x1, R3.reuse, P5 ;  /* 0x0000000111117824 */ /* 0x104fe200028e0603 */
[----:B---3--:R-:W-:Y:S01]  /*16260*/  IADD3 R15, P5, PT, R15, R90, RZ ;  /* 0x0000005a0f0f7210 */ /* 0x008fe20007fbe0ff */
[----:B------:R-:W-:-:S03]  /*16270*/  IMAD.X R8, R8, 0x1, R3, P6 ;  /* 0x0000000108087824 */ /* 0x000fc600030e0603 */
[----:B------:R-:W-:Y:S04]  /*16280*/  STL [R1+0x558], R17 ;  /* 0x0005581101007387 */ /* 0x000fe80000100800 */
[----:B------:R-:W2:Y:S04]  /*16290*/  LDL.LU R69, [R1+0x948] ;  /* 0x0009480001457983 */ /* 0x000ea80000300800 */
[----:B------:R-:W-:Y:S04]  /*162a0*/  STL [R1+0x744], R15 ;  /* 0x0007440f01007387 */ /* 0x000fe80000100800 */
[----:B------:R-:W3:Y:S04]  /*162b0*/  LDL.LU R67, [R1+0x564] ;  /* 0x0005640001437983 */ /* 0x000ee80000300800 */
[----:B------:R1:W-:Y:S04]  /*162c0*/  STL [R1+0x570], R8 ;  /* 0x0005700801007387 */ /* 0x0003e80000100800 */
        /* <DEDUP_REMOVED lines=18> */
[----:B------:R-:W3:Y:S01]  /*163f0*/  LDL.LU R23, [R1+0x728] ;  /* 0x0007280001177983 */ /* 0x000ee20000300800 */
[----:B----4-:R-:W-:-:S03]  /*16400*/  IADD3 R13, P6, PT, R13, R90, RZ ;  /* 0x0000005a0d0d7210 */ /* 0x010fc60007fde0ff */
[----:B-1----:R-:W4:Y:S04]  /*16410*/  LDL.LU R8, [R1+0x914] ;  /* 0x0009140001087983 */ /* 0x002f280000300800 */
[----:B------:R-:W4:Y:S04]  /*16420*/  LDL.LU R21, [R1+0x920] ;  /* 0x0009200001157983 */ /* 0x000f280000300800 */
[----:B------:R-:W4:Y:S04]  /*16430*/  LDL.LU R19, [R1+0x90c] ;  /* 0x00090c0001137983 */ /* 0x000f280000300800 */
[----:B------:R1:W-:Y:S01]  /*16440*/  STL [R1+0x944], R13 ;  /* 0x0009440d01007387 */ /* 0x0003e20000100800 */
[----:B------:R-:W-:-:S03]  /*16450*/  IMAD.X R11, R11, 0x1, R3, P2 ;  /* 0x000000010b0b7824 */ /* 0x000fc600010e0603 */
[----:B-1----:R-:W4:Y:S04]  /*16460*/  LDL.LU R13, [R1+0x918] ;  /* 0x00091800010d7983 */ /* 0x002f280000300800 */
[----:B------:R-:W4:Y:S04]  /*16470*/  LDL.LU R17, [R1+0x714] ;  /* 0x0007140001117983 */ /* 0x000f280000300800 */
[----:B------:R-:W4:Y:S04]  /*16480*/  LDL.LU R15, [R1+0x720] ;  /* 0x00072000010f7983 */ /* 0x000f280000300800 */
[----:B------:R1:W-:Y:S04]  /*16490*/  STL [R1+0x950], R11 ;  /* 0x0009500b01007387 */ /* 0x0003e80000100800 */
[----:B-1----:R-:W4:Y:S01]  /*164a0*/  LDL.LU R11, [R1+0x70c] ;  /* 0x00070c00010b7983 */ /* 0x002f220000300800 */
[----:B------:R-:W-:-:S05]  /*164b0*/  IADD3 R71, P2, PT, R71, R90, RZ ;  /* 0x0000005a47477210 */ /* 0x000fca0007f5e0ff */
[----:B------:R-:W-:Y:S01]  /*164c0*/  STL [R1+0x93c], R71 ;  /* 0x00093c4701007387 */ /* 0x000fe20000100800 */
[----:B--2---:R-:W-:Y:S01]  /*164d0*/  IMAD.X R69, R69, 0x1, R3, P3 ;  /* 0x0000000145457824 */ /* 0x004fe200018e0603 */
[----:B---3--:R-:W-:-:S04]  /*164e0*/  IADD3 R67, P3, PT, R67, R90, RZ ;  /* 0x0000005a43437210 */ /* 0x008fc80007f7e0ff */
[----:B------:R-:W-:Y:S01]  /*164f0*/  STL [R1+0x948], R69 ;  /* 0x0009484501007387 */ /* 0x000fe20000100800 */
[----:B------:R-:W-:-:S03]  /*16500*/  IMAD.X R61, R61, 0x1, R3, P4 ;  /* 0x000000013d3d7824 */ /* 0x000fc600020e0603 */
[----:B------:R-:W-:Y:S01]  /*16510*/  STL [R1+0x564], R67 ;  /* 0x0005644301007387 */ /* 0x000fe20000100800 */
[----:B------:R-:W-:-:S03]  /*16520*/  IADD3 R59, P4, PT, R59, R90, RZ ;  /* 0x0000005a3b3b7210 */ /* 0x000fc60007f9e0ff */
        /* <DEDUP_REMOVED lines=31> */
[-C--:B------:R-:W-:Y:S01]  /*16720*/  IADD3 R25, P2, PT, R25, R90.reuse, RZ ;  /* 0x0000005a19197210 */ /* 0x080fe20007f5e0ff */
[--C-:B------:R-:W-:Y:S01]  /*16730*/  IMAD.X R23, R23, 0x1, R3.reuse, P3 ;  /* 0x0000000117177824 */ /* 0x100fe200018e0603 */
[----:B----4-:R-:W-:Y:S01]  /*16740*/  IADD3 R8, P3, PT, R8, R90, RZ ;  /* 0x0000005a08087210 */ /* 0x010fe20007f7e0ff */
[----:B------:R-:W-:Y:S04]  /*16750*/  STL [R1+0x730], R27 ;  /* 0x0007301b01007387 */ /* 0x000fe80000100800 */
[----:B------:R1:W-:Y:S04]  /*16760*/  STL [R1+0x914], R8 ;  /* 0x0009140801007387 */ /* 0x0003e80000100800 */
[----:B------:R-:W-:Y:S01]  /*16770*/  STL [R1+0x71c], R25 ;  /* 0x00071c1901007387 */ /* 0x000fe20000100800 */
[----:B------:R-:W-:-:S03]  /*16780*/  IMAD.X R21, R21, 0x1, R3, P4 ;  /* 0x0000000115157824 */ /* 0x000fc600020e0603 */
[----:B-1----:R-:W2:Y:S01]  /*16790*/  LDL.LU R8, [R1+0x718] ;  /* 0x0007180001087983 */ /* 0x002ea20000300800 */
[-C--:B------:R-:W-:Y:S01]  /*167a0*/  IADD3 R19, P4, PT, R19, R90.reuse, RZ ;  /* 0x0000005a13137210 */ /* 0x080fe20007f9e0ff */
[----:B------:R-:W-:Y:S02]  /*167b0*/  IMAD.X R13, R13, 0x1, R3, P5 ;  /* 0x000000010d0d7824 */ /* 0x000fe400028e0603 */
[----:B------:R-:W-:Y:S01]  /*167c0*/  STL [R1+0x728], R23 ;  /* 0x0007281701007387 */ /* 0x000fe20000100800 */
[----:B------:R-:W-:-:S03]  /*167d0*/  IADD3 R17, P5, PT, R17, R90, RZ ;  /* 0x0000005a11117210 */ /* 0x000fc60007fbe0ff */
[----:B------:R1:W-:Y:S01]  /*167e0*/  STL [R1+0x918], R13 ;  /* 0x0009180d01007387 */ /* 0x0003e20000100800 */
[----:B------:R-:W-:-:S03]  /*167f0*/  IMAD.X R15, R15, 0x1, R3, P6 ;  /* 0x000000010f0f7824 */ /* 0x000fc600030e0603 */
[----:B------:R-:W-:Y:S04]  /*16800*/  STL [R1+0x920], R21 ;  /* 0x0009201501007387 */ /* 0x000fe80000100800 */
[----:B-1----:R-:W3:Y:S04]  /*16810*/  LDL.LU R13, [R1+0x904] ;  /* 0x00090400010d7983 */ /* 0x002ee80000300800 */
[----:B------:R-:W-:Y:S01]  /*16820*/  STL [R1+0x90c], R19 ;  /* 0x00090c1301007387 */ /* 0x000fe20000100800 */
[----:B------:R-:W-:-:S03]  /*16830*/  IADD3 R11, P6, PT, R11, R90, RZ ;  /* 0x0000005a0b0b7210 */ /* 0x000fc60007fde0ff */
[----:B------:R-:W4:Y:S04]  /*16840*/  LDL.LU R71, [R1+0x910] ;  /* 0x0009100001477983 */ /* 0x000f280000300800 */
[----:B------:R-:W-:Y:S04]  /*16850*/  STL [R1+0x714], R17 ;  /* 0x0007141101007387 */ /* 0x000fe80000100800 */
[----:B------:R-:W4:Y:S04]  /*16860*/  LDL.LU R69, [R1+0x8fc] ;  /* 0x0008fc0001457983 */ /* 0x000f280000300800 */
[----:B------:R-:W-:Y:S04]  /*16870*/  STL [R1+0x720], R15 ;  /* 0x0007200f01007387 */ /* 0x000fe80000100800 */
[----:B------:R-:W4:Y:S04]  /*16880*/  LDL.LU R67, [R1+0x908] ;  /* 0x0009080001437983 */ /* 0x000f280000300800 */
[----:B------:R1:W-:Y:S04]  /*16890*/  STL [R1+0x70c], R11 ;  /* 0x00070c0b01007387 */ /* 0x0003e80000100800 */
        /* <DEDUP_REMOVED lines=19> */
[----:B-1----:R-:W4:Y:S04]  /*169d0*/  LDL.LU R11, [R1+0x6e8] ;  /* 0x0006e800010b7983 */ /* 0x002f280000300800 */
[----:B------:R-:W4:Y:S04]  /*169e0*/  LDL.LU R21, [R1+0x8d4] ;  /* 0x0008d40001157983 */ /* 0x000f280000300800 */
[----:B------:R-:W4:Y:S01]  /*169f0*/  LDL.LU R19, [R1+0x8e0] ;  /* 0x0008e00001137983 */ /* 0x000f220000300800 */
[----:B--2---:R-:W-:-:S05]  /*16a00*/  IMAD.X R8, R8, 0x1, R3, P2 ;  /* 0x0000000108087824 */ /* 0x004fca00010e0603 */
[----:B------:R1:W-:Y:S04]  /*16a10*/  STL [R1+0x718], R8 ;  /* 0x0007180801007387 */ /* 0x0003e80000100800 */
[----:B-1----:R-:W2:Y:S04]  /*16a20*/  LDL.LU R8, [R1+0x8cc] ;  /* 0x0008cc0001087983 */ /* 0x002ea80000300800 */
[----:B------:R-:W2:Y:S01]  /*16a30*/  LDL.LU R17, [R1+0x8d8] ;  /* 0x0008d80001117983 */ /* 0x000ea20000300800 */
[----:B---3--:R-:W-:-:S03]  /*16a40*/  IADD3 R13, P2, PT, R13, R90, RZ ;  /* 0x0000005a0d0d7210 */ /* 0x008fc60007f5e0ff */
[----:B------:R-:W3:Y:S04]  /*16a50*/  LDL.LU R15, [R1+0x6d4] ;  /* 0x0006d400010f7983 */ /* 0x000ee80000300800 */
[----:B------:R1:W-:Y:S01]  /*16a60*/  STL [R1+0x904], R13 ;  /* 0x0009040d01007387 */ /* 0x0003e20000100800 */
[----:B----4-:R-:W-:-:S03]  /*16a70*/  IMAD.X R71, R71, 0x1, R3, P3 ;  /* 0x0000000147477824 */ /* 0x010fc600018e0603 */
[----:B-1----:R-:W4:Y:S01]  /*16a80*/  LDL.LU R13, [R1+0x6e0] ;  /* 0x0006e000010d7983 */ /* 0x002f220000300800 */
        /* <DEDUP_REMOVED lines=40> */
[----:B------:R-:W-:-:S05]  /*16d10*/  IMAD.X R11, R11, 0x1, R3, P4 ;  /* 0x000000010b0b7824 */ /* 0x000fca00020e0603 */
[----:B------:R1:W-:Y:S04]  /*16d20*/  STL [R1+0x6e8], R11 ;  /* 0x0006e80b01007387 */ /* 0x0003e80000100800 */
[----:B------:R-:W-:Y:S04]  /*16d30*/  STL [R1+0x6f0], R25 ;  /* 0x0006f01901007387 */ /* 0x000fe80000100800 */
[----:B-1----:R-:W4:Y:S01]  /*16d40*/  LDL.LU R11, [R1+0x6cc] ;  /* 0x0006cc00010b7983 */ /* 0x002f220000300800 */
[-C--:B------:R-:W-:Y:S01]  /*16d50*/  IADD3 R23, P3, PT, R23, R90.reuse, RZ ;  /* 0x0000005a17177210 */ /* 0x080fe20007f7e0ff */
[----:B------:R-:W-:Y:S01]  /*16d60*/  IMAD.X R19, R19, 0x1, R3, P5 ;  /* 0x0000000113137824 */ /* 0x000fe200028e0603 */
[----:B------:R-:W-:-:S03]  /*16d70*/  IADD3 R21, P4, PT, R21, R90, RZ ;  /* 0x0000005a15157210 */ /* 0x000fc60007f9e0ff */
[----:B------:R-:W-:Y:S01]  /*16d80*/  STL [R1+0x6dc], R23 ;  /* 0x0006dc1701007387 */ /* 0x000fe20000100800 */
[----:B--2---:R-:W-:Y:S01]  /*16d90*/  IADD3 R8, P5, PT, R8, R90, RZ ;  /* 0x0000005a08087210 */ /* 0x004fe20007fbe0ff */
[----:B------:R-:W-:-:S04]  /*16da0*/  IMAD.X R17, R17, 0x1, R3, P6 ;  /* 0x0000000111117824 */ /* 0x000fc800030e0603 */
[----:B------:R1:W-:Y:S01]  /*16db0*/  STL [R1+0x8cc], R8 ;  /* 0x0008cc0801007387 */ /* 0x0003e20000100800 */
[----:B---3--:R-:W-:-:S03]  /*16dc0*/  IADD3 R15, P6, PT, R15, R90, RZ ;  /* 0x0000005a0f0f7210 */ /* 0x008fc60007fde0ff */
[----:B------:R-:W-:Y:S04]  /*16dd0*/  STL [R1+0x8d4], R21 ;  /* 0x0008d41501007387 */ /* 0x000fe80000100800 */
[----:B-1----:R-:W2:Y:S04]  /*16de0*/  LDL.LU R8, [R1+0x6d8] ;  /* 0x0006d80001087983 */ /* 0x002ea80000300800 */
[----:B------:R-:W-:Y:S01]  /*16df0*/  STL [R1+0x8e0], R19 ;  /* 0x0008e01301007387 */ /* 0x000fe20000100800 */
[----:B----4-:R-:W-:-:S03]  /*16e00*/  IMAD.X R13, R13, 0x1, R3, P2 ;  /* 0x000000010d0d7824 */ /* 0x010fc600010e0603 */
[----:B------:R-:W3:Y:S04]  /*16e10*/  LDL.LU R71, [R1+0x8c4] ;  /* 0x0008c40001477983 */ /* 0x000ee80000300800 */
        /* <DEDUP_REMOVED lines=25> */
[----:B------:R-:W4:Y:S01]  /*16fb0*/  LDL.LU R21, [R1+0x6a8] ;  /* 0x0006a80001157983 */ /* 0x000f220000300800 */
[----:B------:R-:W-:-:S03]  /*16fc0*/  IADD3 R11, P2, PT, R11, R90, RZ ;  /* 0x0000005a0b0b7210 */ /* 0x000fc60007f5e0ff */
[----:B------:R-:W4:Y:S04]  /*16fd0*/  LDL.LU R19, [R1+0x894] ;  /* 0x0008940001137983 */ /* 0x000f280000300800 */
[----:B------:R1:W-:Y:S04]  /*16fe0*/  STL [R1+0x6cc], R11 ;  /* 0x0006cc0b01007387 */ /* 0x0003e80000100800 */
[----:B-1----:R-:W4:Y:S04]  /*16ff0*/  LDL.LU R11, [R1+0x8a0] ;  /* 0x0008a000010b7983 */ /* 0x002f280000300800 */
[----:B------:R-:W4:Y:S04]  /*17000*/  LDL.LU R17, [R1+0x88c] ;  /* 0x00088c0001117983 */ /* 0x000f280000300800 */
[----:B------:R-:W4:Y:S01]  /*17010*/  LDL.LU R15, [R1+0x898] ;  /* 0x00089800010f7983 */ /* 0x000f220000300800 */
[----:B--2---:R-:W-:-:S05]  /*17020*/  IMAD.X R8, R8, 0x1, R3, P3 ;  /* 0x0000000108087824 */ /* 0x004fca00018e0603 */
[----:B------:R1:W-:Y:S01]  /*17030*/  STL [R1+0x6d8], R8 ;  /* 0x0006d80801007387 */ /* 0x0003e20000100800 */
[----:B---3--:R-:W-:-:S03]  /*17040*/  IADD3 R71, P3, PT, R71, R90, RZ ;  /* 0x0000005a47477210 */ /* 0x008fc60007f7e0ff */
[----:B-1----:R-:W2:Y:S01]  /*17050*/  LDL.LU R8, [R1+0x694] ;  /* 0x0006940001087983 */ /* 0x002ea20000300800 */
[----:B----4-:R-:W-:-:S03]  /*17060*/  IMAD.X R69, R69, 0x1, R3, P4 ;  /* 0x0000000145457824 */ /* 0x010fc600020e0603 */
        /* <DEDUP_REMOVED lines=39> */
[----:B------:R-:W-:Y:S01]  /*172e0*/  IADD3 R13, P4, PT, R13, R90, RZ ;  /* 0x0000005a0d0d7210 */ /* 0x000fe20007f9e0ff */
[----:B------:R-:W-:Y:S04]  /*172f0*/  STL [R1+0x8a8], R27 ;  /* 0x0008a81b01007387 */ /* 0x000fe80000100800 */
[----:B------:R1:W-:Y:S04]  /*17300*/  STL [R1+0x69c], R13 ;  /* 0x00069c0d01007387 */ /* 0x0003e80000100800 */
[----:B------:R-:W-:Y:S01]  /*17310*/  STL [R1+0x6a4], R25 ;  /* 0x0006a41901007387 */ /* 0x000fe20000100800 */
[----:B------:R-:W-:-:S03]  /*17320*/  IMAD.X R21, R21, 0x1, R3, P5 ;  /* 0x0000000115157824 */ /* 0x000fc600028e0603 */
[----:B-1----:R-:W3:Y:S01]  /*17330*/  LDL.LU R13, [R1+0x6a0] ;  /* 0x0006a000010d7983 */ /* 0x002ee20000300800 */
[----:B------:R-:W-:-:S03]  /*17340*/  IMAD.X R11, R11, 0x1, R3, P6 ;  /* 0x000000010b0b7824 */ /* 0x000fc600030e0603 */
[----:B------:R-:W-:Y:S04]  /*17350*/  STL [R1+0x6b0], R23 ;  /* 0x0006b01701007387 */ /* 0x000fe80000100800 */
[----:B------:R1:W-:Y:S04]  /*17360*/  STL [R1+0x8a0], R11 ;  /* 0x0008a00b01007387 */ /* 0x0003e80000100800 */
[----:B------:R-:W-:Y:S04]  /*17370*/  STL [R1+0x6a8], R21 ;  /* 0x0006a81501007387 */ /* 0x000fe80000100800 */
[----:B-1----:R-:W4:Y:S01]  /*17380*/  LDL.LU R11, [R1+0x68c] ;  /* 0x00068c00010b7983 */ /* 0x002f220000300800 */
[----:B------:R-:W-:-:S02]  /*17390*/  IADD3 R19, P5, PT, R19, R90, RZ ;  /* 0x0000005a13137210 */ /* 0x000fc40007fbe0ff */
[-C--:B------:R-:W-:Y:S01]  /*173a0*/  IADD3 R17, P6, PT, R17, R90.reuse, RZ ;  /* 0x0000005a11117210 */ /* 0x080fe20007fde0ff */
[----:B------:R-:W-:Y:S02]  /*173b0*/  IMAD.X R15, R15, 0x1, R3, P2 ;  /* 0x000000010f0f7824 */ /* 0x000fe400010e0603 */
[----:B------:R-:W-:Y:S04]  /*173c0*/  STL [R1+0x894], R19 ;  /* 0x0008941301007387 */ /* 0x000fe80000100800 */
[----:B------:R-:W4:Y:S04]  /*173d0*/  LDL.LU R71, [R1+0x698] ;  /* 0x0006980001477983 */ /* 0x000f280000300800 */
[----:B------:R-:W-:Y:S04]  /*173e0*/  STL [R1+0x88c], R17 ;  /* 0x00088c1101007387 */ /* 0x000fe80000100800 */
[----:B------:R-:W4:Y:S04]  /*173f0*/  LDL.LU R69, [R1+0x884] ;  /* 0x0008840001457983 */ /* 0x000f280000300800 */
[----:B------:R-:W-:Y:S04]  /*17400*/  STL [R1+0x898], R15 ;  /* 0x0008980f01007387 */ /* 0x000fe80000100800 */
[----:B------:R-:W4:Y:S01]  /*17410*/  LDL.LU R67, [R1+0x890] ;  /* 0x0008900001437983 */ /* 0x000f220000300800 */
[----:B--2---:R-:W-:-:S05]  /*17420*/  IADD3 R8, P2, PT, R8, R90, RZ ;  /* 0x0000005a08087210 */ /* 0x004fca0007f5e0ff */
[----:B------:R1:W-:Y:S04]  /*17430*/  STL [R1+0x694], R8 ;  /* 0x0006940801007387 */ /* 0x0003e80000100800 */
        /* <DEDUP_REMOVED lines=19> */
[----:B-1----:R-:W2:Y:S04]  /*17570*/  LDL.LU R8, [R1+0x670] ;  /* 0x0006700001087983 */ /* 0x002ea80000300800 */
[----:B------:R-:W2:Y:S04]  /*17580*/  LDL.LU R21, [R1+0x65c] ;  /* 0x00065c0001157983 */ /* 0x000ea80000300800 */
[----:B------:R-:W2:Y:S01]  /*17590*/  LDL.LU R19, [R1+0x668] ;  /* 0x0006680001137983 */ /* 0x000ea20000300800 */
[----:B---3--:R-:W-:-:S05]  /*175a0*/  IMAD.X R13, R13, 0x1, R3, P3 ;  /* 0x000000010d0d7824 */ /* 0x008fca00018e0603 */
[----:B------:R1:W-:Y:S04]  /*175b0*/  STL [R1+0x6a0], R13 ;  /* 0x0006a00d01007387 */ /* 0x0003e80000100800 */
[----:B-1----:R-:W3:Y:S04]  /*175c0*/  LDL.LU R13, [R1+0x854] ;  /* 0x00085400010d7983 */ /* 0x002ee80000300800 */
[----:B------:R-:W3:Y:S01]  /*175d0*/  LDL.LU R17, [R1+0x860] ;  /* 0x0008600001117983 */ /* 0x000ee20000300800 */
[----:B----4-:R-:W-:-:S03]  /*175e0*/  IADD3 R11, P3, PT, R11, R90, RZ ;  /* 0x0000005a0b0b7210 */ /* 0x010fc60007f7e0ff */
[----:B------:R-:W4:Y:S04]  /*175f0*/  LDL.LU R15, [R1+0x84c] ;  /* 0x00084c00010f7983 */ /* 0x000f280000300800 */
[----:B------:R1:W-:Y:S04]  /*17600*/  STL [R1+0x68c], R11 ;  /* 0x00068c0b01007387 */ /* 0x0003e80000100800 */
[----:B-1----:R-:W4:Y:S01]  /*17610*/  LDL.LU R11, [R1+0x858] ;  /* 0x00085800010b7983 */ /* 0x002f220000300800 */
[----:B------:R-:W-:Y:S01]  /*17620*/  IMAD.X R71, R71, 0x1, R3, P4 ;  /* 0x0000000147477824 */ /* 0x000fe200020e0603 */
[----:B------:R-:W-:-:S04]  /*17630*/  IADD3 R69, P4, PT, R69, R90, RZ ;  /* 0x0000005a45457210 */ /* 0x000fc80007f9e0ff */
[----:B------:R-:W-:Y:S01]  /*17640*/  STL [R1+0x698], R71 ;  /* 0x0006984701007387 */ /* 0x000fe20000100800 */
[----:B------:R-:W-:-:S03]  /*17650*/  IMAD.X R67, R67, 0x1, R3, P5 ;  /* 0x0000000143437824 */ /* 0x000fc600028e0603 */
[----:B------:R-:W-:Y:S04]  /*17660*/  STL [R1+0x884], R69 ;  /* 0x0008844501007387 */ /* 0x000fe80000100800 */
[----:B------:R-:W-:Y:S01]  /*17670*/  STL [R1+0x890], R67 ;  /* 0x0008904301007387 */ /* 0x000fe20000100800 */
[----:B--2---:R-:W-:Y:S01]  /*17680*/  IADD3 R61, P5, PT, R61, R90, RZ ;  /* 0x0000005a3d3d7210 */ /* 0x004fe20007fbe0ff */
[----:B------:R-:W-:-:S04]  /*17690*/  IMAD.X R59, R59, 0x1, R3, P6 ;  /* 0x000000013b3b7824 */ /* 0x000fc800030e0603 */
        /* <DEDUP_REMOVED lines=34> */
[----:B------:R-:W-:Y:S01]  /*178c0*/  IMAD.X R8, R8, 0x1, R3, P5 ;  /* 0x0000000108087824 */ /* 0x000fe200028e0603 */
[----:B------:R-:W-:-:S04]  /*178d0*/  IADD3 R21, P5, PT, R21, R90, RZ ;  /* 0x0000005a15157210 */ /* 0x000fc80007fbe0ff */
[----:B------:R1:W-:Y:S01]  /*178e0*/  STL [R1+0x670], R8 ;  /* 0x0006700801007387 */ /* 0x0003e20000100800 */
[----:B------:R-:W-:-:S03]  /*178f0*/  IMAD.X R19, R19, 0x1, R3, P6 ;  /* 0x0000000113137824 */ /* 0x000fc600030e0603 */
[----:B------:R-:W-:Y:S04]  /*17900*/  STL [R1+0x868], R25 ;  /* 0x0008681901007387 */ /* 0x000fe80000100800 */
[----:B-1----:R-:W2:Y:S04]  /*17910*/  LDL.LU R8, [R1+0x654] ;  /* 0x0006540001087983 */ /* 0x002ea80000300800 */
[----:B------:R-:W-:Y:S01]  /*17920*/  STL [R1+0x664], R23 ;  /* 0x0006641701007387 */ /* 0x000fe20000100800 */
[----:B---3--:R-:W-:Y:S01]  /*17930*/  IADD3 R13, P6, PT, R13, R90, RZ ;  /* 0x0000005a0d0d7210 */ /* 0x008fe20007fde0ff */
[----:B------:R-:W-:-:S04]  /*17940*/  IMAD.X R17, R17, 0x1, R3, P2 ;  /* 0x0000000111117824 */ /* 0x000fc800010e0603 */
[----:B------:R1:W-:Y:S01]  /*17950*/  STL [R1+0x854], R13 ;  /* 0x0008540d01007387 */ /* 0x0003e20000100800 */
[----:B----4-:R-:W-:-:S03]  /*17960*/  IADD3 R15, P2, PT, R15, R90, RZ ;  /* 0x0000005a0f0f7210 */ /* 0x010fc60007f5e0ff */
[----:B------:R-:W-:Y:S04]  /*17970*/  STL [R1+0x65c], R21 ;  /* 0x00065c1501007387 */ /* 0x000fe80000100800 */
[----:B-1----:R-:W3:Y:S04]  /*17980*/  LDL.LU R13, [R1+0x660] ;  /* 0x00066000010d7983 */ /* 0x002ee80000300800 */
[----:B------:R-:W-:Y:S01]  /*17990*/  STL [R1+0x668], R19 ;  /* 0x0006681301007387 */ /* 0x000fe20000100800 */
[----:B------:R-:W-:-:S03]  /*179a0*/  IMAD.X R11, R11, 0x1, R3, P3 ;  /* 0x000000010b0b7824 */ /* 0x000fc600018e0603 */
        /* <DEDUP_REMOVED lines=28> */
[----:B--2---:R-:W-:-:S05]  /*17b70*/  IADD3 R8, P3, PT, R8, R90, RZ ;  /* 0x0000005a08087210 */ /* 0x004fca0007f7e0ff */
[----:B------:R1:W-:Y:S04]  /*17b80*/  STL [R1+0x654], R8 ;  /* 0x0006540801007387 */ /* 0x0003e80000100800 */
[----:B-1----:R-:W2:Y:S04]  /*17b90*/  LDL.LU R8, [R1+0x628] ;  /* 0x0006280001087983 */ /* 0x002ea80000300800 */
[----:B------:R-:W2:Y:S04]  /*17ba0*/  LDL.LU R17, [R1+0x814] ;  /* 0x0008140001117983 */ /* 0x000ea80000300800 */
[----:B------:R-:W2:Y:S01]  /*17bb0*/  LDL.LU R15, [R1+0x820] ;  /* 0x00082000010f7983 */ /* 0x000ea20000300800 */
[----:B---3--:R-:W-:-:S05]  /*17bc0*/  IMAD.X R13, R13, 0x1, R3, P4 ;  /* 0x000000010d0d7824 */ /* 0x008fca00020e0603 */
[----:B------:R1:W-:Y:S01]  /*17bd0*/  STL [R1+0x660], R13 ;  /* 0x0006600d01007387 */ /* 0x0003e20000100800 */
[----:B----4-:R-:W-:-:S03]  /*17be0*/  IADD3 R71, P4, PT, R71, R90, RZ ;  /* 0x0000005a47477210 */ /* 0x010fc60007f9e0ff */
[----:B-1----:R-:W3:Y:S01]  /*17bf0*/  LDL.LU R13, [R1+0x80c] ;  /* 0x00080c00010d7983 */ /* 0x002ee20000300800 */
        /* <DEDUP_REMOVED lines=40> */
[-C--:B------:R-:W-:Y:S01]  /*17e80*/  IADD3 R11, P5, PT, R11, R90.reuse, RZ ;  /* 0x0000005a0b0b7210 */ /* 0x080fe20007fbe0ff */
[----:B------:R-:W-:Y:S04]  /*17e90*/  STL [R1+0x830], R27 ;  /* 0x0008301b01007387 */ /* 0x000fe80000100800 */
[----:B------:R1:W-:Y:S04]  /*17ea0*/  STL [R1+0x624], R11 ;  /* 0x0006240b01007387 */ /* 0x0003e80000100800 */
[----:B------:R-:W-:Y:S04]  /*17eb0*/  STL [R1+0x81c], R25 ;  /* 0x00081c1901007387 */ /* 0x000fe80000100800 */
[----:B-1----:R-:W4:Y:S01]  /*17ec0*/  LDL.LU R11, [R1+0x818] ;  /* 0x00081800010b7983 */ /* 0x002f220000300800 */
[----:B------:R-:W-:Y:S01]  /*17ed0*/  IMAD.X R21, R21, 0x1, R3, P6 ;  /* 0x0000000115157824 */ /* 0x000fe200030e0603 */
[----:B------:R-:W-:-:S02]  /*17ee0*/  IADD3 R19, P6, PT, R19, R90, RZ ;  /* 0x0000005a13137210 */ /* 0x000fc40007fde0ff */
[----:B------:R-:W-:Y:S01]  /*17ef0*/  STL [R1+0x828], R23 ;  /* 0x0008281701007387 */ /* 0x000fe20000100800 */
[----:B--2---:R-:W-:Y:S01]  /*17f00*/  IMAD.X R8, R8, 0x1, R3, P2 ;  /* 0x0000000108087824 */ /* 0x004fe200010e0603 */
[----:B------:R-:W-:-:S04]  /*17f10*/  IADD3 R17, P2, PT, R17, R90, RZ ;  /* 0x0000005a11117210 */ /* 0x000fc80007f5e0ff */
[----:B------:R1:W-:Y:S01]  /*17f20*/  STL [R1+0x628], R8 ;  /* 0x0006280801007387 */ /* 0x0003e20000100800 */
[----:B------:R-:W-:-:S03]  /*17f30*/  IMAD.X R15, R15, 0x1, R3, P3 ;  /* 0x000000010f0f7824 */ /* 0x000fc600018e0603 */
[----:B------:R-:W-:Y:S04]  /*17f40*/  STL [R1+0x630], R21 ;  /* 0x0006301501007387 */ /* 0x000fe80000100800 */
[----:B-1----:R-:W2:Y:S04]  /*17f50*/  LDL.LU R8, [R1+0x614] ;  /* 0x0006140001087983 */ /* 0x002ea80000300800 */
[----:B------:R-:W-:Y:S04]  /*17f60*/  STL [R1+0x61c], R19 ;  /* 0x00061c1301007387 */ /* 0x000fe80000100800 */
[----:B------:R-:W2:Y:S04]  /*17f70*/  LDL.LU R71, [R1+0x620] ;  /* 0x0006200001477983 */ /* 0x000ea80000300800 */
[----:B------:R-:W-:Y:S04]  /*17f80*/  STL [R1+0x814], R17 ;  /* 0x0008141101007387 */ /* 0x000fe80000100800 */
[----:B------:R-:W2:Y:S04]  /*17f90*/  LDL.LU R69, [R1+0x60c] ;  /* 0x00060c0001457983 */ /* 0x000ea80000300800 */
[----:B------:R-:W-:Y:S01]  /*17fa0*/  STL [R1+0x820], R15 ;  /* 0x0008200f01007387 */ /* 0x000fe20000100800 */
[----:B---3--:R-:W-:-:S03]  /*17fb0*/  IADD3 R13, P3, PT, R13, R90, RZ ;  /* 0x0000005a0d0d7210 */ /* 0x008fc60007f7e0ff */
        /* <DEDUP_REMOVED lines=21> */
[----:B-1----:R-:W3:Y:S04]  /*18110*/  LDL.LU R13, [R1+0x7e8] ;  /* 0x0007e800010d7983 */ /* 0x002ee80000300800 */
[----:B------:R-:W3:Y:S04]  /*18120*/  LDL.LU R21, [R1+0x5e4] ;  /* 0x0005e40001157983 */ /* 0x000ee80000300800 */
[----:B------:R-:W3:Y:S01]  /*18130*/  LDL.LU R19, [R1+0x5f0] ;  /* 0x0005f00001137983 */ /* 0x000ee20000300800 */
[----:B----4-:R-:W-:-:S05]  /*18140*/  IMAD.X R11, R11, 0x1, R3, P4 ;  /* 0x000000010b0b7824 */ /* 0x010fca00020e0603 */
[----:B------:R1:W-:Y:S04]  /*18150*/  STL [R1+0x818], R11 ;  /* 0x0008180b01007387 */ /* 0x0003e80000100800 */
[----:B-1----:R-:W4:Y:S04]  /*18160*/  LDL.LU R11, [R1+0x5dc] ;  /* 0x0005dc00010b7983 */ /* 0x002f280000300800 */
[----:B------:R-:W4:Y:S04]  /*18170*/  LDL.LU R17, [R1+0x5e8] ;  /* 0x0005e80001117983 */ /* 0x000f280000300800 */
[----:B------:R-:W4:Y:S01]  /*18180*/  LDL.LU R15, [R1+0x7d4] ;  /* 0x0007d400010f7983 */ /* 0x000f220000300800 */
[----:B--2---:R-:W-:-:S05]  /*18190*/  IADD3 R8, P4, PT, R8, R90, RZ ;  /* 0x0000005a08087210 */ /* 0x004fca0007f9e0ff */
[----:B------:R1:W-:Y:S01]  /*181a0*/  STL [R1+0x614], R8 ;  /* 0x0006140801007387 */ /* 0x0003e20000100800 */
[----:B------:R-:W-:-:S03]  /*181b0*/  IMAD.X R71, R71, 0x1, R3, P5 ;  /* 0x0000000147477824 */ /* 0x000fc600028e0603 */
[----:B-1----:R-:W2:Y:S01]  /*181c0*/  LDL.LU R8, [R1+0x7e0] ;  /* 0x0007e00001087983 */ /* 0x002ea20000300800 */
[----:B------:R-:W-:-:S03]  /*181d0*/  IADD3 R69, P5, PT, R69, R90, RZ ;  /* 0x0000005a45457210 */ /* 0x000fc60007fbe0ff */
[----:B------:R-:W-:Y:S01]  /*181e0*/  STL [R1+0x620], R71 ;  /* 0x0006204701007387 */ /* 0x000fe20000100800 */
[----:B---3--:R-:W-:-:S03]  /*181f0*/  IMAD.X R67, R67, 0x1, R3, P6 ;  /* 0x0000000143437824 */ /* 0x008fc600030e0603 */
        /* <DEDUP_REMOVED lines=43> */
[----:B-1----:R-:W3:Y:S04]  /*184b0*/  LDL.LU R13, [R1+0x7cc] ;  /* 0x0007cc00010d7983 */ /* 0x002ee80000300800 */
[----:B------:R-:W-:Y:S01]  /*184c0*/  STL [R1+0x7dc], R23 ;  /* 0x0007dc1701007387 */ /* 0x000fe20000100800 */
[----:B----4-:R-:W-:-:S05]  /*184d0*/  IADD3 R11, P2, PT, R11, R90, RZ ;  /* 0x0000005a0b0b7210 */ /* 0x010fca0007f5e0ff */
[----:B------:R1:W-:Y:S04]  /*184e0*/  STL [R1+0x5dc], R11 ;  /* 0x0005dc0b01007387 */ /* 0x0003e80000100800 */
[----:B------:R-:W-:Y:S04]  /*184f0*/  STL [R1+0x5e4], R21 ;  /* 0x0005e41501007387 */ /* 0x000fe80000100800 */
[----:B-1----:R-:W4:Y:S01]  /*18500*/  LDL.LU R11, [R1+0x7d8] ;  /* 0x0007d800010b7983 */ /* 0x002f220000300800 */
[----:B------:R-:W-:Y:S01]  /*18510*/  IMAD.X R17, R17, 0x1, R3, P3 ;  /* 0x0000000111117824 */ /* 0x000fe200018e0603 */
[----:B------:R-:W-:-:S02]  /*18520*/  IADD3 R15, P3, PT, R15, R90, RZ ;  /* 0x0000005a0f0f7210 */ /* 0x000fc40007f7e0ff */
[----:B------:R-:W-:Y:S04]  /*18530*/  STL [R1+0x5f0], R19 ;  /* 0x0005f01301007387 */ /* 0x000fe80000100800 */
[----:B------:R-:W4:Y:S04]  /*18540*/  LDL.LU R71, [R1+0x5d4] ;  /* 0x0005d40001477983 */ /* 0x000f280000300800 */
[----:B------:R-:W-:Y:S04]  /*18550*/  STL [R1+0x5e8], R17 ;  /* 0x0005e81101007387 */ /* 0x000fe80000100800 */
[----:B------:R-:W4:Y:S04]  /*18560*/  LDL.LU R69, [R1+0x5e0] ;  /* 0x0005e00001457983 */ /* 0x000f280000300800 */
[----:B------:R-:W-:Y:S04]  /*18570*/  STL [R1+0x7d4], R15 ;  /* 0x0007d40f01007387 */ /* 0x000fe80000100800 */
[----:B------:R-:W4:Y:S01]  /*18580*/  LDL.LU R67, [R1+0x5cc] ;  /* 0x0005cc0001437983 */ /* 0x000f220000300800 */
[----:B--2---:R-:W-:-:S05]  /*18590*/  IMAD.X R8, R8, 0x1, R3, P4 ;  /* 0x0000000108087824 */ /* 0x004fca00020e0603 */
        /* <DEDUP_REMOVED lines=22> */
[----:B------:R-:W2:Y:S04]  /*18700*/  LDL.LU R19, [R1+0x5a4] ;  /* 0x0005a40001137983 */ /* 0x000ea80000300800 */
[----:B------:R-:W2:Y:S01]  /*18710*/  LDL.LU R17, [R1+0x5b0] ;  /* 0x0005b00001117983 */ /* 0x000ea20000300800 */
[----:B---3--:R-:W-:-:S05]  /*18720*/  IADD3 R13, P4, PT, R13, R90, RZ ;  /* 0x0000005a0d0d7210 */ /* 0x008fca0007f9e0ff */
[----:B------:R1:W-:Y:S04]  /*18730*/  STL [R1+0x7cc], R13 ;  /* 0x0007cc0d01007387 */ /* 0x0003e80000100800 */
[----:B------:R-:W3:Y:S04]  /*18740*/  LDL.LU R15, [R1+0x5a8] ;  /* 0x0005a800010f7983 */ /* 0x000ee80000300800 */
[----:B-1----:R-:W3:Y:S01]  /*18750*/  LDL.LU R13, [R1+0x59c] ;  /* 0x00059c00010d7983 */ /* 0x002ee20000300800 */
[----:B----4-:R-:W-:-:S05]  /*18760*/  IMAD.X R11, R11, 0x1, R3, P5 ;  /* 0x000000010b0b7824 */ /* 0x010fca00028e0603 */
[----:B------:R1:W-:Y:S04]  /*18770*/  STL [R1+0x7d8], R11 ;  /* 0x0007d80b01007387 */ /* 0x0003e80000100800 */
[----:B-1----:R-:W4:Y:S01]  /*18780*/  LDL.LU R11, [R1+0x7a0] ;  /* 0x0007a000010b7983 */ /* 0x002f220000300800 */
[----:B------:R-:W-:Y:S01]  /*18790*/  IADD3 R71, P5, PT, R71, R90, RZ ;  /* 0x0000005a47477210 */ /* 0x000fe20007fbe0ff */
[----:B------:R-:W-:-:S04]  /*187a0*/  IMAD.X R69, R69, 0x1, R3, P6 ;  /* 0x0000000145457824 */ /* 0x000fc800030e0603 */
[----:B------:R1:W-:Y:S01]  /*187b0*/  STL [R1+0x5d4], R71 ;  /* 0x0005d44701007387 */ /* 0x0003e20000100800 */
[----:B------:R-:W-:-:S03]  /*187c0*/  IADD3 R67, P6, PT, R67, R90, RZ ;  /* 0x0000005a43437210 */ /* 0x000fc60007fde0ff */
[----:B------:R0:W-:Y:S04]  /*187d0*/  STL [R1+0x5e0], R69 ;  /* 0x0005e04501007387 */ /* 0x0001e80000100800 */
[----:B------:R0:W-:Y:S01]  /*187e0*/  STL [R1+0x5cc], R67 ;  /* 0x0005cc4301007387 */ /* 0x0001e20000100800 */
[----:B--2---:R-:W-:Y:S01]  /*187f0*/  IMAD.X R61, R61, 0x1, R3, P2 ;  /* 0x000000013d3d7824 */ /* 0x004fe200010e0603 */
[----:B------:R-:W-:-:S04]  /*18800*/  IADD3 R59, P2, PT, R59, R90, RZ ;  /* 0x0000005a3b3b7210 */ /* 0x000fc80007f5e0ff */
[----:B------:R2:W-:Y:S01]  /*18810*/  STL [R1+0x5d8], R61 ;  /* 0x0005d83d01007387 */ /* 0x0005e20000100800 */
[----:B------:R-:W-:-:S03]  /*18820*/  IMAD.X R57, R57, 0x1, R3, P3 ;  /* 0x0000000139397824 */ /* 0x000fc600018e0603 */
[----:B------:R0:W-:Y:S01]  /*18830*/  STL [R1+0x7c4], R59 ;  /* 0x0007c43b01007387 */ /* 0x0001e20000100800 */
[----:B------:R-:W-:-:S03]  /*18840*/  IADD3 R55, P3, PT, R55, R90, RZ ;  /* 0x0000005a37377210 */ /* 0x000fc60007f7e0ff */
        /* <DEDUP_REMOVED lines=27> */
[-C--:B------:R-:W-:Y:S01]  /*18a00*/  IADD3 R25, P5, PT, R25, R90.reuse, RZ ;  /* 0x0000005a19197210 */ /* 0x080fe20007fbe0ff */
[--C-:B------:R-:W-:Y:S01]  /*18a10*/  IMAD.X R23, R23, 0x1, R3.reuse, P6 ;  /* 0x0000000117177824 */ /* 0x100fe200030e0603 */
[----:B------:R-:W-:Y:S01]  /*18a20*/  IADD3 R8, P6, PT, R8, R90, RZ ;  /* 0x0000005a08087210 */ /* 0x000fe20007fde0ff */
[----:B------:R0:W-:Y:S01]  /*18a30*/  STL [R1+0x5b8], R27 ;  /* 0x0005b81b01007387 */ /* 0x0001e20000100800 */
[----:B------:R-:W-:-:S03]  /*18a40*/  IMAD.X R21, R21, 0x1, R3, P2 ;  /* 0x0000000115157824 */ /* 0x000fc600010e0603 */
[----:B------:R-:W-:Y:S01]  /*18a50*/  STL [R1+0x79c], R8 ;  /* 0x00079c0801007387 */ /* 0x000fe20000100800 */
[----:B------:R-:W-:-:S03]  /*18a60*/  IADD3 R19, P2, PT, R19, R90, RZ ;  /* 0x0000005a13137210 */ /* 0x000fc60007f5e0ff */
[----:B------:R0:W-:Y:S01]  /*18a70*/  STL [R1+0x7a4], R25 ;  /* 0x0007a41901007387 */ /* 0x0001e20000100800 */
[----:B------:R-:W-:-:S03]  /*18a80*/  IMAD.X R17, R17, 0x1, R3, P3 ;  /* 0x0000000111117824 */ /* 0x000fc600018e0603 */
[----:B------:R0:W-:Y:S04]  /*18a90*/  STL [R1+0x7b0], R23 ;  /* 0x0007b01701007387 */ /* 0x0001e80000100800 */
[----:B------:R0:W-:Y:S04]  /*18aa0*/  STL [R1+0x7a8], R21 ;  /* 0x0007a81501007387 */ /* 0x0001e80000100800 */
[----:B------:R0:W-:Y:S04]  /*18ab0*/  STL [R1+0x5a4], R19 ;  /* 0x0005a41301007387 */ /* 0x0001e80000100800 */
[----:B------:R0:W-:Y:S04]  /*18ac0*/  STL [R1+0x5b0], R17 ;  /* 0x0005b01101007387 */ /* 0x0001e80000100800 */
[----:B------:R-:W2:Y:S01]  /*18ad0*/  LDL.LU R81, [R1+0x794] ;  /* 0x0007940001517983 */ /* 0x000ea20000300800 */
[----:B---3--:R-:W-:Y:S01]  /*18ae0*/  IMAD.X R15, R15, 0x1, R3, P4 ;  /* 0x000000010f0f7824 */ /* 0x008fe200020e0603 */
[----:B------:R-:W-:-:S04]  /*18af0*/  IADD3 R13, P4, PT, R13, R90, RZ ;  /* 0x0000005a0d0d7210 */ /* 0x000fc80007f9e0ff */
[----:B------:R3:W-:Y:S04]  /*18b00*/  STL [R1+0x5a8], R15 ;  /* 0x0005a80f01007387 */ /* 0x0007e80000100800 */
[----:B------:R-:W2:Y:S04]  /*18b10*/  LDL.LU R79, [R1+0x798] ;  /* 0x00079800014f7983 */ /* 0x000ea80000300800 */
[----:B------:R0:W-:Y:S04]  /*18b20*/  STL [R1+0x59c], R13 ;  /* 0x00059c0d01007387 */ /* 0x0001e80000100800 */
[----:B------:R-:W2:Y:S01]  /*18b30*/  LDL.LU R73, [R1+0x78c] ;  /* 0x00078c0001497983 */ /* 0x000ea20000300800 */
[----:B----4-:R-:W-:-:S05]  /*18b40*/  IMAD.X R11, R11, 0x1, R3, P5 ;  /* 0x000000010b0b7824 */ /* 0x010fca00028e0603 */
[----:B------:R4:W-:Y:S04]  /*18b50*/  STL [R1+0x7a0], R11 ;  /* 0x0007a00b01007387 */ /* 0x0009e80000100800 */
[----:B-1----:R-:W2:Y:S04]  /*18b60*/  LDL.LU R71, [R1+0x5a0] ;  /* 0x0005a00001477983 */ /* 0x002ea80000300800 */
[----:B0-----:R-:W2:Y:S04]  /*18b70*/  LDL.LU R69, [R1+0x594] ;  /* 0x0005940001457983 */ /* 0x001ea80000300800 */
[----:B------:R-:W2:Y:S04]  /*18b80*/  LDL.LU R67, [R1+0x598] ;  /* 0x0005980001437983 */ /* 0x000ea80000300800 */
[----:B--2---:R-:W2:Y:S04]  /*18b90*/  LDL.LU R61, [R1+0x58c] ;  /* 0x00058c00013d7983 */ /* 0x004ea80000300800 */
        /* <DEDUP_REMOVED lines=21> */
[----:B---3--:R-:W3:Y:S04]  /*18cf0*/  LDL.LU R15, [R1+0x758] ;  /* 0x00075800010f7983 */ /* 0x008ee80000300800 */
[----:B------:R-:W3:Y:S04]  /*18d00*/  LDL.LU R13, [R1+0x750] ;  /* 0x00075000010d7983 */ /* 0x000ee80000300800 */
[----:B----4-:R-:W4:Y:S01]  /*18d10*/  LDL.LU R11, [R1+0x748] ;  /* 0x00074800010b7983 */ /* 0x010f220000300800 */
[----:B------:R-:W-:-:S06]  /*18d20*/  USHF.L.U32 UR4, UR4, 0x1f, URZ ;  /* 0x0000001f04047899 */ /* 0x000fcc00080006ff */
[----:B------:R-:W-:-:S04]  /*18d30*/  IMAD.U32 R8, RZ, RZ, UR4 ;  /* 0x00000004ff087e24 */ /* 0x000fc8000f8e00ff */
[----:B------:R-:W0:Y:S01]  /*18d40*/  SYNCS.PHASECHK.TRANS64.TRYWAIT P3, [UR11], R8 ;  /* 0x00000008ff0075a7 */ /* 0x000e22000806110b */
[----:B------:R-:W-:-:S05]  /*18d50*/  IADD3 R81, P5, PT, R81, R90, RZ ;  /* 0x0000005a51517210 */ /* 0x000fca0007fbe0ff */
[----:B------:R1:W-:Y:S01]  /*18d60*/  STL [R1+0x794], R81 ;  /* 0x0007945101007387 */ /* 0x0003e20000100800 */
[----:B------:R-:W-:Y:S01]  /*18d70*/  IMAD.X R79, R79, 0x1, R3, P6 ;  /* 0x000000014f4f7824 */ /* 0x000fe200030e0603 */
[----:B------:R-:W-:-:S04]  /*18d80*/  IADD3 R73, P6, PT, R73, R90, RZ ;  /* 0x0000005a49497210 */ /* 0x000fc80007fde0ff */
[----:B------:R1:W-:Y:S04]  /*18d90*/  STL [R1+0x798], R79 ;  /* 0x0007984f01007387 */ /* 0x0003e80000100800 */
[----:B------:R1:W-:Y:S01]  /*18da0*/  STL [R1+0x78c], R73 ;  /* 0x00078c4901007387 */ /* 0x0003e20000100800 */
[----:B------:R-:W-:Y:S01]  /*18db0*/  IMAD.X R71, R71, 0x1, R3, P2 ;  /* 0x0000000147477824 */ /* 0x000fe200010e0603 */
[----:B------:R-:W-:-:S04]  /*18dc0*/  IADD3 R69, P2, PT, R69, R90, RZ ;  /* 0x0000005a45457210 */ /* 0x000fc80007f5e0ff */
[----:B------:R1:W-:Y:S01]  /*18dd0*/  STL [R1+0x5a0], R71 ;  /* 0x0005a04701007387 */ /* 0x0003e20000100800 */
[----:B------:R-:W-:-:S03]  /*18de0*/  IMAD.X R67, R67, 0x1, R3, P4 ;  /* 0x0000000143437824 */ /* 0x000fc600020e0603 */
[----:B------:R1:W-:Y:S01]  /*18df0*/  STL [R1+0x594], R69 ;  /* 0x0005944501007387 */ /* 0x0003e20000100800 */
[----:B--2---:R-:W-:-:S03]  /*18e00*/  IADD3 R61, P4, PT, R61, R90, RZ ;  /* 0x0000005a3d3d7210 */ /* 0x004fc60007f9e0ff */
        /* <DEDUP_REMOVED lines=20> */
[----:B------:R-:W-:Y:S02]  /*18f50*/  IMAD.X R37, R37, 0x1, R3, P6 ;  /* 0x0000000125257824 */ /* 0x000fe400030e0603 */
        /* <DEDUP_REMOVED lines=18> */
[----:B------:R1:W-:Y:S01]  /*19080*/  STL [R1+0x768], R25 ;  /* 0x0007681901007387 */ /* 0x0003e20000100800 */
[----:B---3--:R-:W-:-:S03]  /*19090*/  IMAD.X R15, R15, 0x1, R3, P4 ;  /* 0x000000010f0f7824 */ /* 0x008fc600020e0603 */
[----:B------:R1:W-:Y:S01]  /*190a0*/  STL [R1+0x754], R23 ;  /* 0x0007541701007387 */ /* 0x0003e20000100800 */
[----:B------:R-:W-:-:S03]  /*190b0*/  IMAD.X R13, R13, 0x1, R3, P5 ;  /* 0x000000010d0d7824 */ /* 0x000fc600028e0603 */
[----:B------:R1:W-:Y:S01]  /*190c0*/  STL [R1+0x760], R21 ;  /* 0x0007601501007387 */ /* 0x0003e20000100800 */
[----:B----4-:R-:W-:-:S03]  /*190d0*/  IMAD.X R11, R11, 0x1, R3, P6 ;  /* 0x000000010b0b7824 */ /* 0x010fc600030e0603 */
[----:B------:R1:W-:Y:S04]  /*190e0*/  STL [R1+0x74c], R19 ;  /* 0x00074c1301007387 */ /* 0x0003e80000100800 */
[----:B------:R1:W-:Y:S04]  /*190f0*/  STL [R1+0x578], R17 ;  /* 0x0005781101007387 */ /* 0x0003e80000100800 */
[----:B------:R1:W-:Y:S04]  /*19100*/  STL [R1+0x748], R11 ;  /* 0x0007480b01007387 */ /* 0x0003e80000100800 */
[----:B------:R1:W-:Y:S04]  /*19110*/  STL [R1+0x758], R15 ;  /* 0x0007580f01007387 */ /* 0x0003e80000100800 */
[----:B------:R1:W-:Y:S01]  /*19120*/  STL [R1+0x750], R13 ;  /* 0x0007500d01007387 */ /* 0x0003e20000100800 */
[----:B0-----:R-:W-:Y:S05]  /*19130*/  @!P3 BRA `(.L_x_8) ;  /* 0x000001dc0038b947 */ /* 0x001fea0003800000 */
.L_x_16:
[----:B-----5:R0:W-:Y:S04]  /*19140*/  STL [R1+0x1038], R20 ;  /* 0x0010381401007387 */ /* 0x0201e80000100800 */
[----:B------:R2:W-:Y:S04]  /*19150*/  STL [R1+0x1034], R14 ;  /* 0x0010340e01007387 */ /* 0x0005e80000100800 */
[----:B------:R3:W-:Y:S04]  /*19160*/  STL [R1+0x1030], R12 ;  /* 0x0010300c01007387 */ /* 0x0007e80000100800 */
[----:B------:R4:W-:Y:S04]  /*19170*/  STL [R1+0x102c], R84 ;  /* 0x00102c5401007387 */ /* 0x0009e80000100800 */
        /* <DEDUP_REMOVED lines=43> */
[----:B-1----:R-:W4:Y:S01]  /*19430*/  LDL.LU R31, [R1+0x484] ;  /* 0x00048400011f7983 */ /* 0x002f220000300800 */
[----:B0-----:R-:W-:-:S02]  /*19440*/  PRMT R20, RZ, 0x7610, R20 ;  /* 0x00007610ff147816 */ /* 0x001fc40000000014 */
[----:B------:R-:W-:Y:S01]  /*19450*/  PRMT R93, RZ, 0x7610, R93 ;  /* 0x00007610ff5d7816 */ /* 0x000fe2000000005d */
        /* <DEDUP_REMOVED lines=15> */
[----:B------:R-:W-:Y:S01]  /*19550*/  STL.64 [R1+0xb40], R90 ;  /* 0x000b405a01007387 */ /* 0x000fe20000100a00 */
[----:B--2---:R-:W-:-:S03]  /*19560*/  PRMT R14, RZ, 0x7610, R14 ;  /* 0x00007610ff0e7816 */ /* 0x004fc6000000000e */
[----:B------:R0:W-:Y:S04]  /*19570*/  STL [R1+0xccc], R91 ;  /* 0x000ccc5b01007387 */ /* 0x0001e80000100800 */
[----:B------:R1:W-:Y:S01]  /*19580*/  STL [R1+0xcc8], R90 ;  /* 0x000cc85a01007387 */ /* 0x0003e20000100800 */
[----:B---3--:R-:W-:-:S03]  /*19590*/  PRMT R12, RZ, 0x7610, R12 ;  /* 0x00007610ff0c7816 */ /* 0x008fc6000000000c */
[----:B------:R-:W-:Y:S04]  /*195a0*/  STL [R1+0xa3c], R3 ;  /* 0x000a3c0301007387 */ /* 0x000fe80000100800 */
[----:B------:R-:W-:Y:S01]  /*195b0*/  STL [R1+0xb5c], R3 ;  /* 0x000b5c0301007387 */ /* 0x000fe20000100800 */
[----:B----4-:R-:W-:-:S03]  /*195c0*/  PRMT R84, RZ, 0x7610, R84 ;  /* 0x00007610ff547816 */ /* 0x010fc60000000054 */
[----:B------:R-:W-:Y:S04]  /*195d0*/  STL [R1+0xcd4], R3 ;  /* 0x000cd40301007387 */ /* 0x000fe80000100800 */
[----:B------:R2:W-:Y:S01]  /*195e0*/  STL.S16 [R1+0x2b0], R20 ;  /* 0x0002b01401007387 */ /* 0x0005e20000100600 */
[----:B------:R-:W-:Y:S02]  /*195f0*/  PRMT R82, RZ, 0x7610, R82 ;  /* 0x00007610ff527816 */ /* 0x000fe40000000052 */
[----:B0-----:R-:W-:Y:S02]  /*19600*/  PRMT R91, RZ, 0x7610, R91 ;  /* 0x00007610ff5b7816 */ /* 0x001fe4000000005b */
[----:B-1----:R-:W-:Y:S01]  /*19610*/  PRMT R90, RZ, 0x7610, R90 ;  /* 0x00007610ff5a7816 */ /* 0x002fe2000000005a */
[----:B--2---:R-:W2:Y:S01]  /*19620*/  LDL.LU R20, [R1+0x1038] ;  /* 0x0010380001147983 */ /* 0x004ea20000300800 */
[----:B------:R-:W-:-:S02]  /*19630*/  PRMT R72, RZ, 0x7610, R72 ;  /* 0x00007610ff487816 */ /* 0x000fc40000000048 */
[----:B------:R-:W-:Y:S02]  /*19640*/  PRMT R70, RZ, 0x7610, R70 ;  /* 0x00007610ff467816 */ /* 0x000fe40000000046 */
[----:B------:R-:W-:Y:S02]  /*19650*/  PRMT R60, RZ, 0x7610, R60 ;  /* 0x00007610ff3c7816 */ /* 0x000fe4000000003c */
[----:B------:R-:W-:Y:S02]  /*19660*/  PRMT R58, RZ, 0x7610, R58 ;  /* 0x00007610ff3a7816 */ /* 0x000fe4000000003a */
[----:B------:R-:W-:Y:S02]  /*19670*/  PRMT R48, RZ, 0x7610, R48 ;  /* 0x00007610ff307816 */ /* 0x000fe40000000030 */
[----:B------:R-:W-:Y:S02]  /*19680*/  PRMT R46, RZ, 0x7610, R46 ;  /* 0x00007610ff2e7816 */ /* 0x000fe4000000002e */
        /* <DEDUP_REMOVED lines=43> */
[----:B------:R-:W-:Y:S01]  /*19940*/  PRMT R69, RZ, 0x7610, R69 ;  /* 0x00007610ff457816 */ /* 0x000fe20000000045 */
[----:B------:R-:W-:-:S05]  /*19950*/  VIADD R31, R31, 0x1 ;  /* 0x000000011f1f7836 */ /* 0x000fca0000000000 */
[----:B------:R-:W-:Y:S04]  /*19960*/  STL [R1+0x484], R31 ;  /* 0x0004841f01007387 */ /* 0x000fe80000100800 */
[----:B------:R0:W-:Y:S04]  /*19970*/  STL.S16 [R1+0x2ec], R14 ;  /* 0x0002ec0e01007387 */ /* 0x0001e80000100600 */
[----:B0-----:R-:W3:Y:S04]  /*19980*/  LDL.LU R14, [R1+0x1034] ;  /* 0x00103400010e7983 */ /* 0x001ee80000300800 */
[----:B------:R0:W-:Y:S04]  /*19990*/  STL.S16 [R1+0x2f0], R12 ;  /* 0x0002f00c01007387 */ /* 0x0001e80000100600 */
[----:B0-----:R-:W4:Y:S04]  /*199a0*/  LDL.LU R12, [R1+0x1030] ;  /* 0x00103000010c7983 */ /* 0x001f280000300800 */
[----:B------:R0:W-:Y:S04]  /*199b0*/  STL.S16 [R1+0x454], R84 ;  /* 0x0004545401007387 */ /* 0x0001e80000100600 */
[----:B0-----:R-:W2:Y:S04]  /*199c0*/  LDL.LU R84, [R1+0x102c] ;  /* 0x00102c0001547983 */ /* 0x001ea80000300800 */
[----:B------:R0:W-:Y:S04]  /*199d0*/  STL.S16 [R1+0x458], R82 ;  /* 0x0004585201007387 */ /* 0x0001e80000100600 */
[----:B0-----:R-:W2:Y:S04]  /*199e0*/  LDL.LU R82, [R1+0x1028] ;  /* 0x0010280001527983 */ /* 0x001ea80000300800 */
[----:B------:R-:W-:Y:S04]  /*199f0*/  STL.64 [R1+0xf70], R90 ;  /* 0x000f705a01007387 */ /* 0x000fe80000100a00 */
[----:B------:R0:W-:Y:S04]  /*19a00*/  STL.S16 [R1+0x4b8], R72 ;  /* 0x0004b84801007387 */ /* 0x0001e80000100600 */
[----:B0-----:R-:W2:Y:S04]  /*19a10*/  LDL.LU R72, [R1+0x1024] ;  /* 0x0010240001487983 */ /* 0x001ea80000300800 */
        /* <DEDUP_REMOVED lines=68> */
[----:B------:R0:W-:Y:S01]  /*19e60*/  STL.S16 [R1+0x50c], R87 ;  /* 0x00050c5701007387 */ /* 0x0001e20000100600 */
[----:B------:R-:W-:-:S03]  /*19e70*/  PRMT R91, RZ, 0x7610, R91 ;  /* 0x00007610ff5b7816 */ /* 0x000fc6000000005b */
[----:B0-----:R-:W2:Y:S04]  /*19e80*/  LDL.LU R87, [R1+0xf98] ;  /* 0x000f980001577983 */ /* 0x001ea80000300800 */
[----:B------:R0:W-:Y:S01]  /*19e90*/  STL.S16 [R1+0x508], R88 ;  /* 0x0005085801007387 */ /* 0x0001e20000100600 */
[----:B------:R-:W-:-:S03]  /*19ea0*/  PRMT R90, RZ, 0x7610, R90 ;  /* 0x00007610ff5a7816 */ /* 0x000fc6000000005a */
        /* <DEDUP_REMOVED lines=14> */
[----:B------:R-:W-:Y:S04]  /*19f90*/  STL.S16 [R1+0x318], R91 ;  /* 0x0003185b01007387 */ /* 0x000fe80000100600 */
[----:B------:R-:W-:Y:S01]  /*19fa0*/  STL.S16 [R1+0x46c], R90 ;  /* 0x00046c5a01007387 */ /* 0x000fe20000100600 */
[----:B------:R-:W-:Y:S01]  /*19fb0*/  PRMT R59, RZ, 0x7610, R59 ;  /* 0x00007610ff3b7816 */ /* 0x000fe2000000003b */
[----:B0-----:R-:W0:Y:S02]  /*19fc0*/  LDC R50, c[0x0][0x3a0] ;  /* 0x0000e800ff327b82 */ /* 0x001e240000000800 */
[----:B------:R-:W-:Y:S04]  /*19fd0*/  STL.S16 [R1+0x470], R85 ;  /* 0x0004705501007387 */ /* 0x000fe80000100600 */
[----:B------:R-:W-:Y:S01]  /*19fe0*/  STL.S16 [R1+0x4a0], R83 ;  /* 0x0004a05301007387 */ /* 0x000fe20000100600 */
[----:B------:R-:W-:-:S03]  /*19ff0*/  PRMT R57, RZ, 0x7610, R57 ;  /* 0x00007610ff397816 */ /* 0x000fc60000000039 */
        /* <DEDUP_REMOVED lines=24> */
[----:B------:R-:W-:Y:S04]  /*1a180*/  STL.S16 [R1+0x320], R45 ;  /* 0x0003202d01007387 */ /* 0x000fe80000100600 */
[----:B------:R-:W-:Y:S04]  /*1a190*/  STL.S16 [R1+0x474], R43 ;  /* 0x0004742b01007387 */ /* 0x000fe80000100600 */
[----:B------:R-:W-:Y:S04]  /*1a1a0*/  STL.S16 [R1+0x478], R41 ;  /* 0x0004782901007387 */ /* 0x000fe80000100600 */
[----:B------:R-:W-:Y:S04]  /*1a1b0*/  STL.S16 [R1+0x4a8], R39 ;  /* 0x0004a82701007387 */ /* 0x000fe80000100600 */
[----:B------:R-:W-:Y:S04]  /*1a1c0*/  STL.S16 [R1+0x4ac], R37 ;  /* 0x0004ac2501007387 */ /* 0x000fe80000100600 */
[----:B------:R-:W-:Y:S04]  /*1a1d0*/  STL.S16 [R1+0x4d8], R35 ;  /* 0x0004d82301007387 */ /* 0x000fe80000100600 */
[----:B------:R-:W-:Y:S04]  /*1a1e0*/  STL.S16 [R1+0x4d4], R33 ;  /* 0x0004d42101007387 */ /* 0x000fe80000100600 */
[----:B------:R1:W-:Y:S04]  /*1a1f0*/  STL.S16 [R1+0x4d0], R29 ;  /* 0x0004d01d01007387 */ /* 0x0003e80000100600 */
[----:B------:R0:W-:Y:S04]  /*1a200*/  STL.S16 [R1+0x4cc], R27 ;  /* 0x0004cc1b01007387 */ /* 0x0001e80000100600 */
[----:B-1----:R-:W2:Y:S01]  /*1a210*/  LDL.LU R29, [R1+0x420] ;  /* 0x00042000011d7983 */ /* 0x002ea20000300800 */
[----:B------:R-:W-:-:S02]  /*1a220*/  PRMT R25, RZ, 0x7610, R25 ;  /* 0x00007610ff197816 */ /* 0x000fc40000000019 */
[----:B------:R-:W-:Y:S02]  /*1a230*/  PRMT R23, RZ, 0x7610, R23 ;  /* 0x00007610ff177816 */ /* 0x000fe40000000017 */
[----:B------:R-:W-:Y:S01]  /*1a240*/  PRMT R21, RZ, 0x7610, R21 ;  /* 0x00007610ff157816 */ /* 0x000fe20000000015 */
[----:B------:R-:W-:Y:S01]  /*1a250*/  STL.S16 [R1+0x4c8], R25 ;  /* 0x0004c81901007387 */ /* 0x000fe20000100600 */
[----:B------:R-:W-:-:S03]  /*1a260*/  PRMT R0, RZ, 0x7610, R0 ;  /* 0x00007610ff007816 */ /* 0x000fc60000000000 */
[----:B------:R1:W-:Y:S04]  /*1a270*/  STL.S16 [R1+0x4c4], R23 ;  /* 0x0004c41701007387 */ /* 0x0003e80000100600 */
[----:B0-----:R-:W3:Y:S04]  /*1a280*/  LDL.LU R27, [R1+0x424] ;  /* 0x00042400011b7983 */ /* 0x001ee80000300800 */
[----:B------:R0:W-:Y:S04]  /*1a290*/  STL.S16 [R1+0x4c0], R21 ;  /* 0x0004c01501007387 */ /* 0x0001e80000100600 */
[----:B------:R-:W-:Y:S04]  /*1a2a0*/  STL [R1+0xd68], R0 ;  /* 0x000d680001007387 */ /* 0x000fe80000100800 */
[----:B-1----:R-:W4:Y:S01]  /*1a2b0*/  LDL.LU R23, [R1+0x428] ;  /* 0x0004280001177983 */ /* 0x002f220000300800 */
[----:B------:R-:W-:-:S02]  /*1a2c0*/  PRMT R19, RZ, 0x7610, R19 ;  /* 0x00007610ff137816 */ /* 0x000fc40000000013 */
[----:B------:R-:W-:Y:S02]  /*1a2d0*/  PRMT R17, RZ, 0x7610, R17 ;  /* 0x00007610ff117816 */ /* 0x000fe40000000011 */
[----:B------:R-:W-:Y:S01]  /*1a2e0*/  PRMT R15, RZ, 0x7610, R15 ;  /* 0x00007610ff0f7816 */ /* 0x000fe2000000000f */
[----:B------:R1:W-:Y:S01]  /*1a2f0*/  STL.S16 [R1+0x2d4], R19 ;  /* 0x0002d41301007387 */ /* 0x0003e20000100600 */
[----:B------:R-:W-:Y:S02]  /*1a300*/  PRMT R13, RZ, 0x7610, R13 ;  /* 0x00007610ff0d7816 */ /* 0x000fe4000000000d */
[----:B------:R-:W-:Y:S01]  /*1a310*/  PRMT R11, RZ, 0x7610, R11 ;  /* 0x00007610ff0b7816 */ /* 0x000fe2000000000b */
[----:B0-----:R-:W4:Y:S04]  /*1a320*/  LDL.LU R21, [R1+0x42c] ;  /* 0x00042c0001157983 */ /* 0x001f280000300800 */
[----:B------:R0:W-:Y:S04]  /*1a330*/  STL.S16 [R1+0x2d8], R17 ;  /* 0x0002d81101007387 */ /* 0x0001e80000100600 */
[----:B-1----:R-:W4:Y:S04]  /*1a340*/  LDL.LU R19, [R1+0x430] ;  /* 0x0004300001137983 */ /* 0x002f280000300800 */
[----:B------:R1:W-:Y:S04]  /*1a350*/  STL.S16 [R1+0x324], R15 ;  /* 0x0003240f01007387 */ /* 0x0003e80000100600 */
[----:B------:R1:W-:Y:S04]  /*1a360*/  STL.S16 [R1+0x328], R13 ;  /* 0x0003280d01007387 */ /* 0x0003e80000100600 */
[----:B0-----:R-:W4:Y:S04]  /*1a370*/  LDL.LU R17, [R1+0x434] ;  /* 0x0004340001117983 */ /* 0x001f280000300800 */
[----:B------:R-:W-:Y:S04]  /*1a380*/  STL.S16 [R1+0x47c], R11 ;  /* 0x00047c0b01007387 */ /* 0x000fe80000100600 */
[----:B-1----:R-:W4:Y:S01]  /*1a390*/  LDL.LU R15, [R1+0x438] ;  /* 0x00043800010f7983 */ /* 0x002f220000300800 */
[----:B------:R-:W-:-:S02]  /*1a3a0*/  PRMT R8, RZ, 0x7610, R8 ;  /* 0x00007610ff087816 */ /* 0x000fc40000000008 */
[----:B------:R-:W-:Y:S01]  /*1a3b0*/  PRMT R2, RZ, 0x7610, R2 ;  /* 0x00007610ff027816 */ /* 0x000fe20000000002 */
[----:B------:R-:W4:Y:S01]  /*1a3c0*/  LDL.LU R13, [R1+0x43c] ;  /* 0x00043c00010d7983 */ /* 0x000f220000300800 */
[----:B------:R-:W-:-:S03]  /*1a3d0*/  PRMT R92, RZ, 0x7610, R92 ;  /* 0x00007610ff5c7816 */ /* 0x000fc6000000005c */
[----:B------:R-:W-:Y:S04]  /*1a3e0*/  STL.S16 [R1+0x480], R8 ;  /* 0x0004800801007387 */ /* 0x000fe80000100600 */
[----:B------:R-:W-:Y:S04]  /*1a3f0*/  STL.64 [R1+0xd38], R2 ;  /* 0x000d380201007387 */ /* 0x000fe80000100a00 */
[----:B------:R0:W-:Y:S01]  /*1a400*/  STL [R1+0xd78], R92 ;  /* 0x000d785c01007387 */ /* 0x0001e20000100800 */
[----:B------:R-:W-:Y:S02]  /*1a410*/  PRMT R0, RZ, 0x7610, R0 ;  /* 0x00007610ff007816 */ /* 0x000fe40000000000 */
[----:B0-----:R-:W-:-:S02]  /*1a420*/  PRMT R92, RZ, 0x7610, R92 ;  /* 0x00007610ff5c7816 */ /* 0x001fc4000000005c */
[----:B------:R-:W-:Y:S02]  /*1a430*/  PRMT R3, RZ, 0x7610, R3 ;  /* 0x00007610ff037816 */ /* 0x000fe40000000003 */
[----:B------:R-:W-:Y:S01]  /*1a440*/  PRMT R2, RZ, 0x7610, R2 ;  /* 0x00007610ff027816 */ /* 0x000fe20000000002 */
[----:B------:R-:W-:Y:S04]  /*1a450*/  STL [R1+0xe10], R92 ;  /* 0x000e105c01007387 */ /* 0x000fe80000100800 */
[----:B------:R-:W4:Y:S01]  /*1a460*/  LDL.LU R25, [R1+0x440] ;  /* 0x0004400001197983 */ /* 0x000f220000300800 */
[----:B------:R-:W-:-:S03]  /*1a470*/  IMAD.MOV.U32 R41, RZ, RZ, R40 ;  /* 0x000000ffff297224 */ /* 0x000fc600078e0028 */
[----:B------:R0:W-:Y:S04]  /*1a480*/  STL.S16 [R1+0x2e0], R3 ;  /* 0x0002e00301007387 */ /* 0x0001e80000100600 */
[----:B------:R-:W4:Y:S04]  /*1a490*/  LDL.LU R11, [R1+0x444] ;  /* 0x00044400010b7983 */ /* 0x000f280000300800 */
[----:B------:R1:W-:Y:S04]  /*1a4a0*/  STL.S16 [R1+0x2e4], R2 ;  /* 0x0002e40201007387 */ /* 0x0003e80000100600 */
[----:B------:R1:W-:Y:S04]  /*1a4b0*/  STL [R1+0xe30], R0 ;  /* 0x000e300001007387 */ /* 0x0003e80000100800 */
[----:B------:R-:W4:Y:S04]  /*1a4c0*/  LDL.LU R8, [R1+0x448] ;  /* 0x0004480001087983 */ /* 0x000f280000300800 */
[----:B0-----:R-:W4:Y:S01]  /*1a4d0*/  LDL.LU R3, [R1+0x44c] ;  /* 0x00044c0001037983 */ /* 0x001f220000300800 */
[----:B------:R-:W-:-:S02]  /*1a4e0*/  IMAD R50, R31, -0x40, R50 ;  /* 0xffffffc01f327824 */ /* 0x000fc400078e0232 */
[----:B------:R-:W-:Y:S02]  /*1a4f0*/  IMAD.MOV.U32 R39, RZ, RZ, R38 ;  /* 0x000000ffff277224 */ /* 0x000fe400078e0026 */
[----:B------:R-:W-:Y:S02]  /*1a500*/  IMAD.MOV.U32 R31, RZ, RZ, R30 ;  /* 0x000000ffff1f7224 */ /* 0x000fe400078e001e */
[----:B--2---:R-:W-:-:S05]  /*1a510*/  IMAD.MOV.U32 R40, RZ, RZ, R29 ;  /* 0x000000ffff287224 */ /* 0x004fca00078e001d */
[----:B------:R-:W-:Y:S04]  /*1a520*/  STL.64 [R1+0xd30], R40 ;  /* 0x000d302801007387 */ /* 0x000fe80000100a00 */
[----:B-1----:R-:W2:Y:S01]  /*1a530*/  LDL.LU R2, [R1+0x450] ;  /* 0x0004500001027983 */ /* 0x002ea20000300800 */
[----:B---3--:R-:W-:-:S05]  /*1a540*/  IMAD.MOV.U32 R38, RZ, RZ, R27 ;  /* 0x000000ffff267224 */ /* 0x008fca00078e001b */
[----:B------:R-:W-:Y:S01]  /*1a550*/  STL.64 [R1+0xd40], R38 ;  /* 0x000d402601007387 */ /* 0x000fe20000100a00 */
[----:B----4-:R-:W-:-:S05]  /*1a560*/  IMAD.MOV.U32 R30, RZ, RZ, R23 ;  /* 0x000000ffff1e7224 */ /* 0x010fca00078e0017 */
[----:B------:R-:W-:Y:S04]  /*1a570*/  STL.64 [R1+0xd48], R30 ;  /* 0x000d481e01007387 */ /* 0x000fe80000100a00 */
[----:B------:R-:W3:Y:S01]  /*1a580*/  LDL.LU R0, [R1+0x958] ;  /* 0x0009580001007983 */ /* 0x000ee20000300800 */
[----:B------:R-:W-:Y:S02]  /*1a590*/  IMAD.MOV.U32 R29, RZ, RZ, R28 ;  /* 0x000000ffff1d7224 */ /* 0x000fe400078e001c */
[----:B------:R-:W-:Y:S02]  /*1a5a0*/  IMAD.MOV.U32 R28, RZ, RZ, R21 ;  /* 0x000000ffff1c7224 */ /* 0x000fe400078e0015 */
[----:B------:R-:W-:Y:S02]  /*1a5b0*/  IMAD.MOV.U32 R23, RZ, RZ, R22 ;  /* 0x000000ffff177224 */ /* 0x000fe400078e0016 */
[----:B------:R-:W-:-:S02]  /*1a5c0*/  IMAD.MOV.U32 R21, RZ, RZ, R20 ;  /* 0x000000ffff157224 */ /* 0x000fc400078e0014 */
[----:B------:R-:W-:Y:S01]  /*1a5d0*/  IMAD.MOV.U32 R22, RZ, RZ, R19 ;  /* 0x000000ffff167224 */ /* 0x000fe200078e0013 */
[----:B------:R-:W-:Y:S04]  /*1a5e0*/  STL.64 [R1+0xd50], R28 ;  /* 0x000d501c01007387 */ /* 0x000fe80000100a00 */
[----:B------:R0:W-:Y:S01]  /*1a5f0*/  STL.64 [R1+0xd60], R22 ;  /* 0x000d601601007387 */ /* 0x0001e20000100a00 */
[----:B------:R-:W-:-:S03]  /*1a600*/  IMAD.MOV.U32 R20, RZ, RZ, R17 ;  /* 0x000000ffff147224 */ /* 0x000fc600078e0011 */
[----:B0-----:R-:W4:Y:S01]  /*1a610*/  LDL.LU R22, [R1+0x95c] ;  /* 0x00095c0001167983 */ /* 0x001f220000300800 */
[----:B------:R-:W-:-:S03]  /*1a620*/  LOP3.LUT R15, R15, R14, RZ, 0x3c, !PT ;  /* 0x0000000e0f0f7212 */ /* 0x000fc600078e3cff */
[----:B------:R-:W4:Y:S01]  /*1a630*/  LDL.LU R19, [R1+0x960] ;  /* 0x0009600001137983 */ /* 0x000f220000300800 */
[----:B------:R-:W-:-:S03]  /*1a640*/  LOP3.LUT R14, R15, R14, RZ, 0x3c, !PT ;  /* 0x0000000e0f0e7212 */ /* 0x000fc600078e3cff */
[----:B------:R-:W-:Y:S01]  /*1a650*/  STL.64 [R1+0xd70], R20 ;  /* 0x000d701401007387 */ /* 0x000fe20000100a00 */
[----:B------:R-:W-:Y:S02]  /*1a660*/  LOP3.LUT R13, R13, R12, RZ, 0x3c, !PT ;  /* 0x0000000c0d0d7212 */ /* 0x000fe400078e3cff */
[----:B------:R-:W-:Y:S01]  /*1a670*/  LOP3.LUT R15, R15, R14, RZ, 0x3c, !PT ;  /* 0x0000000e0f0f7212 */ /* 0x000fe200078e3cff */
[----:B------:R-:W4:Y:S01]  /*1a680*/  LDL.LU R17, [R1+0x964] ;  /* 0x0009640001117983 */ /* 0x000f220000300800 */
[----:B------:R-:W-:-:S03]  /*1a690*/  LOP3.LUT R12, R13, R12, RZ, 0x3c, !PT ;  /* 0x0000000c0d0c7212 */ /* 0x000fc600078e3cff */
[----:B------:R0:W-:Y:S01]  /*1a6a0*/  STL.64 [R1+0xdf8], R14 ;  /* 0x000df80e01007387 */ /* 0x0001e20000100a00 */
[----:B------:R-:W-:Y:S01]  /*1a6b0*/  LOP3.LUT R13, R13, R12, RZ, 0x3c, !PT ;  /* 0x0000000c0d0d7212 */ /* 0x000fe200078e3cff */
[----:B------:R-:W-:Y:S02]  /*1a6c0*/  IMAD.MOV.U32 R85, RZ, RZ, R84 ;  /* 0x000000ffff557224 */ /* 0x000fe400078e0054 */
[----:B------:R-:W-:Y:S01]  /*1a6d0*/  IMAD.MOV.U32 R83, RZ, RZ, R82 ;  /* 0x000000ffff537224 */ /* 0x000fe200078e0052 */
[----:B0-----:R-:W4:Y:S04]  /*1a6e0*/  LDL.LU R15, [R1+0x968] ;  /* 0x00096800010f7983 */ /* 0x001f280000300800 */
[----:B------:R-:W4:Y:S01]  /*1a6f0*/  LDL.LU R14, [R1+0x96c] ;  /* 0x00096c00010e7983 */ /* 0x000f220000300800 */
[----:B------:R-:W-:-:S02]  /*1a700*/  IMAD.MOV.U32 R73, RZ, RZ, R72 ;  /* 0x000000ffff497224 */ /* 0x000fc400078e0048 */
[----:B------:R-:W-:Y:S01]  /*1a710*/  IMAD.MOV.U32 R84, RZ, RZ, R25 ;  /* 0x000000ffff547224 */ /* 0x000fe200078e0019 */
[----:B------:R0:W-:Y:S01]  /*1a720*/  STL.64 [R1+0xe00], R12 ;  /* 0x000e000c01007387 */ /* 0x0001e20000100a00 */
[----:B------:R-:W-:-:S03]  /*1a730*/  IMAD.MOV.U32 R71, RZ, RZ, R70 ;  /* 0x000000ffff477224 */ /* 0x000fc600078e0046 */
[----:B------:R-:W-:Y:S01]  /*1a740*/  STL.64 [R1+0xd80], R84 ;  /* 0x000d805401007387 */ /* 0x000fe20000100a00 */
[----:B------:R-:W-:-:S03]  /*1a750*/  IMAD.MOV.U32 R82, RZ, RZ, R11 ;  /* 0x000000ffff527224 */ /* 0x000fc600078e000b */
[----:B0-----:R-:W4:Y:S01]  /*1a760*/  LDL.LU R13, [R1+0x970] ;  /* 0x00097000010d7983 */ /* 0x001f220000300800 */
[----:B------:R-:W-:-:S03]  /*1a770*/  IMAD.MOV.U32 R61, RZ, RZ, R60 ;  /* 0x000000ffff3d7224 */ /* 0x000fc600078e003c */
[----:B------:R-:W-:Y:S01]  /*1a780*/  STL [R1+0xd98], R82 ;  /* 0x000d985201007387 */ /* 0x000fe20000100800 */
[----:B------:R-:W-:-:S03]  /*1a790*/  IMAD.MOV.U32 R72, RZ, RZ, R8 ;  /* 0x000000ffff487224 */ /* 0x000fc600078e0008 */
[----:B------:R-:W-:Y:S01]  /*1a7a0*/  STL [R1+0xd88], R83 ;  /* 0x000d885301007387 */ /* 0x000fe20000100800 */
[----:B------:R-:W-:-:S03]  /*1a7b0*/  IMAD.MOV.U32 R70, RZ, RZ, R3 ;  /* 0x000000ffff467224 */ /* 0x000fc600078e0003 */
[----:B------:R-:W-:Y:S04]  /*1a7c0*/  STL.64 [R1+0xd90], R72 ;  /* 0x000d904801007387 */ /* 0x000fe80000100a00 */
[----:B------:R-:W4:Y:S04]  /*1a7d0*/  LDL.LU R12, [R1+0x974] ;  /* 0x00097400010c7983 */ /* 0x000f280000300800 */
[----:B------:R-:W-:Y:S04]  /*1a7e0*/  STL.64 [R1+0xda0], R70 ;  /* 0x000da04601007387 */ /* 0x000fe80000100a00 */
[----:B------:R-:W4:Y:S04]  /*1a7f0*/  LDL.LU R11, [R1+0x978] ;  /* 0x00097800010b7983 */ /* 0x000f280000300800 */
[----:B------:R-:W4:Y:S04]  /*1a800*/  LDL.LU R8, [R1+0x97c] ;  /* 0x00097c0001087983 */ /* 0x000f280000300800 */
[----:B------:R-:W4:Y:S01]  /*1a810*/  LDL.LU R3, [R1+0x980] ;  /* 0x0009800001037983 */ /* 0x000f220000300800 */
[----:B------:R-:W-:-:S02]  /*1a820*/  IMAD.MOV.U32 R59, RZ, RZ, R58 ;  /* 0x000000ffff3b7224 */ /* 0x000fc400078e003a */
[----:B--2---:R-:W-:-:S05]  /*1a830*/  IMAD.MOV.U32 R60, RZ, RZ, R2 ;  /* 0x000000ffff3c7224 */ /* 0x004fca00078e0002 */
[----:B------:R-:W-:Y:S04]  /*1a840*/  STL [R1+0xdb8], R60 ;  /* 0x000db83c01007387 */ /* 0x000fe80000100800 */
[----:B------:R-:W-:Y:S04]  /*1a850*/  STL [R1+0xda8], R61 ;  /* 0x000da83d01007387 */ /* 0x000fe80000100800 */
[----:B------:R-:W2:Y:S01]  /*1a860*/  LDL.LU R2, [R1+0x984] ;  /* 0x0009840001027983 */ /* 0x000ea20000300800 */
[----:B---3--:R-:W-:-:S03]  /*1a870*/  IMAD.MOV.U32 R58, RZ, RZ, R0 ;  /* 0x000000ffff3a7224 */ /* 0x008fc600078e0000 */
[----:B------:R-:W3:Y:S01]  /*1a880*/  LDL.LU R0, [R1+0x988] ;  /* 0x0009880001007983 */ /* 0x000ee20000300800 */
[----:B------:R-:W-:Y:S02]  /*1a890*/  IMAD.MOV.U32 R49, RZ, RZ, R48 ;  /* 0x000000ffff317224 */ /* 0x000fe400078e0030 */
[----:B------:R-:W-:Y:S02]  /*1a8a0*/  IMAD.MOV.U32 R47, RZ, RZ, R46 ;  /* 0x000000ffff2f7224 */ /* 0x000fe400078e002e */
[----:B------:R-:W-:Y:S01]  /*1a8b0*/  IMAD.MOV.U32 R37, RZ, RZ, R36 ;  /* 0x000000ffff257224 */ /* 0x000fe200078e0024 */
[----:B------:R-:W-:Y:S01]  /*1a8c0*/  STL.64 [R1+0xdb0], R58 ;  /* 0x000db03a01007387 */ /* 0x000fe20000100a00 */
[----:B------:R-:W-:Y:S02]  /*1a8d0*/  IMAD.MOV.U32 R35, RZ, RZ, R34 ;  /* 0x000000ffff237224 */ /* 0x000fe400078e0022 */
[----:B------:R-:W-:Y:S02]  /*1a8e0*/  IMAD.MOV.U32 R27, RZ, RZ, R26 ;  /* 0x000000ffff1b7224 */ /* 0x000fe400078e001a */
[----:B----4-:R-:W-:-:S02]  /*1a8f0*/  IMAD.MOV.U32 R48, RZ, RZ, R22 ;  /* 0x000000ffff307224 */ /* 0x010fc400078e0016 */
[----:B------:R-:W-:-:S03]  /*1a900*/  IMAD.MOV.U32 R46, RZ, RZ, R19 ;  /* 0x000000ffff2e7224 */ /* 0x000fc600078e0013 */
[----:B------:R-:W-:Y:S04]  /*1a910*/  STL.64 [R1+0xdc0], R48 ;  /* 0x000dc03001007387 */ /* 0x000fe80000100a00 */
[----:B------:R-:W-:Y:S01]  /*1a920*/  STL [R1+0xdd8], R46 ;  /* 0x000dd82e01007387 */ /* 0x000fe20000100800 */
[----:B------:R-:W-:-:S03]  /*1a930*/  IMAD.MOV.U32 R36, RZ, RZ, R17 ;  /* 0x000000ffff247224 */ /* 0x000fc600078e0011 */
[----:B------:R-:W-:Y:S04]  /*1a940*/  STL [R1+0xdc8], R47 ;  /* 0x000dc82f01007387 */ /* 0x000fe80000100800 */
[----:B------:R-:W-:Y:S01]  /*1a950*/  STL.64 [R1+0xdd0], R36 ;  /* 0x000dd02401007387 */ /* 0x000fe20000100a00 */
[----:B------:R-:W-:Y:S02]  /*1a960*/  IMAD.MOV.U32 R25, RZ, RZ, R24 ;  /* 0x000000ffff197224 */ /* 0x000fe400078e0018 */
[----:B------:R-:W-:Y:S02]  /*1a970*/  IMAD.MOV.U32 R34, RZ, RZ, R15 ;  /* 0x000000ffff227224 */ /* 0x000fe400078e000f */
[----:B------:R-:W-:-:S03]  /*1a980*/  IMAD.MOV.U32 R26, RZ, RZ, R14 ;  /* 0x000000ffff1a7224 */ /* 0x000fc600078e000e */
[----:B------:R-:W-:Y:S04]  /*1a990*/  STL.64 [R1+0xde0], R34 ;  /* 0x000de02201007387 */ /* 0x000fe80000100a00 */
[----:B------:R-:W4:Y:S04]  /*1a9a0*/  LDL.LU R22, [R1+0x98c] ;  /* 0x00098c0001167983 */ /* 0x000f280000300800 */
[----:B------:R-:W4:Y:S04]  /*1a9b0*/  LDL.LU R21, [R1+0x990] ;  /* 0x0009900001157983 */ /* 0x000f280000300800 */
[----:B------:R-:W4:Y:S04]  /*1a9c0*/  LDL.LU R15, [R1+0x994] ;  /* 0x00099400010f7983 */ /* 0x000f280000300800 */
[----:B------:R-:W-:Y:S01]  /*1a9d0*/  STL [R1+0xe60], R26 ;  /* 0x000e601a01007387 */ /* 0x000fe20000100800 */
[----:B------:R-:W-:-:S03]  /*1a9e0*/  IMAD.MOV.U32 R24, RZ, RZ, R13 ;  /* 0x000000ffff187224 */ /* 0x000fc600078e000d */
[----:B------:R-:W-:Y:S04]  /*1a9f0*/  STL [R1+0xde8], R27 ;  /* 0x000de81b01007387 */ /* 0x000fe80000100800 */
[----:B------:R-:W4:Y:S04]  /*1aa00*/  LDL.LU R14, [R1+0x998] ;  /* 0x00099800010e7983 */ /* 0x000f280000300800 */
[----:B------:R-:W4:Y:S01]  /*1aa10*/  LDL.LU R13, [R1+0x99c] ;  /* 0x00099c00010d7983 */ /* 0x000f220000300800 */
[----:B------:R-:W-:Y:S02]  /*1aa20*/  IMAD.MOV.U32 R19, RZ, RZ, R18 ;  /* 0x000000ffff137224 */ /* 0x000fe400078e0012 */
[----:B------:R-:W-:Y:S01]  /*1aa30*/  IMAD.MOV.U32 R17, RZ, RZ, R16 ;  /* 0x000000ffff117224 */ /* 0x000fe200078e0010 */
[----:B------:R-:W-:Y:S01]  /*1aa40*/  STL.64 [R1+0xdf0], R24 ;  /* 0x000df01801007387 */ /* 0x000fe20000100a00 */
[----:B------:R-:W-:-:S03]  /*1aa50*/  IMAD.MOV.U32 R18, RZ, RZ, R12 ;  /* 0x000000ffff127224 */ /* 0x000fc600078e000c */
[----:B------:R-:W4:Y:S01]  /*1aa60*/  LDL.LU R12, [R1+0x9a0] ;  /* 0x0009a000010c7983 */ /* 0x000f220000300800 */
[----:B------:R-:W-:Y:S02]  /*1aa70*/  IMAD.MOV.U32 R81, RZ, RZ, R80 ;  /* 0x000000ffff517224 */ /* 0x000fe400078e0050 */
[----:B------:R-:W-:Y:S02]  /*1aa80*/  IMAD.MOV.U32 R16, RZ, RZ, R11 ;  /* 0x000000ffff107224 */ /* 0x000fe400078e000b */
[----:B------:R-:W-:Y:S02]  /*1aa90*/  IMAD.MOV.U32 R11, RZ, RZ, R10 ;  /* 0x000000ffff0b7224 */ /* 0x000fe400078e000a */
[----:B------:R-:W-:Y:S01]  /*1aaa0*/  IMAD.MOV.U32 R10, RZ, RZ, R8 ;  /* 0x000000ffff0a7224 */ /* 0x000fe200078e0008 */
[----:B------:R-:W-:Y:S01]  /*1aab0*/  STL.64 [R1+0xe08], R18 ;  /* 0x000e081201007387 */ /* 0x000fe20000100a00 */
[----:B------:R-:W-:-:S03]  /*1aac0*/  IMAD.MOV.U32 R8, RZ, RZ, R3 ;  /* 0x000000ffff087224 */ /* 0x000fc600078e0003 */
[----:B------:R-:W-:Y:S04]  /*1aad0*/  STL.64 [R1+0xe18], R16 ;  /* 0x000e181001007387 */ /* 0x000fe80000100a00 */
[----:B------:R-:W-:Y:S04]  /*1aae0*/  STL.64 [R1+0xe20], R10 ;  /* 0x000e200a01007387 */ /* 0x000fe80000100a00 */
[----:B------:R0:W-:Y:S01]  /*1aaf0*/  STL.64 [R1+0xe28], R8 ;  /* 0x000e280801007387 */ /* 0x0001e20000100a00 */
[----:B------:R-:W-:Y:S02]  /*1ab00*/  IMAD.MOV.U32 R79, RZ, RZ, R78 ;  /* 0x000000ffff4f7224 */ /* 0x000fe400078e004e */
[----:B--2---:R-:W-:-:S05]  /*1ab10*/  IMAD.MOV.U32 R80, RZ, RZ, R2 ;  /* 0x000000ffff507224 */ /* 0x004fca00078e0002 */
[----:B------:R-:W-:Y:S04]  /*1ab20*/  STL.64 [R1+0xe38], R80 ;  /* 0x000e385001007387 */ /* 0x000fe80000100a00 */
[----:B0-----:R-:W2:Y:S04]  /*1ab30*/  LDL.LU R8, [R1+0x9a4] ;  /* 0x0009a40001087983 */ /* 0x001ea80000300800 */
[----:B------:R-:W2:Y:S04]  /*1ab40*/  LDL.LU R20, [R1] ;  /* 0x0000000001147983 */ /* 0x000ea80000300800 */
[----:B------:R-:W2:Y:S04]  /*1ab50*/  LDL.LU R19, [R1+0x9a8] ;  /* 0x0009a80001137983 */ /* 0x000ea80000300800 */
[----:B------:R-:W2:Y:S01]  /*1ab60*/  LDL.LU R3, [R1+0x8] ;  /* 0x0000080001037983 */ /* 0x000ea20000300800 */
[----:B---3--:R-:W-:-:S03]  /*1ab70*/  IMAD.MOV.U32 R78, RZ, RZ, R0 ;  /* 0x000000ffff4e7224 */ /* 0x008fc600078e0000 */
[----:B------:R-:W3:Y:S04]  /*1ab80*/  LDL.LU R2, [R1+0x9ac] ;  /* 0x0009ac0001027983 */ /* 0x000ee80000300800 */
[----:B------:R-:W3:Y:S04]  /*1ab90*/  LDL.LU R17, [R1+0x10] ;  /* 0x0000100001117983 */ /* 0x000ee80000300800 */
[----:B------:R-:W3:Y:S04]  /*1aba0*/  LDL.LU R16, [R1+0x9b0] ;  /* 0x0009b00001107983 */ /* 0x000ee80000300800 */
[----:B------:R-:W3:Y:S04]  /*1abb0*/  LDL.LU R10, [R1+0x18] ;  /* 0x00001800010a7983 */ /* 0x000ee80000300800 */
[----:B------:R-:W3:Y:S01]  /*1abc0*/  LDL.LU R0, [R1+0x9b4] ;  /* 0x0009b40001007983 */ /* 0x000ee20000300800 */
[----:B------:R-:W-:-:S02]  /*1abd0*/  IMAD.MOV.U32 R69, RZ, RZ, R68 ;  /* 0x000000ffff457224 */ /* 0x000fc400078e0044 */
[----:B------:R-:W-:Y:S02]  /*1abe0*/  IMAD.MOV.U32 R67, RZ, RZ, R66 ;  /* 0x000000ffff437224 */ /* 0x000fe400078e0042 */
[----:B------:R-:W-:Y:S02]  /*1abf0*/  IMAD.MOV.U32 R57, RZ, RZ, R56 ;  /* 0x000000ffff397224 */ /* 0x000fe400078e0038 */
[----:B------:R-:W-:Y:S01]  /*1ac00*/  IMAD.MOV.U32 R55, RZ, RZ, R54 ;  /* 0x000000ffff377224 */ /* 0x000fe200078e0036 */
[----:B------:R-:W-:Y:S01]  /*1ac10*/  STL.64 [R1+0xe40], R78 ;  /* 0x000e404e01007387 */ /* 0x000fe20000100a00 */
[----:B------:R-:W-:Y:S02]  /*1ac20*/  IMAD.MOV.U32 R45, RZ, RZ, R44 ;  /* 0x000000ffff2d7224 */ /* 0x000fe400078e002c */
[----:B------:R-:W-:Y:S02]  /*1ac30*/  IMAD.MOV.U32 R43, RZ, RZ, R42 ;  /* 0x000000ffff2b7224 */ /* 0x000fe400078e002a */
[----:B------:R-:W-:-:S02]  /*1ac40*/  IMAD.MOV.U32 R33, RZ, RZ, R32 ;  /* 0x000000ffff217224 */ /* 0x000fc400078e0020 */
[----:B----4-:R-:W-:Y:S02]  /*1ac50*/  IMAD.MOV.U32 R68, RZ, RZ, R22 ;  /* 0x000000ffff447224 */ /* 0x010fe400078e0016 */
[----:B------:R-:W-:-:S03]  /*1ac60*/  IMAD.MOV.U32 R66, RZ, RZ, R21 ;  /* 0x000000ffff427224 */ /* 0x000fc600078e0015 */
[----:B------:R-:W-:Y:S01]  /*1ac70*/  STL.64 [R1+0xe48], R68 ;  /* 0x000e484401007387 */ /* 0x000fe20000100a00 */
[----:B------:R-:W-:-:S03]  /*1ac80*/  IMAD.MOV.U32 R56, RZ, RZ, R15 ;  /* 0x000000ffff387224 */ /* 0x000fc600078e000f */
[----:B------:R-:W-:Y:S04]  /*1ac90*/  STL.64 [R1+0xe50], R66 ;  /* 0x000e504201007387 */ /* 0x000fe80000100a00 */
[----:B------:R-:W-:Y:S01]  /*1aca0*/  STL.64 [R1+0xe58], R56 ;  /* 0x000e583801007387 */ /* 0x000fe20000100a00 */
[----:B------:R-:W-:Y:S02]  /*1acb0*/  IMAD.MOV.U32 R54, RZ, RZ, R14 ;  /* 0x000000ffff367224 */ /* 0x000fe400078e000e */
[----:B------:R-:W-:-:S03]  /*1acc0*/  IMAD.MOV.U32 R44, RZ, RZ, R13 ;  /* 0x000000ffff2c7224 */ /* 0x000fc600078e000d */
[----:B------:R-:W-:Y:S04]  /*1acd0*/  STL.64 [R1+0xe68], R54 ;  /* 0x000e683601007387 */ /* 0x000fe80000100a00 */
[----:B------:R-:W-:Y:S04]  /*1ace0*/  STL [R1+0xe80], R44 ;  /* 0x000e802c01007387 */ /* 0x000fe80000100800 */
[----:B------:R-:W-:Y:S01]  /*1acf0*/  STL [R1+0xe70], R45 ;  /* 0x000e702d01007387 */ /* 0x000fe20000100800 */
[----:B------:R-:W-:-:S03]  /*1ad00*/  IMAD.MOV.U32 R42, RZ, RZ, R12 ;  /* 0x000000ffff2a7224 */ /* 0x000fc600078e000c */
        /* <DEDUP_REMOVED lines=8> */
[----:B------:R-:W-:Y:S04]  /*1ad90*/  STL.64 [R1+0xe78], R42 ;  /* 0x000e782a01007387 */ /* 0x000fe80000100a00 */
[----:B------:R-:W4:Y:S04]  /*1ada0*/  LDL.LU R18, [R1+0x58] ;  /* 0x0000580001127983 */ /* 0x000f280000300800 */
[----:B------:R-:W4:Y:S04]  /*1adb0*/  LDL.LU R11, [R1+0x3e8] ;  /* 0x0003e800010b7983 */ /* 0x000f280000300800 */
[----:B------:R-:W4:Y:S01]  /*1adc0*/  LDL.LU R9, [R1+0x60] ;  /* 0x0000600001097983 */ /* 0x000f220000300800 */
[----:B--2---:R-:W-:-:S03]  /*1add0*/  IMAD.MOV.U32 R32, RZ, RZ, R8 ;  /* 0x000000ffff207224 */ /* 0x004fc600078e0008 */
[----:B------:R-:W2:Y:S01]  /*1ade0*/  LDL.LU R8, [R1+0x3ec] ;  /* 0x0003ec0001087983 */ /* 0x000ea20000300800 */
[----:B------:R-:W-:-:S03]  /*1adf0*/  IMAD.MOV.U32 R41, RZ, RZ, R20 ;  /* 0x000000ffff297224 */ /* 0x000fc600078e0014 */
[----:B------:R-:W-:Y:S01]  /*1ae00*/  STL.64 [R1+0xe88], R32 ;  /* 0x000e882001007387 */ /* 0x000fe20000100a00 */
[----:B------:R-:W-:-:S03]  /*1ae10*/  IMAD.MOV.U32 R40, RZ, RZ, R19 ;  /* 0x000000ffff287224 */ /* 0x000fc600078e0013 */
[----:B------:R-:W2:Y:S04]  /*1ae20*/  LDL.LU R22, [R1+0x68] ;  /* 0x0000680001167983 */ /* 0x000ea80000300800 */
[----:B------:R-:W2:Y:S04]  /*1ae30*/  LDL.LU R21, [R1+0x3f0] ;  /* 0x0003f00001157983 */ /* 0x000ea80000300800 */
[----:B------:R-:W2:Y:S01]  /*1ae40*/  LDL.LU R20, [R1+0x88] ;  /* 0x0000880001147983 */ /* 0x000ea20000300800 */
[----:B---3--:R-:W-:-:S03]  /*1ae50*/  IMAD.MOV.U32 R39, RZ, RZ, R17 ;  /* 0x000000ffff277224 */ /* 0x008fc600078e0011 */
[----:B------:R-:W3:Y:S01]  /*1ae60*/  LDL.LU R19, [R1+0x3e0] ;  /* 0x0003e00001137983 */ /* 0x000ee20000300800 */
[----:B------:R-:W-:-:S03]  /*1ae70*/  IMAD.MOV.U32 R38, RZ, RZ, R16 ;  /* 0x000000ffff267224 */ /* 0x000fc600078e0010 */
[----:B------:R-:W3:Y:S01]  /*1ae80*/  LDL.LU R17, [R1+0x90] ;  /* 0x0000900001117983 */ /* 0x000ee20000300800 */
[----:B------:R-:W-:-:S03]  /*1ae90*/  IMAD.MOV.U32 R31, RZ, RZ, R10 ;  /* 0x000000ffff1f7224 */ /* 0x000fc600078e000a */
[----:B------:R-:W3:Y:S01]  /*1aea0*/  LDL.LU R16, [R1+0x3e4] ;  /* 0x0003e40001107983 */ /* 0x000ee20000300800 */
[----:B------:R-:W-:-:S03]  /*1aeb0*/  IMAD.MOV.U32 R30, RZ, RZ, R0 ;  /* 0x000000ffff1e7224 */ /* 0x000fc600078e0000 */
[----:B------:R-:W3:Y:S04]  /*1aec0*/  LDL.LU R10, [R1+0x98] ;  /* 0x00009800010a7983 */ /* 0x000ee80000300800 */
[----:B------:R-:W3:Y:S04]  /*1aed0*/  LDL.LU R0, [R1+0x3c4] ;  /* 0x0003c40001007983 */ /* 0x000ee80000300800 */
[----:B------:R-:W-:Y:S04]  /*1aee0*/  STL.64 [R1], R40 ;  /* 0x0000002801007387 */ /* 0x000fe80000100a00 */
[----:B------:R-:W-:Y:S04]  /*1aef0*/  STL.64 [R1+0xe90], R40 ;  /* 0x000e902801007387 */ /* 0x000fe80000100a00 */
[----:B------:R-:W-:Y:S04]  /*1af00*/  STL.64 [R1+0x8], R2 ;  /* 0x0000080201007387 */ /* 0x000fe80000100a00 */
[----:B------:R-:W-:Y:S04]  /*1af10*/  STL [R1+0xf00], R2 ;  /* 0x000f000201007387 */ /* 0x000fe80000100800 */
[----:B------:R-:W-:Y:S04]  /*1af20*/  STL [R1+0xe98], R3 ;  /* 0x000e980301007387 */ /* 0x000fe80000100800 */
[----:B------:R-:W-:Y:S04]  /*1af30*/  STL.64 [R1+0x10], R38 ;  /* 0x0000102601007387 */ /* 0x000fe80000100a00 */
[----:B------:R-:W-:Y:S04]  /*1af40*/  STL.64 [R1+0xea0], R38 ;  /* 0x000ea02601007387 */ /* 0x000fe80000100a00 */
[----:B------:R-:W-:Y:S04]  /*1af50*/  STL.64 [R1+0x18], R30 ;  /* 0x0000181e01007387 */ /* 0x000fe80000100a00 */
[----:B------:R-:W-:Y:S04]  /*1af60*/  STL.64 [R1+0xea8], R30 ;  /* 0x000ea81e01007387 */ /* 0x000fe80000100a00 */
[----:B----4-:R-:W-:Y:S04]  /*1af70*/  STL.64 [R1+0x28], R14 ;  /* 0x0000280e01007387 */ /* 0x010fe80000100a00 */
[----:B------:R0:W-:Y:S04]  /*1af80*/  STL.64 [R1+0xeb0], R14 ;  /* 0x000eb00e01007387 */ /* 0x0001e80000100a00 */
[----:B------:R-:W-:Y:S04]  /*1af90*/  STL.64 [R1+0x30], R12 ;  /* 0x0000300c01007387 */ /* 0x000fe80000100a00 */
[----:B------:R1:W-:Y:S01]  /*1afa0*/  STL.64 [R1+0xeb8], R12 ;  /* 0x000eb80c01007387 */ /* 0x0003e20000100a00 */
[----:B------:R-:W-:-:S02]  /*1afb0*/  IMAD.MOV.U32 R85, RZ, RZ, R26 ;  /* 0x000000ffff557224 */ /* 0x000fc400078e001a */
[----:B------:R-:W-:Y:S02]  /*1afc0*/  IMAD.MOV.U32 R84, RZ, RZ, R25 ;  /* 0x000000ffff547224 */ /* 0x000fe400078e0019 */
[----:B------:R-:W-:Y:S02]  /*1afd0*/  IMAD.MOV.U32 R73, RZ, RZ, R24 ;  /* 0x000000ffff497224 */ /* 0x000fe400078e0018 */
[----:B------:R-:W-:Y:S02]  /*1afe0*/  IMAD.MOV.U32 R72, RZ, RZ, R23 ;  /* 0x000000ffff487224 */ /* 0x000fe400078e0017 */
[----:B------:R-:W-:Y:S02]  /*1aff0*/  IMAD.MOV.U32 R71, RZ, RZ, R18 ;  /* 0x000000ffff477224 */ /* 0x000fe400078e0012 */
[----:B------:R-:W-:Y:S02]  /*1b000*/  IMAD.MOV.U32 R59, RZ, RZ, R9 ;  /* 0x000000ffff3b7224 */ /* 0x000fe400078e0009 */
[----:B------:R-:W4:Y:S01]  /*1b010*/  LDL.LU R9, [R1+0xb0] ;  /* 0x0000b00001097983 */ /* 0x000f220000300800 */
[----:B------:R-:W-:-:S02]  /*1b020*/  IMAD.MOV.U32 R70, RZ, RZ, R11 ;  /* 0x000000ffff467224 */ /* 0x000fc400078e000b */
[----:B--2---:R-:W-:Y:S02]  /*1b030*/  IMAD.MOV.U32 R58, RZ, RZ, R8 ;  /* 0x000000ffff3a7224 */ /* 0x004fe400078e0008 */
[----:B------:R-:W4:Y:S04]  /*1b040*/  LDL.LU R8, [R1+0x3d0] ;  /* 0x0003d00001087983 */ /* 0x000f280000300800 */
[----:B------:R-:W2:Y:S04]  /*1b050*/  LDL.LU R18, [R1+0x128] ;  /* 0x0001280001127983 */ /* 0x000ea80000300800 */
[----:B0-----:R-:W4:Y:S04]  /*1b060*/  LDL.LU R15, [R1+0x344] ;  /* 0x00034400010f7983 */ /* 0x001f280000300800 */
[----:B------:R-:W4:Y:S04]  /*1b070*/  LDL.LU R14, [R1+0x130] ;  /* 0x00013000010e7983 */ /* 0x000f280000300800 */
[----:B------:R-:W4:Y:S04]  /*1b080*/  LDL.LU R11, [R1+0x348] ;  /* 0x00034800010b7983 */ /* 0x000f280000300800 */
[----:B------:R-:W4:Y:S04]  /*1b090*/  LDL.LU R3, [R1+0x138] ;  /* 0x0001380001037983 */ /* 0x000f280000300800 */
[----:B------:R-:W4:Y:S04]  /*1b0a0*/  LDL.LU R2, [R1+0x32c] ;  /* 0x00032c0001027983 */ /* 0x000f280000300800 */
[----:B------:R-:W-:Y:S04]  /*1b0b0*/  STL.64 [R1+0x48], R84 ;  /* 0x0000485401007387 */ /* 0x000fe80000100a00 */
[----:B------:R-:W-:Y:S04]  /*1b0c0*/  STL.64 [R1+0xec0], R84 ;  /* 0x000ec05401007387 */ /* 0x000fe80000100a00 */
[----:B------:R-:W-:Y:S04]  /*1b0d0*/  STL.64 [R1+0x50], R72 ;  /* 0x0000504801007387 */ /* 0x000fe80000100a00 */
[----:B------:R-:W-:Y:S01]  /*1b0e0*/  STL.64 [R1+0xec8], R72 ;  /* 0x000ec84801007387 */ /* 0x000fe20000100a00 */
[----:B---3--:R-:W-:-:S03]  /*1b0f0*/  IMAD.MOV.U32 R37, RZ, RZ, R10 ;  /* 0x000000ffff257224 */ /* 0x008fc600078e000a */
[----:B------:R-:W-:Y:S01]  /*1b100*/  STL.64 [R1+0x58], R70 ;  /* 0x0000584601007387 */ /* 0x000fe20000100a00 */
[----:B------:R-:W-:-:S03]  /*1b110*/  IMAD.MOV.U32 R36, RZ, RZ, R0 ;  /* 0x000000ffff247224 */ /* 0x000fc600078e0000 */
[----:B------:R-:W-:Y:S04]  /*1b120*/  STL.64 [R1+0xed0], R70 ;  /* 0x000ed04601007387 */ /* 0x000fe80000100a00 */
[----:B------:R-:W-:Y:S04]  /*1b130*/  STL.64 [R1+0x60], R58 ;  /* 0x0000603a01007387 */ /* 0x000fe80000100a00 */
[----:B------:R-:W-:Y:S04]  /*1b140*/  STL.64 [R1+0xed8], R58 ;  /* 0x000ed83a01007387 */ /* 0x000fe80000100a00 */
[----:B------:R-:W3:Y:S04]  /*1b150*/  LDL.LU R10, [R1+0x140] ;  /* 0x00014000010a7983 */ /* 0x000ee80000300800 */
[----:B------:R-:W3:Y:S01]  /*1b160*/  LDL.LU R0, [R1+0x330] ;  /* 0x0003300001007983 */ /* 0x000ee20000300800 */
[----:B------:R-:W-:-:S02]  /*1b170*/  IMAD.MOV.U32 R48, RZ, RZ, R21 ;  /* 0x000000ffff307224 */ /* 0x000fc400078e0015 */
[----:B------:R-:W-:Y:S02]  /*1b180*/  IMAD.MOV.U32 R49, RZ, RZ, R22 ;  /* 0x000000ffff317224 */ /* 0x000fe400078e0016 */
[----:B------:R-:W-:Y:S02]  /*1b190*/  IMAD.MOV.U32 R29, RZ, RZ, R17 ;  /* 0x000000ffff1d7224 */ /* 0x000fe400078e0011 */
[----:B------:R-:W-:Y:S01]  /*1b1a0*/  IMAD.MOV.U32 R28, RZ, RZ, R16 ;  /* 0x000000ffff1c7224 */ /* 0x000fe200078e0010 */
[----:B------:R-:W3:Y:S01]  /*1b1b0*/  LDL.LU R17, [R1+0x148] ;  /* 0x0001480001117983 */ /* 0x000ee20000300800 */
[----:B------:R-:W-:Y:S02]  /*1b1c0*/  IMAD.MOV.U32 R22, RZ, RZ, R19 ;  /* 0x000000ffff167224 */ /* 0x000fe400078e0013 */
[----:B------:R-:W-:Y:S01]  /*1b1d0*/  IMAD.MOV.U32 R23, RZ, RZ, R20 ;  /* 0x000000ffff177224 */ /* 0x000fe200078e0014 */
[----:B------:R-:W3:Y:S04]  /*1b1e0*/  LDL.LU R16, [R1+0x334] ;  /* 0x0003340001107983 */ /* 0x000ee80000300800 */
[----:B-1----:R-:W3:Y:S04]  /*1b1f0*/  LDL.LU R13, [R1+0xac] ;  /* 0x0000ac00010d7983 */ /* 0x002ee80000300800 */
[----:B------:R-:W3:Y:S04]  /*1b200*/  LDL.LU R12, [R1+0x168] ;  /* 0x00016800010c7983 */ /* 0x000ee80000300800 */
[----:B------:R-:W-:Y:S04]  /*1b210*/  STL.64 [R1+0x68], R48 ;  /* 0x0000683001007387 */ /* 0x000fe80000100a00 */
[----:B------:R-:W-:Y:S04]  /*1b220*/  STL.64 [R1+0xee0], R48 ;  /* 0x000ee03001007387 */ /* 0x000fe80000100a00 */
[----:B------:R-:W-:Y:S04]  /*1b230*/  STL.64 [R1+0x88], R22 ;  /* 0x0000881601007387 */ /* 0x000fe80000100a00 */
[----:B------:R0:W-:Y:S04]  /*1b240*/  STL.64 [R1+0xee8], R22 ;  /* 0x000ee81601007387 */ /* 0x0001e80000100a00 */
[----:B------:R-:W-:Y:S04]  /*1b250*/  STL.64 [R1+0x90], R28 ;  /* 0x0000901c01007387 */ /* 0x000fe80000100a00 */
[----:B------:R-:W-:Y:S04]  /*1b260*/  STL.64 [R1+0xef0], R28 ;  /* 0x000ef01c01007387 */ /* 0x000fe80000100a00 */
[----:B------:R-:W-:Y:S04]  /*1b270*/  STL.64 [R1+0x98], R36 ;  /* 0x0000982401007387 */ /* 0x000fe80000100a00 */
[----:B------:R-:W-:Y:S04]  /*1b280*/  STL.64 [R1+0xef8], R36 ;  /* 0x000ef82401007387 */ /* 0x000fe80000100a00 */
[----:B------:R-:W3:Y:S04]  /*1b290*/  LDL.LU R27, [R1+0xb8] ;  /* 0x0000b800011b7983 */ /* 0x000ee80000300800 */
[----:B------:R-:W3:Y:S04]  /*1b2a0*/  LDL.LU R26, [R1+0x170] ;  /* 0x00017000011a7983 */ /* 0x000ee80000300800 */
[----:B------:R-:W3:Y:S04]  /*1b2b0*/  LDL.LU R25, [R1+0xbc] ;  /* 0x0000bc0001197983 */ /* 0x000ee80000300800 */
[----:B------:R-:W3:Y:S04]  /*1b2c0*/  LDL.LU R24, [R1+0x178] ;  /* 0x0001780001187983 */ /* 0x000ee80000300800 */
[----:B0-----:R-:W3:Y:S01]  /*1b2d0*/  LDL.LU R23, [R1+0xc0] ;  /* 0x0000c00001177983 */ /* 0x001ee20000300800 */
[----:B--2---:R-:W-:-:S02]  /*1b2e0*/  IMAD.MOV.U32 R19, RZ, RZ, R18 ;  /* 0x000000ffff137224 */ /* 0x004fc400078e0012 */
[----:B----4-:R-:W-:Y:S02]  /*1b2f0*/  IMAD.MOV.U32 R18, RZ, RZ, R15 ;  /* 0x000000ffff127224 */ /* 0x010fe400078e000f */
[----:B------:R-:W-:Y:S02]  /*1b300*/  IMAD.MOV.U32 R81, RZ, RZ, R14 ;  /* 0x000000ffff517224 */ /* 0x000fe400078e000e */
[----:B------:R-:W-:Y:S02]  /*1b310*/  IMAD.MOV.U32 R35, RZ, RZ, R3 ;  /* 0x000000ffff237224 */ /* 0x000fe400078e0003 */
[----:B------:R-:W2:Y:S01]  /*1b320*/  LDL.LU R3, [R1+0x180] ;  /* 0x0001800001037983 */ /* 0x000ea20000300800 */
[----:B------:R-:W-:-:S03]  /*1b330*/  IMAD.MOV.U32 R34, RZ, RZ, R2 ;  /* 0x000000ffff227224 */ /* 0x000fc600078e0002 */
[----:B------:R-:W4:Y:S01]  /*1b340*/  LDL.LU R22, [R1+0xc4] ;  /* 0x0000c40001167983 */ /* 0x000f220000300800 */
[----:B------:R-:W-:-:S03]  /*1b350*/  IMAD.MOV.U32 R80, RZ, RZ, R11 ;  /* 0x000000ffff507224 */ /* 0x000fc600078e000b */
[----:B------:R-:W4:Y:S04]  /*1b360*/  LDL.LU R21, [R1+0x188] ;  /* 0x0001880001157983 */ /* 0x000f280000300800 */
[----:B------:R-:W4:Y:S04]  /*1b370*/  LDL.LU R20, [R1+0xc8] ;  /* 0x0000c80001147983 */ /* 0x000f280000300800 */
[----:B------:R-:W4:Y:S04]  /*1b380*/  LDL.LU R2, [R1+0x190] ;  /* 0x0001900001027983 */ /* 0x000f280000300800 */
[----:B------:R-:W-:Y:S04]  /*1b390*/  STL.64 [R1+0xb0], R8 ;  /* 0x0000b00801007387 */ /* 0x000fe80000100a00 */
[----:B------:R0:W-:Y:S04]  /*1b3a0*/  STL.64 [R1+0xf08], R8 ;  /* 0x000f080801007387 */ /* 0x0001e80000100a00 */
[----:B------:R-:W-:Y:S04]  /*1b3b0*/  STL.64 [R1+0x128], R18 ;  /* 0x0001281201007387 */ /* 0x000fe80000100a00 */
[----:B------:R-:W-:Y:S04]  /*1b3c0*/  STL [R1+0xf20], R18 ;  /* 0x000f201201007387 */ /* 0x000fe80000100800 */
[----:B------:R-:W-:Y:S01]  /*1b3d0*/  STL [R1+0xf10], R19 ;  /* 0x000f101301007387 */ /* 0x000fe20000100800 */
[----:B---3--:R-:W-:-:S03]  /*1b3e0*/  IMAD.MOV.U32 R11, RZ, RZ, R10 ;  /* 0x000000ffff0b7224 */ /* 0x008fc600078e000a */
[----:B------:R-:W-:Y:S01]  /*1b3f0*/  STL.64 [R1+0x130], R80 ;  /* 0x0001305001007387 */ /* 0x000fe20000100a00 */
[----:B------:R-:W-:-:S03]  /*1b400*/  IMAD.MOV.U32 R10, RZ, RZ, R0 ;  /* 0x000000ffff0a7224 */ /* 0x000fc600078e0000 */
[----:B------:R-:W-:Y:S04]  /*1b410*/  STL.64 [R1+0xf18], R80 ;  /* 0x000f185001007387 */ /* 0x000fe80000100a00 */
[----:B------:R-:W3:Y:S04]  /*1b420*/  LDL.LU R15, [R1+0xcc] ;  /* 0x0000cc00010f7983 */ /* 0x000ee80000300800 */
[----:B------:R-:W3:Y:S04]  /*1b430*/  LDL.LU R14, [R1+0x198] ;  /* 0x00019800010e7983 */ /* 0x000ee80000300800 */
[----:B------:R-:W3:Y:S01]  /*1b440*/  LDL.LU R0, [R1+0x1a8] ;  /* 0x0001a80001007983 */ /* 0x000ee20000300800 */
[----:B------:R-:W-:-:S03]  /*1b450*/  IMAD.MOV.U32 R79, RZ, RZ, R13 ;  /* 0x000000ffff4f7224 */ /* 0x000fc600078e000d */
[----:B------:R-:W-:Y:S04]  /*1b460*/  STL.64 [R1+0x138], R34 ;  /* 0x0001382201007387 */ /* 0x000fe80000100a00 */
[----:B------:R-:W-:Y:S04]  /*1b470*/  STL.64 [R1+0xf28], R34 ;  /* 0x000f282201007387 */ /* 0x000fe80000100a00 */
[----:B------:R-:W3:Y:S01]  /*1b480*/  LDL.LU R13, [R1+0x1b0] ;  /* 0x0001b000010d7983 */ /* 0x000ee20000300800 */
[----:B------:R-:W-:-:S03]  /*1b490*/  IMAD.MOV.U32 R78, RZ, RZ, R12 ;  /* 0x000000ffff4e7224 */ /* 0x000fc600078e000c */
[----:B------:R-:W3:Y:S04]  /*1b4a0*/  LDL.LU R12, [R1+0xd4] ;  /* 0x0000d400010c7983 */ /* 0x000ee80000300800 */
[----:B------:R-:W-:Y:S04]  /*1b4b0*/  STL.64 [R1+0x140], R10 ;  /* 0x0001400a01007387 */ /* 0x000fe80000100a00 */
[----:B------:R1:W-:Y:S04]  /*1b4c0*/  STL.64 [R1+0xf30], R10 ;  /* 0x000f300a01007387 */ /* 0x0003e80000100a00 */
[----:B------:R-:W-:Y:S04]  /*1b4d0*/  STL.64 [R1+0x148], R16 ;  /* 0x0001481001007387 */ /* 0x000fe80000100a00 */
[----:B------:R1:W-:Y:S04]  /*1b4e0*/  STL.64 [R1+0xf38], R16 ;  /* 0x000f381001007387 */ /* 0x0003e80000100a00 */
[----:B0-----:R-:W3:Y:S04]  /*1b4f0*/  LDL.LU R9, [R1+0xd8] ;  /* 0x0000d80001097983 */ /* 0x001ee80000300800 */
[----:B------:R-:W-:Y:S01]  /*1b500*/  STL.64 [R1+0x168], R78 ;  /* 0x0001684e01007387 */ /* 0x000fe20000100a00 */
[----:B------:R-:W-:-:S03]  /*1b510*/  IMAD.MOV.U32 R69, RZ, RZ, R27 ;  /* 0x000000ffff457224 */ /* 0x000fc600078e001b */
[----:B------:R-:W-:Y:S01]  /*1b520*/  STL.64 [R1+0xf40], R78 ;  /* 0x000f404e01007387 */ /* 0x000fe20000100a00 */
[----:B------:R-:W-:-:S03]  /*1b530*/  IMAD.MOV.U32 R68, RZ, RZ, R26 ;  /* 0x000000ffff447224 */ /* 0x000fc600078e001a */
[----:B------:R-:W3:Y:S01]  /*1b540*/  LDL.LU R8, [R1+0xdc] ;  /* 0x0000dc0001087983 */ /* 0x000ee20000300800 */
[----:B------:R-:W-:Y:S02]  /*1b550*/  IMAD.MOV.U32 R67, RZ, RZ, R25 ;  /* 0x000000ffff437224 */ /* 0x000fe400078e0019 */
[----:B------:R-:W-:Y:S02]  /*1b560*/  IMAD.MOV.U32 R66, RZ, RZ, R24 ;  /* 0x000000ffff427224 */ /* 0x000fe400078e0018 */
[----:B------:R-:W-:Y:S02]  /*1b570*/  IMAD.MOV.U32 R57, RZ, RZ, R23 ;  /* 0x000000ffff397224 */ /* 0x000fe400078e0017 */
[----:B--2---:R-:W-:Y:S02]  /*1b580*/  IMAD.MOV.U32 R56, RZ, RZ, R3 ;  /* 0x000000ffff387224 */ /* 0x004fe400078e0003 */
[----:B------:R-:W2:Y:S04]  /*1b590*/  LDL.LU R3, [R1+0xe0] ;  /* 0x0000e00001037983 */ /* 0x000ea80000300800 */
[----:B------:R-:W-:Y:S01]  /*1b5a0*/  STL.64 [R1+0x170], R68 ;  /* 0x0001704401007387 */ /* 0x000fe20000100a00 */
[----:B----4-:R-:W-:-:S03]  /*1b5b0*/  IMAD.MOV.U32 R55, RZ, RZ, R22 ;  /* 0x000000ffff377224 */ /* 0x010fc600078e0016 */
[----:B------:R-:W-:Y:S01]  /*1b5c0*/  STL.64 [R1+0xf48], R68 ;  /* 0x000f484401007387 */ /* 0x000fe20000100a00 */
[----:B------:R-:W-:-:S03]  /*1b5d0*/  IMAD.MOV.U32 R54, RZ, RZ, R21 ;  /* 0x000000ffff367224 */ /* 0x000fc600078e0015 */
[----:B------:R-:W-:Y:S01]  /*1b5e0*/  STL.64 [R1+0x178], R66 ;  /* 0x0001784201007387 */ /* 0x000fe20000100a00 */
[----:B------:R-:W-:-:S03]  /*1b5f0*/  IMAD.MOV.U32 R42, RZ, RZ, R2 ;  /* 0x000000ffff2a7224 */ /* 0x000fc600078e0002 */
[----:B------:R-:W-:Y:S04]  /*1b600*/  STL.64 [R1+0xf50], R66 ;  /* 0x000f504201007387 */ /* 0x000fe80000100a00 */
[----:B------:R-:W-:Y:S04]  /*1b610*/  STL.64 [R1+0x180], R56 ;  /* 0x0001803801007387 */ /* 0x000fe80000100a00 */
[----:B------:R-:W-:Y:S04]  /*1b620*/  STL.64 [R1+0xf58], R56 ;  /* 0x000f583801007387 */ /* 0x000fe80000100a00 */
[----:B------:R-:W4:Y:S04]  /*1b630*/  LDL.LU R2, [R1+0xe4] ;  /* 0x0000e40001027983 */ /* 0x000f280000300800 */
[----:B------:R-:W-:Y:S04]  /*1b640*/  STL.64 [R1+0x188], R54 ;  /* 0x0001883601007387 */ /* 0x000fe80000100a00 */
[----:B------:R-:W-:Y:S04]  /*1b650*/  STL.64 [R1+0xf60], R54 ;  /* 0x000f603601007387 */ /* 0x000fe80000100a00 */
[----:B-1----:R-:W4:Y:S01]  /*1b660*/  LDL.LU R10, [R1+0xe8] ;  /* 0x0000e800010a7983 */ /* 0x002f220000300800 */
[----:B---3--:R-:W-:-:S03]  /*1b670*/  IMAD.MOV.U32 R24, RZ, RZ, R0 ;  /* 0x000000ffff187224 */ /* 0x008fc600078e0000 */
[----:B------:R-:W3:Y:S01]  /*1b680*/  LDL.LU R0, [R1+0xec] ;  /* 0x0000ec0001007983 */ /* 0x000ee20000300800 */
[----:B------:R-:W-:Y:S02]  /*1b690*/  IMAD.MOV.U32 R43, RZ, RZ, R20 ;  /* 0x000000ffff2b7224 */ /* 0x000fe400078e0014 */
[----:B------:R-:W-:Y:S02]  /*1b6a0*/  IMAD.MOV.U32 R32, RZ, RZ, R14 ;  /* 0x000000ffff207224 */ /* 0x000fe400078e000e */
[----:B------:R-:W-:Y:S01]  /*1b6b0*/  IMAD.MOV.U32 R33, RZ, RZ, R15 ;  /* 0x000000ffff217224 */ /* 0x000fe200078e000f */
[----:B------:R-:W-:Y:S01]  /*1b6c0*/  STL.64 [R1+0x190], R42 ;  /* 0x0001902a01007387 */ /* 0x000fe20000100a00 */
[----:B------:R-:W-:Y:S02]  /*1b6d0*/  IMAD.MOV.U32 R25, RZ, RZ, R51 ;  /* 0x000000ffff197224 */ /* 0x000fe400078e0033 */
[----:B------:R-:W-:Y:S01]  /*1b6e0*/  IMAD.MOV.U32 R41, RZ, RZ, R52 ;  /* 0x000000ffff297224 */ /* 0x000fe200078e0034 */
[----:B------:R-:W-:Y:S01]  /*1b6f0*/  STL.64 [R1+0xf68], R42 ;  /* 0x000f682a01007387 */ /* 0x000fe20000100a00 */
[----:B------:R-:W-:-:S03]  /*1b700*/  IMAD.MOV.U32 R40, RZ, RZ, R13 ;  /* 0x000000ffff287224 */ /* 0x000fc600078e000d */
[----:B------:R-:W3:Y:S04]  /*1b710*/  LDL.LU R28, [R1+0xf0] ;  /* 0x0000f000011c7983 */ /* 0x000ee80000300800 */
[----:B------:R-:W-:Y:S01]  /*1b720*/  STL.64 [R1+0x198], R32 ;  /* 0x0001982001007387 */ /* 0x000fe20000100a00 */
[----:B------:R-:W-:-:S03]  /*1b730*/  IMAD.MOV.U32 R38, RZ, RZ, R12 ;  /* 0x000000ffff267224 */ /* 0x000fc600078e000c */
[----:B------:R0:W-:Y:S01]  /*1b740*/  STL.64 [R1+0xf78], R32 ;  /* 0x000f782001007387 */ /* 0x0001e20000100a00 */
[----:B------:R-:W-:-:S03]  /*1b750*/  IMAD.MOV.U32 R39, RZ, RZ, R53 ;  /* 0x000000ffff277224 */ /* 0x000fc600078e0035 */
[----:B------:R-:W-:Y:S04]  /*1b760*/  STL.64 [R1+0x1a8], R24 ;  /* 0x0001a81801007387 */ /* 0x000fe80000100a00 */
[----:B------:R-:W3:Y:S04]  /*1b770*/  LDL.LU R27, [R1+0xf4] ;  /* 0x0000f400011b7983 */ /* 0x000ee80000300800 */
[----:B------:R-:W-:Y:S04]  /*1b780*/  STL.64 [R1+0x1b0], R40 ;  /* 0x0001b02801007387 */ /* 0x000fe80000100a00 */
[----:B------:R-:W3:Y:S04]  /*1b790*/  LDL.LU R23, [R1+0xf8] ;  /* 0x0000f80001177983 */ /* 0x000ee80000300800 */
[----:B------:R-:W3:Y:S04]  /*1b7a0*/  LDL.LU R22, [R1+0xfc] ;  /* 0x0000fc0001167983 */ /* 0x000ee80000300800 */
[----:B------:R-:W3:Y:S01]  /*1b7b0*/  LDL.LU R21, [R1+0x100] ;  /* 0x0001000001157983 */ /* 0x000ee20000300800 */
[----:B------:R-:W-:-:S03]  /*1b7c0*/  IMAD.MOV.U32 R60, RZ, RZ, R9 ;  /* 0x000000ffff3c7224 */ /* 0x000fc600078e0009 */
[----:B------:R-:W-:Y:S01]  /*1b7d0*/  STL.64 [R1+0x1b8], R38 ;  /* 0x0001b82601007387 */ /* 0x000fe20000100a00 */
[----:B------:R-:W-:-:S03]  /*1b7e0*/  IMAD.MOV.U32 R61, RZ, RZ, R62 ;  /* 0x000000ffff3d7224 */ /* 0x000fc600078e003e */
[----:B------:R-:W3:Y:S01]  /*1b7f0*/  LDL.LU R20, [R1+0x104] ;  /* 0x0001040001147983 */ /* 0x000ee20000300800 */
[----:B------:R-:W-:Y:S02]  /*1b800*/  IMAD.MOV.U32 R82, RZ, RZ, R8 ;  /* 0x000000ffff527224 */ /* 0x000fe400078e0008 */
[----:B------:R-:W-:Y:S01]  /*1b810*/  IMAD.MOV.U32 R83, RZ, RZ, R63 ;  /* 0x000000ffff537224 */ /* 0x000fe200078e003f */
[----:B------:R-:W3:Y:S04]  /*1b820*/  LDL.LU R17, [R1+0x20] ;  /* 0x0000200001117983 */ /* 0x000ee80000300800 */
[----:B------:R-:W3:Y:S04]  /*1b830*/  LDL.LU R16, [R1+0x108] ;  /* 0x0001080001107983 */ /* 0x000ee80000300800 */
[----:B------:R-:W3:Y:S01]  /*1b840*/  LDL.LU R19, [R1+0x24] ;  /* 0x0000240001137983 */ /* 0x000ee20000300800 */
[----:B------:R-:W-:-:S03]  /*1b850*/  IMAD.MOV.U32 R31, RZ, RZ, R64 ;  /* 0x000000ffff1f7224 */ /* 0x000fc600078e0040 */
[----:B------:R-:W3:Y:S04]  /*1b860*/  LDL.LU R18, [R1+0x10c] ;  /* 0x00010c0001127983 */ /* 0x000ee80000300800 */
[----:B------:R-:W-:Y:S04]  /*1b870*/  STL.64 [R1+0x1c0], R60 ;  /* 0x0001c03c01007387 */ /* 0x000fe80000100a00 */
[----:B------:R-:W-:Y:S04]  /*1b880*/  STL.64 [R1+0x1c8], R82 ;  /* 0x0001c85201007387 */ /* 0x000fe80000100a00 */
[----:B------:R-:W3:Y:S04]  /*1b890*/  LDL.LU R9, [R1+0x38] ;  /* 0x0000380001097983 */ /* 0x000ee80000300800 */
[----:B------:R-:W3:Y:S01]  /*1b8a0*/  LDL.LU R8, [R1+0x110] ;  /* 0x0001100001087983 */ /* 0x000ee20000300800 */
[----:B--2---:R-:W-:-:S03]  /*1b8b0*/  IMAD.MOV.U32 R30, RZ, RZ, R3 ;  /* 0x000000ffff1e7224 */ /* 0x004fc600078e0003 */
[----:B------:R-:W2:Y:S01]  /*1b8c0*/  LDL.LU R3, [R1+0x3c] ;  /* 0x00003c0001037983 */ /* 0x000ea20000300800 */
[----:B----4-:R-:W-:-:S03]  /*1b8d0*/  IMAD.MOV.U32 R44, RZ, RZ, R2 ;  /* 0x000000ffff2c7224 */ /* 0x010fc600078e0002 */
[----:B------:R-:W4:Y:S04]  /*1b8e0*/  LDL.LU R2, [R1+0x114] ;  /* 0x0001140001027983 */ /* 0x000f280000300800 */
[----:B------:R-:W-:Y:S04]  /*1b8f0*/  STL.64 [R1+0x1d0], R30 ;  /* 0x0001d01e01007387 */ /* 0x000fe80000100a00 */
[----:B------:R-:W4:Y:S01]  /*1b900*/  LDL.LU R26, [R1+0x40] ;  /* 0x00004000011a7983 */ /* 0x000f220000300800 */
[----:B------:R-:W-:-:S03]  /*1b910*/  IMAD.MOV.U32 R14, RZ, RZ, R10 ;  /* 0x000000ffff0e7224 */ /* 0x000fc600078e000a */
[----:B------:R-:W4:Y:S04]  /*1b920*/  LDL.LU R11, [R1+0x118] ;  /* 0x00011800010b7983 */ /* 0x000f280000300800 */
[----:B------:R-:W4:Y:S01]  /*1b930*/  LDL.LU R10, [R1+0x44] ;  /* 0x00004400010a7983 */ /* 0x000f220000300800 */
[----:B---3--:R-:W-:-:S03]  /*1b940*/  IMAD.MOV.U32 R12, RZ, RZ, R0 ;  /* 0x000000ffff0c7224 */ /* 0x008fc600078e0000 */
[----:B------:R-:W3:Y:S01]  /*1b950*/  LDL.LU R0, [R1+0x11c] ;  /* 0x00011c0001007983 */ /* 0x000ee20000300800 */
[----:B------:R-:W-:Y:S02]  /*1b960*/  IMAD.MOV.U32 R45, RZ, RZ, R65 ;  /* 0x000000ffff2d7224 */ /* 0x000fe400078e0041 */
[----:B------:R-:W-:Y:S02]  /*1b970*/  IMAD.MOV.U32 R15, RZ, RZ, R74 ;  /* 0x000000ffff0f7224 */ /* 0x000fe400078e004a */
[----:B------:R-:W-:Y:S02]  /*1b980*/  IMAD.MOV.U32 R13, RZ, RZ, R75 ;  /* 0x000000ffff0d7224 */ /* 0x000fe400078e004b */
[----:B------:R-:W-:Y:S01]  /*1b990*/  IMAD.MOV.U32 R85, RZ, RZ, R76 ;  /* 0x000000ffff557224 */ /* 0x000fe200078e004c */
[----:B------:R-:W-:Y:S01]  /*1b9a0*/  STL.64 [R1+0x1d8], R44 ;  /* 0x0001d82c01007387 */ /* 0x000fe20000100a00 */
[----:B------:R-:W-:Y:S02]  /*1b9b0*/  IMAD.MOV.U32 R73, RZ, RZ, R77 ;  /* 0x000000ffff497224 */ /* 0x000fe400078e004d */
[----:B------:R-:W-:Y:S01]  /*1b9c0*/  IMAD.MOV.U32 R84, RZ, RZ, R28 ;  /* 0x000000ffff547224 */ /* 0x000fe200078e001c */
[----:B------:R-:W-:Y:S01]  /*1b9d0*/  STL.64 [R1+0x1e0], R14 ;  /* 0x0001e00e01007387 */ /* 0x000fe20000100a00 */
[----:B------:R-:W-:-:S02]  /*1b9e0*/  IMAD.MOV.U32 R71, RZ, RZ, R86 ;  /* 0x000000ffff477224 */ /* 0x000fc400078e0056 */
[----:B------:R-:W-:Y:S01]  /*1b9f0*/  IMAD.MOV.U32 R59, RZ, RZ, R87 ;  /* 0x000000ffff3b7224 */ /* 0x000fe200078e0057 */
[----:B------:R-:W-:Y:S01]  /*1ba00*/  STL.64 [R1+0x1e8], R12 ;  /* 0x0001e80c01007387 */ /* 0x000fe20000100a00 */
[----:B------:R-:W-:-:S03]  /*1ba10*/  IMAD.MOV.U32 R49, RZ, RZ, R88 ;  /* 0x000000ffff317224 */ /* 0x000fc600078e0058 */
[----:B------:R-:W-:Y:S01]  /*1ba20*/  STL.64 [R1+0x1f0], R84 ;  /* 0x0001f05401007387 */ /* 0x000fe20000100a00 */
[----:B------:R-:W-:Y:S02]  /*1ba30*/  IMAD.MOV.U32 R72, RZ, RZ, R27 ;  /* 0x000000ffff487224 */ /* 0x000fe400078e001b */
[----:B------:R-:W-:-:S03]  /*1ba40*/  IMAD.MOV.U32 R70, RZ, RZ, R23 ;  /* 0x000000ffff467224 */ /* 0x000fc600078e0017 */
[----:B------:R-:W-:Y:S01]  /*1ba50*/  STL.64 [R1+0x1f8], R72 ;  /* 0x0001f84801007387 */ /* 0x000fe20000100a00 */
[----:B------:R-:W-:-:S03]  /*1ba60*/  IMAD.MOV.U32 R58, RZ, RZ, R22 ;  /* 0x000000ffff3a7224 */ /* 0x000fc600078e0016 */
[----:B------:R-:W-:Y:S01]  /*1ba70*/  STL.64 [R1+0x200], R70 ;  /* 0x0002004601007387 */ /* 0x000fe20000100a00 */
[----:B------:R-:W-:-:S03]  /*1ba80*/  IMAD.MOV.U32 R48, RZ, RZ, R21 ;  /* 0x000000ffff307224 */ /* 0x000fc600078e0015 */
[----:B------:R-:W-:Y:S01]  /*1ba90*/  STL.64 [R1+0x208], R58 ;  /* 0x0002083a01007387 */ /* 0x000fe20000100a00 */
[----:B------:R-:W-:-:S03]  /*1baa0*/  IMAD.MOV.U32 R23, RZ, RZ, R89 ;  /* 0x000000ffff177224 */ /* 0x000fc600078e0059 */
[----:B------:R-:W-:Y:S01]  /*1bab0*/  STL.64 [R1+0x210], R48 ;  /* 0x0002103001007387 */ /* 0x000fe20000100a00 */
[----:B------:R-:W-:Y:S02]  /*1bac0*/  IMAD.MOV.U32 R22, RZ, RZ, R20 ;  /* 0x000000ffff167224 */ /* 0x000fe400078e0014 */
[----:B------:R-:W-:Y:S02]  /*1bad0*/  IMAD.MOV.U32 R29, RZ, RZ, R17 ;  /* 0x000000ffff1d7224 */ /* 0x000fe400078e0011 */
[----:B------:R-:W3:Y:S01]  /*1bae0*/  LDL.LU R17, [R1+0x70] ;  /* 0x0000700001117983 */ /* 0x000ee20000300800 */
[----:B------:R-:W-:-:S03]  /*1baf0*/  IMAD.MOV.U32 R28, RZ, RZ, R16 ;  /* 0x000000ffff1c7224 */ /* 0x000fc600078e0010 */
[----:B------:R-:W3:Y:S01]  /*1bb00*/  LDL.LU R16, [R1+0x120] ;  /* 0x0001200001107983 */ /* 0x000ee20000300800 */
[----:B------:R-:W-:-:S03]  /*1bb10*/  IMAD.MOV.U32 R37, RZ, RZ, R19 ;  /* 0x000000ffff257224 */ /* 0x000fc600078e0013 */
[----:B------:R-:W3:Y:S01]  /*1bb20*/  LDL.LU R21, [R1+0x74] ;  /* 0x0000740001157983 */ /* 0x000ee20000300800 */
[----:B------:R-:W-:-:S03]  /*1bb30*/  IMAD.MOV.U32 R36, RZ, RZ, R18 ;  /* 0x000000ffff247224 */ /* 0x000fc600078e0012 */
[----:B------:R-:W3:Y:S04]  /*1bb40*/  LDL.LU R20, [R1+0x124] ;  /* 0x0001240001147983 */ /* 0x000ee80000300800 */
[----:B------:R-:W-:Y:S04]  /*1bb50*/  STL.64 [R1+0x218], R22 ;  /* 0x0002181601007387 */ /* 0x000fe80000100a00 */
        /* <DEDUP_REMOVED lines=8> */
[----:B------:R-:W-:Y:S01]  /*1bbe0*/  STL.64 [R1+0x230], R8 ;  /* 0x0002300801007387 */ /* 0x000fe20000100a00 */
[----:B------:R-:W-:-:S03]  /*1bbf0*/  IMAD.MOV.U32 R35, RZ, RZ, R26 ;  /* 0x000000ffff237224 */ /* 0x000fc600078e001a */
[----:B0-----:R-:W4:Y:S01]  /*1bc00*/  LDL.LU R32, [R1+0x80] ;  /* 0x0000800001207983 */ /* 0x001f220000300800 */
[----:B------:R-:W-:Y:S02]  /*1bc10*/  IMAD.MOV.U32 R34, RZ, RZ, R11 ;  /* 0x000000ffff227224 */ /* 0x000fe400078e000b */
[----:B------:R-:W-:Y:S02]  /*1bc20*/  IMAD.MOV.U32 R11, RZ, RZ, R10 ;  /* 0x000000ffff0b7224 */ /* 0x000fe400078e000a */
[----:B---3--:R-:W-:Y:S02]  /*1bc30*/  IMAD.MOV.U32 R10, RZ, RZ, R0 ;  /* 0x000000ffff0a7224 */ /* 0x008fe400078e0000 */
[----:B------:R-:W3:Y:S04]  /*1bc40*/  LDL.LU R0, [R1+0x158] ;  /* 0x0001580001007983 */ /* 0x000ee80000300800 */
[----:B------:R-:W-:Y:S04]  /*1bc50*/  STL.64 [R1+0x238], R80 ;  /* 0x0002385001007387 */ /* 0x000fe80000100a00 */
[----:B------:R-:W-:Y:S04]  /*1bc60*/  STL.64 [R1+0x240], R34 ;  /* 0x0002402201007387 */ /* 0x000fe80000100a00 */
[----:B------:R-:W-:Y:S04]  /*1bc70*/  STL.64 [R1+0x248], R10 ;  /* 0x0002480a01007387 */ /* 0x000fe80000100a00 */
[----:B------:R-:W3:Y:S04]  /*1bc80*/  LDL.LU R27, [R1+0x84] ;  /* 0x00008400011b7983 */ /* 0x000ee80000300800 */
[----:B------:R-:W3:Y:S01]  /*1bc90*/  LDL.LU R26, [R1+0x15c] ;  /* 0x00015c00011a7983 */ /* 0x000ee20000300800 */
[----:B------:R-:W-:-:S03]  /*1bca0*/  IMAD.MOV.U32 R79, RZ, RZ, R21 ;  /* 0x000000ffff4f7224 */ /* 0x000fc600078e0015 */
[----:B------:R-:W3:Y:S01]  /*1bcb0*/  LDL.LU R21, [R1+0xa0] ;  /* 0x0000a00001157983 */ /* 0x000ee20000300800 */
[----:B------:R-:W-:-:S03]  /*1bcc0*/  IMAD.MOV.U32 R78, RZ, RZ, R20 ;  /* 0x000000ffff4e7224 */ /* 0x000fc600078e0014 */
[----:B------:R-:W3:Y:S04]  /*1bcd0*/  LDL.LU R20, [R1+0x160] ;  /* 0x0001600001147983 */ /* 0x000ee80000300800 */
[----:B------:R-:W-:Y:S01]  /*1bce0*/  STL.64 [R1+0x250], R16 ;  /* 0x0002501001007387 */ /* 0x000fe20000100a00 */
[----:B------:R-:W-:Y:S02]  /*1bcf0*/  IMAD.MOV.U32 R69, RZ, RZ, R19 ;  /* 0x000000ffff457224 */ /* 0x000fe400078e0013 */
[----:B------:R-:W-:Y:S02]  /*1bd00*/  IMAD.MOV.U32 R68, RZ, RZ, R18 ;  /* 0x000000ffff447224 */ /* 0x000fe400078e0012 */
[----:B--2---:R-:W-:Y:S02]  /*1bd10*/  IMAD.MOV.U32 R67, RZ, RZ, R3 ;  /* 0x000000ffff437224 */ /* 0x004fe400078e0003 */
[----:B------:R-:W2:Y:S01]  /*1bd20*/  LDL.LU R3, [R1+0xa4] ;  /* 0x0000a40001037983 */ /* 0x000ea20000300800 */
[----:B----4-:R-:W-:-:S03]  /*1bd30*/  IMAD.MOV.U32 R66, RZ, RZ, R2 ;  /* 0x000000ffff427224 */ /* 0x010fc600078e0002 */
[----:B------:R-:W2:Y:S04]  /*1bd40*/  LDL.LU R2, [R1+0x164] ;  /* 0x0001640001027983 */ /* 0x000ea80000300800 */
[----:B------:R-:W4:Y:S01]  /*1bd50*/  LDL.LU R19, [R1+0xa8] ;  /* 0x0000a80001137983 */ /* 0x000f220000300800 */
[----:B------:R-:W-:-:S03]  /*1bd60*/  IMAD.MOV.U32 R57, RZ, RZ, R32 ;  /* 0x000000ffff397224 */ /* 0x000fc600078e0020 */
[----:B------:R-:W4:Y:S04]  /*1bd70*/  LDL.LU R18, [R1+0x1a0] ;  /* 0x0001a00001127983 */ /* 0x000f280000300800 */
[----:B------:R-:W-:Y:S01]  /*1bd80*/  STL.64 [R1+0x258], R78 ;  /* 0x0002584e01007387 */ /* 0x000fe20000100a00 */
[----:B---3--:R-:W-:-:S03]  /*1bd90*/  IMAD.MOV.U32 R56, RZ, RZ, R0 ;  /* 0x000000ffff387224 */ /* 0x008fc600078e0000 */
[----:B------:R-:W3:Y:S04]  /*1bda0*/  LDL.LU R0, [R1+0x1a4] ;  /* 0x0001a40001007983 */ /* 0x000ee80000300800 */
[----:B------:R-:W2:Y:S04]  /*1bdb0*/  LDL R46, [R1+0x2b0] ;  /* 0x0002b000012e7983 */ /* 0x000ea80000100800 */
[----:B------:R-:W-:Y:S04]  /*1bdc0*/  STL.64 [R1+0x260], R68 ;  /* 0x0002604401007387 */ /* 0x000fe80000100a00 */
[----:B------:R-:W-:Y:S01]  /*1bdd0*/  STL.64 [R1+0x268], R66 ;  /* 0x0002684201007387 */ /* 0x000fe20000100a00 */
[----:B------:R-:W-:-:S03]  /*1bde0*/  IMAD.MOV.U32 R55, RZ, RZ, R27 ;  /* 0x000000ffff377224 */ /* 0x000fc600078e001b */
[----:B------:R-:W-:Y:S04]  /*1bdf0*/  STL.64 [R1+0x270], R56 ;  /* 0x0002703801007387 */ /* 0x000fe80000100a00 */
[----:B------:R-:W2:Y:S04]  /*1be00*/  LDL.LU R32, [R1+0x2a0] ;  /* 0x0002a00001207983 */ /* 0x000ea80000300800 */
[----:B------:R-:W2:Y:S01]  /*1be10*/  LDL.LU R27, [R1+0x2a8] ;  /* 0x0002a800011b7983 */ /* 0x000ea20000300800 */
[----:B------:R-:W-:-:S03]  /*1be20*/  IMAD.MOV.U32 R54, RZ, RZ, R26 ;  /* 0x000000ffff367224 */ /* 0x000fc600078e001a */
[----:B------:R-:W3:Y:S01]  /*1be30*/  LDL.LU R26, [R1+0x2ac] ;  /* 0x0002ac00011a7983 */ /* 0x000ee20000300800 */
[----:B------:R-:W-:Y:S01]  /*1be40*/  ISETP.GT.AND P2, PT, R50, RZ, PT ;  /* 0x000000ff3200720c */ /* 0x000fe20003f44270 */
[----:B------:R-:W-:Y:S02]  /*1be50*/  IMAD.MOV.U32 R33, RZ, RZ, R6 ;  /* 0x000000ffff217224 */ /* 0x000fe400078e0006 */
[----:B------:R-:W-:Y:S01]  /*1be60*/  STL.64 [R1+0x278], R54 ;  /* 0x0002783601007387 */ /* 0x000fe20000100a00 */
[----:B------:R-:W-:Y:S02]  /*1be70*/  IMAD.MOV.U32 R43, RZ, RZ, R21 ;  /* 0x000000ffff2b7224 */ /* 0x000fe400078e0015 */
[----:B------:R-:W-:-:S05]  /*1be80*/  IMAD.MOV.U32 R42, RZ, RZ, R20 ;  /* 0x000000ffff2a7224 */ /* 0x000fca00078e0014 */
[----:B------:R-:W-:Y:S04]  /*1be90*/  STL.64 [R1+0x280], R42 ;  /* 0x0002802a01007387 */ /* 0x000fe80000100a00 */
[----:B------:R-:W4:Y:S04]  /*1bea0*/  LDL R20, [R1+0x2ec] ;  /* 0x0002ec0001147983 */ /* 0x000f280000100800 */
[----:B------:R-:W4:Y:S01]  /*1beb0*/  LDL R21, [R1+0x2f0] ;  /* 0x0002f00001157983 */ /* 0x000f220000100800 */
[----:B--2---:R-:W-:-:S05]  /*1bec0*/  IMAD.MOV.U32 R6, RZ, RZ, R27 ;  /* 0x000000ffff067224 */ /* 0x004fca00078e001b */
[----:B------:R-:W2:Y:S01]  /*1bed0*/  @P2 LDG.E.U16 R46, desc[UR24][R6.64] ;  /* 0x00000018062e2981 */ /* 0x000ea2000c1e1500 */
[----:B---3--:R-:W-:Y:S02]  /*1bee0*/  IMAD.MOV.U32 R90, RZ, RZ, R0 ;  /* 0x000000ffff5a7224 */ /* 0x008fe400078e0000 */
[----:B------:R-:W-:Y:S01]  /*1bef0*/  IMAD.MOV.U32 R91, RZ, RZ, R4 ;  /* 0x000000ffff5b7224 */ /* 0x000fe200078e0004 */
[----:B------:R-:W-:Y:S01]  /*1bf00*/  STL.64 [R1+0x288], R2 ;  /* 0x0002880201007387 */ /* 0x000fe20000100a00 */
[----:B------:R-:W-:-:S03]  /*1bf10*/  IMAD.MOV.U32 R4, RZ, RZ, R26 ;  /* 0x000000ffff047224 */ /* 0x000fc600078e001a */
[----:B----4-:R-:W-:Y:S04]  /*1bf20*/  STL.64 [R1+0x290], R18 ;  /* 0x0002901201007387 */ /* 0x010fe80000100a00 */
[----:B------:R-:W3:Y:S04]  /*1bf30*/  LDL R0, [R1+0x454] ;  /* 0x0004540001007983 */ /* 0x000ee80000100800 */
[----:B------:R-:W4:Y:S04]  /*1bf40*/  LDL R92, [R1+0x458] ;  /* 0x00045800015c7983 */ /* 0x000f280000100800 */
[----:B------:R-:W-:Y:S01]  /*1bf50*/  STL.64 [R1+0x298], R90 ;  /* 0x0002985a01007387 */ /* 0x000fe20000100a00 */
[----:B------:R-:W-:-:S03]  /*1bf60*/  ISETP.GT.AND P5, PT, R50, 0x1, PT ;  /* 0x000000013200780c */ /* 0x000fc60003fa4270 */
[----:B------:R-:W-:Y:S04]  /*1bf70*/  STL.64 [R1+0x2a0], R32 ;  /* 0x0002a02001007387 */ /* 0x000fe80000100a00 */
[----:B------:R-:W-:Y:S04]  /*1bf80*/  STL [R1+0xa50], R4 ;  /* 0x000a500401007387 */ /* 0x000fe80000100800 */
[----:B------:R-:W-:Y:S04]  /*1bf90*/  STL [R1+0xb60], R4 ;  /* 0x000b600401007387 */ /* 0x000fe80000100800 */
[----:B------:R-:W-:Y:S04]  /*1bfa0*/  STL [R1+0xcd8], R4 ;  /* 0x000cd80401007387 */ /* 0x000fe80000100800 */
[----:B------:R-:W-:Y:S04]  /*1bfb0*/  STL [R1+0xa4c], R5 ;  /* 0x000a4c0501007387 */ /* 0x000fe80000100800 */
[----:B------:R-:W-:Y:S04]  /*1bfc0*/  STL [R1+0xb64], R5 ;  /* 0x000b640501007387 */ /* 0x000fe80000100800 */
[----:B------:R-:W-:Y:S04]  /*1bfd0*/  STL [R1+0xcdc], R5 ;  /* 0x000cdc0501007387 */ /* 0x000fe80000100800 */
[----:B------:R-:W4:Y:S04]  /*1bfe0*/  LDL R26, [R1+0x550] ;  /* 0x00055000011a7983 */ /* 0x000f280000100800 */
[----:B------:R-:W4:Y:S04]  /*1bff0*/  LDL R47, [R1+0x54c] ;  /* 0x00054c00012f7983 */ /* 0x000f280000100800 */
[----:B------:R-:W-:Y:S04]  /*1c000*/  STL [R1+0xa58], R6 ;  /* 0x000a580601007387 */ /* 0x000fe80000100800 */
[----:B------:R-:W-:Y:S04]  /*1c010*/  STL [R1+0xb68], R6 ;  /* 0x000b680601007387 */ /* 0x000fe80000100800 */
[----:B------:R0:W-:Y:S04]  /*1c020*/  STL [R1+0xce0], R6 ;  /* 0x000ce00601007387 */ /* 0x0001e80000100800 */
[----:B------:R-:W4:Y:S04]  /*1c030*/  @P5 LDG.E.U16 R20, desc[UR24][R32.64] ;  /* 0x0000001820145981 */ /* 0x000f28000c1e1500 */
[----:B------:R-:W4:Y:S04]  /*1c040*/  @P5 LDG.E.U16 R21, desc[UR24][R90.64] ;  /* 0x000000185a155981 */ /* 0x000f28000c1e1500 */
[----:B0-----:R-:W4:Y:S04]  /*1c050*/  LDL R6, [R1+0x554] ;  /* 0x0005540001067983 */ /* 0x001f280000100800 */
[----:B------:R-:W-:Y:S04]  /*1c060*/  STL [R1+0xa54], R7 ;  /* 0x000a540701007387 */ /* 0x000fe80000100800 */
[----:B------:R-:W-:Y:S04]  /*1c070*/  STL [R1+0xb6c], R7 ;  /* 0x000b6c0701007387 */ /* 0x000fe80000100800 */
[----:B------:R0:W-:Y:S01]  /*1c080*/  STL [R1+0xce4], R7 ;  /* 0x000ce40701007387 */ /* 0x0001e20000100800 */
[----:B------:R-:W-:-:S02]  /*1c090*/  ISETP.GT.AND P6, PT, R50, 0x2, PT ;  /* 0x000000023200780c */ /* 0x000fc40003fc4270 */
[C---:B------:R-:W-:Y:S01]  /*1c0a0*/  ISETP.GT.AND P4, PT, R50.reuse, 0x3, PT ;  /* 0x000000033200780c */ /* 0x040fe20003f84270 */
[----:B------:R-:W4:Y:S04]  /*1c0b0*/  @P2 LDG.E.U16 R93, desc[UR24][R4.64] ;  /* 0x00000018045d2981 */ /* 0x000f28000c1e1500 */
[----:B0-----:R-:W4:Y:S04]  /*1c0c0*/  LDL R7, [R1+0x4b8] ;  /* 0x0004b80001077983 */ /* 0x001f280000100800 */
[----:B--2---:R-:W-:Y:S04]  /*1c0d0*/  @P2 STL [R1+0x2b0], R46 ;  /* 0x0002b02e01002387 */ /* 0x004fe80000100800 */
[----:B------:R-:W2:Y:S04]  /*1c0e0*/  LDL.LU.64 R32, [R1+0xf78] ;  /* 0x000f780001207983 */ /* 0x000ea80000300a00 */
[----:B------:R-:W2:Y:S04]  /*1c0f0*/  LDL.LU.64 R90, [R1+0xf70] ;  /* 0x000f7000015a7983 */ /* 0x000ea80000300a00 */
[----:B---3--:R-:W3:Y:S04]  /*1c100*/  @P6 LDG.E.U16 R0, desc[UR24][R18.64] ;  /* 0x0000001812006981 */ /* 0x008ee8000c1e1500 */
[----:B----4-:R-:W4:Y:S04]  /*1c110*/  @P6 LDG.E.U16 R92, desc[UR24][R2.64] ;  /* 0x00000018025c6981 */ /* 0x010f28000c1e1500 */
[----:B------:R0:W-:Y:S04]  /*1c120*/  @P5 STL [R1+0x2ec], R20 ;  /* 0x0002ec1401005387 */ /* 0x0001e80000100800 */
[----:B0-----:R-:W4:Y:S04]  /*1c130*/  LDL R20, [R1+0x548] ;  /* 0x0005480001147983 */ /* 0x001f280000100800 */
[----:B--2---:R-:W2:Y:S04]  /*1c140*/  @P4 LDG.E.U16 R91, desc[UR24][R42.64] ;  /* 0x000000182a5b4981 */ /* 0x004ea8000c1e1500 */
[----:B------:R-:W2:Y:S01]  /*1c150*/  @P4 LDG.E.U16 R90, desc[UR24][R54.64] ;  /* 0x00000018365a4981 */ /* 0x000ea2000c1e1500 */
[----:B------:R-:W-:-:S03]  /*1c160*/  ISETP.GT.AND P3, PT, R50, 0x4, PT ;  /* 0x000000043200780c */ /* 0x000fc60003f64270 */
[----:B------:R0:W-:Y:S04]  /*1c170*/  @P5 STL [R1+0x2f0], R21 ;  /* 0x0002f01501005387 */ /* 0x0001e80000100800 */
[----:B------:R-:W2:Y:S04]  /*1c180*/  LDL R18, [R1+0x540] ;  /* 0x0005400001127983 */ /* 0x000ea80000100800 */
[----:B------:R-:W2:Y:S04]  /*1c190*/  LDL R19, [R1+0x53c] ;  /* 0x00053c0001137983 */ /* 0x000ea80000100800 */
[----:B0-----:R-:W2:Y:S01]  /*1c1a0*/  LDL R21, [R1+0x544] ;  /* 0x0005440001157983 */ /* 0x001ea20000100800 */
[----:B------:R-:W-:-:S03]  /*1c1b0*/  ISETP.GT.AND P2, PT, R50, 0x5, PT ;  /* 0x000000053200780c */ /* 0x000fc60003f44270 */
[----:B------:R-:W2:Y:S04]  /*1c1c0*/  LDL R2, [R1+0x2b4] ;  /* 0x0002b40001027983 */ /* 0x000ea80000100800 */
[----:B---3--:R0:W-:Y:S04]  /*1c1d0*/  @P6 STL [R1+0x454], R0 ;  /* 0x0004540001006387 */ /* 0x0081e80000100800 */
[----:B------:R-:W3:Y:S04]  /*1c1e0*/  @P3 LDG.E.U16 R6, desc[UR24][R66.64] ;  /* 0x0000001842063981 */ /* 0x000ee8000c1e1500 */
[----:B------:R-:W3:Y:S04]  /*1c1f0*/  @P3 LDG.E.U16 R7, desc[UR24][R56.64] ;  /* 0x0000001838073981 */ /* 0x000ee8000c1e1500 */
[----:B0-----:R-:W3:Y:S04]  /*1c200*/  LDL R0, [R1+0x2b8] ;  /* 0x0002b80001007983 */ /* 0x001ee80000100800 */
[----:B----4-:R-:W-:Y:S04]  /*1c210*/  @P6 STL [R1+0x458], R92 ;  /* 0x0004585c01006387 */ /* 0x010fe80000100800 */
[----:B------:R-:W4:Y:S04]  /*1c220*/  @P2 LDG.E.U16 R26, desc[UR24][R68.64] ;  /* 0x00000018441a2981 */ /* 0x000f28000c1e1500 */
[----:B------:R-:W3:Y:S04]  /*1c230*/  LDL.LU.64 R42, [R1+0xf68] ;  /* 0x000f6800012a7983 */ /* 0x000ee80000300a00 */
[----:B------:R-:W3:Y:S01]  /*1c240*/  @P2 LDG.E.U16 R47, desc[UR24][R78.64] ;  /* 0x000000184e2f2981 */ /* 0x000ee2000c1e1500 */
[----:B------:R-:W-:-:S13]  /*1c250*/  ISETP.GT.AND P5, PT, R50, 0x6, PT ;  /* 0x000000063200780c */ /* 0x000fda0003fa4270 */
[----:B------:R-:W4:Y:S04]  /*1c260*/  @P5 LDG.E.U16 R20, desc[UR24][R16.64] ;  /* 0x0000001810145981 */ /* 0x000f28000c1e1500 */
[----:B--2---:R0:W-:Y:S04]  /*1c270*/  STL [R1+0xce8], R91 ;  /* 0x000ce85b01007387 */ /* 0x0041e80000100800 */
[----:B0-----:R-:W2:Y:S04]  /*1c280*/  LDL R91, [R1+0x308] ;  /* 0x00030800015b7983 */ /* 0x001ea80000100800 */
[----:B------:R-:W2:Y:S04]  /*1c290*/  LDL.LU.64 R54, [R1+0xf60] ;  /* 0x000f600001367983 */ /* 0x000ea80000300a00 */
[----:B------:R-:W2:Y:S04]  /*1c2a0*/  LDL R3, [R1+0x45c] ;  /* 0x00045c0001037983 */ /* 0x000ea80000100800 */
[----:B------:R-:W2:Y:S04]  /*1c2b0*/  LDL R27, [R1+0x460] ;  /* 0x00046000011b7983 */ /* 0x000ea80000100800 */
[----:B------:R-:W2:Y:S04]  /*1c2c0*/  LDL R46, [R1+0x490] ;  /* 0x00049000012e7983 */ /* 0x000ea80000100800 */
[----:B------:R-:W2:Y:S04]  /*1c2d0*/  LDL R92, [R1+0x494] ;  /* 0x00049400015c7983 */ /* 0x000ea80000100800 */
[----:B------:R0:W-:Y:S01]  /*1c2e0*/  STL [R1+0xcec], R90 ;  /* 0x000cec5a01007387 */ /* 0x0001e20000100800 */
[----:B------:R-:W-:-:S02]  /*1c2f0*/  ISETP.GT.AND P6, PT, R50, 0x7, PT ;  /* 0x000000073200780c */ /* 0x000fc40003fc4270 */
[C---:B------:R-:W-:Y:S01]  /*1c300*/  ISETP.GT.AND P4, PT, R50.reuse, 0x8, PT ;  /* 0x000000083200780c */ /* 0x040fe20003f84270 */
[----:B------:R-:W2:Y:S04]  /*1c310*/  @P5 LDG.E.U16 R21, desc[UR24][R10.64] ;  /* 0x000000180a155981 */ /* 0x000ea8000c1e1500 */
[----:B0-----:R-:W2:Y:S06]  /*1c320*/  LDL R90, [R1+0x304] ;  /* 0x00030400015a7983 */ /* 0x001eac0000100800 */
[----:B------:R-:W2:Y:S04]  /*1c330*/  @P6 LDG.E.U16 R18, desc[UR24][R34.64] ;  /* 0x0000001822126981 */ /* 0x000ea8000c1e1500 */
[----:B------:R-:W2:Y:S04]  /*1c340*/  @P6 LDG.E.U16 R19, desc[UR24][R80.64] ;  /* 0x0000001850136981 */ /* 0x000ea8000c1e1500 */
[----:B------:R-:W2:Y:S04]  /*1c350*/  @P4 LDG.E.U16 R2, desc[UR24][R8.64] ;  /* 0x0000001808024981 */ /* 0x000ea8000c1e1500 */
[----:B------:R-:W2:Y:S04]  /*1c360*/  LDL.LU.64 R56, [R1+0xf58] ;  /* 0x000f580001387983 */ /* 0x000ea80000300a00 */
[----:B---3--:R-:W3:Y:S04]  /*1c370*/  @P4 LDG.E.U16 R0, desc[UR24][R36.64] ;  /* 0x0000001824004981 */ /* 0x008ee8000c1e1500 */
[----:B------:R-:W3:Y:S04]  /*1c380*/  LDL.LU.64 R66, [R1+0xf50] ;  /* 0x000f500001427983 */ /* 0x000ee80000300a00 */
[----:B------:R0:W-:Y:S04]  /*1c390*/  @P3 STL [R1+0x554], R6 ;  /* 0x0005540601003387 */ /* 0x0001e80000100800 */
[----:B------:R1:W-:Y:S01]  /*1c3a0*/  @P3 STL [R1+0x4b8], R7 ;  /* 0x0004b80701003387 */ /* 0x0003e20000100800 */
[----:B------:R-:W-:-:S03]  /*1c3b0*/  ISETP.GT.AND P3, PT, R50, 0x9, PT ;  /* 0x000000093200780c */ /* 0x000fc60003f64270 */
[----:B------:R-:W3:Y:S04]  /*1c3c0*/  LDL.LU.64 R68, [R1+0xf48] ;  /* 0x000f480001447983 */ /* 0x000ee80000300a00 */
[----:B0-----:R-:W3:Y:S04]  /*1c3d0*/  LDL R6, [R1+0x534] ;  /* 0x0005340001067983 */ /* 0x001ee80000100800 */
[----:B-1----:R-:W3:Y:S04]  /*1c3e0*/  LDL R7, [R1+0x538] ;  /* 0x0005380001077983 */ /* 0x002ee80000100800 */
[----:B------:R-:W3:Y:S04]  /*1c3f0*/  LDL.LU.64 R78, [R1+0xf40] ;  /* 0x000f4000014e7983 */ /* 0x000ee80000300a00 */
[----:B----4-:R0:W-:Y:S04]  /*1c400*/  @P2 STL [R1+0x550], R26 ;  /* 0x0005501a01002387 */ /* 0x0101e80000100800 */
[----:B0-----:R-:W4:Y:S04]  /*1c410*/  LDL R26, [R1+0x530] ;  /* 0x00053000011a7983 */ /* 0x001f280000100800 */
[----:B------:R0:W-:Y:S04]  /*1c420*/  @P2 STL [R1+0x54c], R47 ;  /* 0x00054c2f01002387 */ /* 0x0001e80000100800 */
[----:B0-----:R-:W4:Y:S04]  /*1c430*/  LDL R47, [R1+0x52c] ;  /* 0x00052c00012f7983 */ /* 0x001f280000100800 */
[----:B------:R-:W4:Y:S04]  /*1c440*/  LDL.LU.64 R16, [R1+0xf38] ;  /* 0x000f380001107983 */ /* 0x000f280000300a00 */
[----:B------:R0:W-:Y:S04]  /*1c450*/  @P5 STL [R1+0x548], R20 ;  /* 0x0005481401005387 */ /* 0x0001e80000100800 */
[----:B0-----:R-:W4:Y:S04]  /*1c460*/  LDL R20, [R1+0x528] ;  /* 0x0005280001147983 */ /* 0x001f280000100800 */
[----:B--2---:R-:W2:Y:S04]  /*1c470*/  @P3 LDG.E.U16 R91, desc[UR24][R22.64] ;  /* 0x00000018165b3981 */ /* 0x004ea8000c1e1500 */
[----:B------:R-:W2:Y:S01]  /*1c480*/  @P3 LDG.E.U16 R90, desc[UR24][R28.64] ;  /* 0x000000181c5a3981 */ /* 0x000ea2000c1e1500 */
[----:B------:R-:W-:-:S03]  /*1c490*/  ISETP.GT.AND P2, PT, R50, 0xa, PT ;  /* 0x0000000a3200780c */ /* 0x000fc60003f44270 */
[----:B------:R-:W2:Y:S04]  /*1c4a0*/  LDL.LU.64 R10, [R1+0xf30] ;  /* 0x000f3000010a7983 */ /* 0x000ea80000300a00 */
[----:B------:R0:W-:Y:S01]  /*1c4b0*/  @P5 STL [R1+0x544], R21 ;  /* 0x0005441501005387 */ /* 0x0001e20000100800 */
[----:B------:R-:W-:-:S05]  /*1c4c0*/  ISETP.GT.AND P5, PT, R50, 0xb, PT ;  /* 0x0000000b3200780c */ /* 0x000fca0003fa4270 */
[----:B------:R-:W2:Y:S04]  /*1c4d0*/  @P2 LDG.E.U16 R27, desc[UR24][R58.64] ;  /* 0x000000183a1b2981 */ /* 0x000ea8000c1e1500 */
[----:B0-----:R-:W2:Y:S04]  /*1c4e0*/  LDL R21, [R1+0x524] ;  /* 0x0005240001157983 */ /* 0x001ea80000100800 */
[----:B------:R-:W2:Y:S04]  /*1c4f0*/  LDL.LU.64 R34, [R1+0xf28] ;  /* 0x000f280001227983 */ /* 0x000ea80000300a00 */
[----:B------:R0:W-:Y:S04]  /*1c500*/  @P6 STL [R1+0x540], R18 ;  /* 0x0005401201006387 */ /* 0x0001e80000100800 */
[----:B------:R-:W2:Y:S04]  /*1c510*/  @P2 LDG.E.U16 R3, desc[UR24][R48.64] ;  /* 0x0000001830032981 */ /* 0x000ea8000c1e1500 */
[----:B------:R-:W2:Y:S04]  /*1c520*/  @P5 LDG.E.U16 R92, desc[UR24][R72.64] ;  /* 0x00000018485c5981 */ /* 0x000ea8000c1e1500 */
[----:B0-----:R-:W2:Y:S04]  /*1c530*/  LDL.LU R18, [R1+0xf20] ;  /* 0x000f200001127983 */ /* 0x001ea80000300800 */
[----:B------:R-:W2:Y:S04]  /*1c540*/  LDL.LU.64 R80, [R1+0xf18] ;  /* 0x000f180001507983 */ /* 0x000ea80000300a00 */
[----:B------:R0:W-:Y:S01]  /*1c550*/  @P6 STL [R1+0x53c], R19 ;  /* 0x00053c1301006387 */ /* 0x0001e20000100800 */
[----:B------:R-:W-:-:S03]  /*1c560*/  ISETP.GT.AND P6, PT, R50, 0xc, PT ;  /* 0x0000000c3200780c */ /* 0x000fc60003fc4270 */
[----:B------:R-:W2:Y:S04]  /*1c570*/  @P5 LDG.E.U16 R46, desc[UR24][R70.64] ;  /* 0x00000018462e5981 */ /* 0x000ea8000c1e1500 */
[----:B0-----:R-:W2:Y:S04]  /*1c580*/  LDL.LU R19, [R1+0xf10] ;  /* 0x000f100001137983 */ /* 0x001ea80000300800 */
[----:B------:R-:W2:Y:S04]  /*1c590*/  LDL.LU.64 R8, [R1+0xf08] ;  /* 0x000f080001087983 */ /* 0x000ea80000300a00 */
[----:B------:R0:W-:Y:S04]  /*1c5a0*/  @P4 STL [R1+0x2b4], R2 ;  /* 0x0002b40201004387 */ /* 0x0001e80000100800 */
[----:B---3--:R-:W3:Y:S04]  /*1c5b0*/  @P6 LDG.E.U16 R6, desc[UR24][R12.64] ;  /* 0x000000180c066981 */ /* 0x008ee8000c1e1500 */
[----:B------:R-:W3:Y:S04]  /*1c5c0*/  @P6 LDG.E.U16 R7, desc[UR24][R84.64] ;  /* 0x0000001854076981 */ /* 0x000ee8000c1e1500 */
[----:B0-----:R-:W3:Y:S04]  /*1c5d0*/  LDL.LU R2, [R1+0xf00] ;  /* 0x000f000001027983 */ /* 0x001ee80000300800 */
[----:B------:R-:W3:Y:S04]  /*1c5e0*/  LDL.LU.64 R36, [R1+0xef8] ;  /* 0x000ef80001247983 */ /* 0x000ee80000300a00 */
[----:B------:R0:W-:Y:S01]  /*1c5f0*/  @P4 STL [R1+0x2b8], R0 ;  /* 0x0002b80001004387 */ /* 0x0001e20000100800 */
[----:B------:R-:W-:-:S03]  /*1c600*/  ISETP.GT.AND P4, PT, R50, 0xd, PT ;  /* 0x0000000d3200780c */ /* 0x000fc60003f84270 */
[----:B0-----:R-:W3:Y:S10]  /*1c610*/  LDL R0, [R1+0x520] ;  /* 0x0005200001007983 */ /* 0x001ef40000100800 */
[----:B----4-:R-:W4:Y:S04]  /*1c620*/  @P4 LDG.E.U16 R47, desc[UR24][R44.64] ;  /* 0x000000182c2f4981 */ /* 0x010f28000c1e1500 */
[----:B------:R-:W4:Y:S04]  /*1c630*/  LDL.LU.64 R28, [R1+0xef0] ;  /* 0x000ef000011c7983 */ /* 0x000f280000300a00 */
[----:B------:R-:W4:Y:S04]  /*1c640*/  @P4 LDG.E.U16 R26, desc[UR24][R14.64] ;  /* 0x000000180e1a4981 */ /* 0x000f28000c1e1500 */
[----:B------:R-:W4:Y:S04]  /*1c650*/  LDL.LU.64 R22, [R1+0xee8] ;  /* 0x000ee80001167983 */ /* 0x000f280000300a00 */
[----:B--2---:R-:W-:Y:S04]  /*1c660*/  @P3 STL [R1+0x308], R91 ;  /* 0x0003085b01003387 */ /* 0x004fe80000100800 */
[----:B------:R-:W-:Y:S01]  /*1c670*/  @P3 STL [R1+0x304], R90 ;  /* 0x0003045a01003387 */ /* 0x000fe20000100800 */
[----:B------:R-:W-:-:S03]  /*1c680*/  ISETP.GT.AND P3, PT, R50, 0xe, PT ;  /* 0x0000000e3200780c */ /* 0x000fc60003f64270 */
[----:B------:R-:W2:Y:S04]  /*1c690*/  LDL.LU.64 R48, [R1+0xee0] ;  /* 0x000ee00001307983 */ /* 0x000ea80000300a00 */
[----:B------:R-:W2:Y:S06]  /*1c6a0*/  LDL.LU.64 R58, [R1+0xed8] ;  /* 0x000ed800013a7983 */ /* 0x000eac0000300a00 */
[----:B------:R-:W2:Y:S04]  /*1c6b0*/  @P3 LDG.E.U16 R20, desc[UR24][R30.64] ;  /* 0x000000181e143981 */ /* 0x000ea8000c1e1500 */
[----:B------:R-:W-:Y:S04]  /*1c6c0*/  @P2 STL [R1+0x460], R27 ;  /* 0x0004601b01002387 */ /* 0x000fe80000100800 */
[----:B------:R-:W2:Y:S04]  /*1c6d0*/  @P3 LDG.E.U16 R21, desc[UR24][R82.64] ;  /* 0x0000001852153981 */ /* 0x000ea8000c1e1500 */
[----:B------:R0:W-:Y:S04]  /*1c6e0*/  @P2 STL [R1+0x45c], R3 ;  /* 0x00045c0301002387 */ /* 0x0001e80000100800 */
[----:B------:R-:W2:Y:S04]  /*1c6f0*/  LDL.LU.64 R70, [R1+0xed0] ;  /* 0x000ed00001467983 */ /* 0x000ea80000300a00 */
[----:B0-----:R-:W2:Y:S04]  /*1c700*/  LDL R3, [R1+0x51c] ;  /* 0x00051c0001037983 */ /* 0x001ea80000100800 */
[----:B------:R-:W2:Y:S04]  /*1c710*/  LDL.LU.64 R72, [R1+0xec8] ;  /* 0x000ec80001487983 */ /* 0x000ea80000300a00 */
[----:B------:R-:W2:Y:S04]  /*1c720*/  LDL R27, [R1+0x2bc] ;  /* 0x0002bc00011b7983 */ /* 0x000ea80000100800 */
[----:B------:R0:W-:Y:S04]  /*1c730*/  @P5 STL [R1+0x494], R92 ;  /* 0x0004945c01005387 */ /* 0x0001e80000100800 */
[----:B0-----:R-:W2:Y:S04]  /*1c740*/  LDL R92, [R1+0x2c0] ;  /* 0x0002c000015c7983 */ /* 0x001ea80000100800 */
[----:B------:R0:W-:Y:S04]  /*1c750*/  @P5 STL [R1+0x490], R46 ;  /* 0x0004902e01005387 */ /* 0x0001e80000100800 */
[----:B0-----:R-:W2:Y:S04]  /*1c760*/  LDL R46, [R1+0x30c] ;  /* 0x00030c00012e7983 */ /* 0x001ea80000100800 */
[----:B------:R-:W2:Y:S04]  /*1c770*/  LDL.LU.64 R84, [R1+0xec0] ;  /* 0x000ec00001547983 */ /* 0x000ea80000300a00 */
[----:B------:R-:W2:Y:S04]  /*1c780*/  LDL.LU.64 R12, [R1+0xeb8] ;  /* 0x000eb800010c7983 */ /* 0x000ea80000300a00 */
[----:B---3--:R-:W-:Y:S04]  /*1c790*/  @P6 STL [R1+0x534], R6 ;  /* 0x0005340601006387 */ /* 0x008fe80000100800 */
[----:B------:R-:W-:Y:S04]  /*1c7a0*/  @P6 STL [R1+0x538], R7 ;  /* 0x0005380701006387 */ /* 0x000fe80000100800 */
[----:B------:R-:W3:Y:S04]  /*1c7b0*/  LDL.LU.64 R14, [R1+0xeb0] ;  /* 0x000eb000010e7983 */ /* 0x000ee80000300a00 */
[----:B------:R-:W3:Y:S04]  /*1c7c0*/  LDL R44, [R1+0x310] ;  /* 0x00031000012c7983 */ /* 0x000ee80000100800 */
[----:B----4-:R-:W-:Y:S04]  /*1c7d0*/  @P4 STL [R1+0x52c], R47 ;  /* 0x00052c2f01004387 */ /* 0x010fe80000100800 */
[----:B------:R0:W-:Y:S04]  /*1c7e0*/  @P4 STL [R1+0x530], R26 ;  /* 0x0005301a01004387 */ /* 0x0001e80000100800 */
[----:B------:R-:W4:Y:S04]  /*1c7f0*/  LDL.LU.64 R30, [R1+0xea8] ;  /* 0x000ea800011e7983 */ /* 0x000f280000300a00 */
[----:B------:R-:W4:Y:S04]  /*1c800*/  LDL R45, [R1+0x464] ;  /* 0x00046400012d7983 */ /* 0x000f280000100800 */
[----:B0-----:R-:W4:Y:S04]  /*1c810*/  LDL R26, [R1+0x468] ;  /* 0x00046800011a7983 */ /* 0x001f280000100800 */
[----:B------:R-:W4:Y:S04]  /*1c820*/  LDL.LU R7, [R1+0xd0] ;  /* 0x0000d00001077983 */ /* 0x000f280000300800 */
[----:B------:R-:W4:Y:S04]  /*1c830*/  LDL.LU R6, [R1+0x2f4] ;  /* 0x0002f40001067983 */ /* 0x000f280000300800 */
[----:B------:R-:W4:Y:S04]  /*1c840*/  LDL R90, [R1+0x498] ;  /* 0x00049800015a7983 */ /* 0x000f280000100800 */
[----:B--2---:R0:W-:Y:S04]  /*1c850*/  @P3 STL [R1+0x528], R20 ;  /* 0x0005281401003387 */ /* 0x0041e80000100800 */
[----:B0-----:R-:W2:Y:S01]  /*1c860*/  LDL R20, [R1+0x49c] ;  /* 0x00049c0001147983 */ /* 0x001ea20000100800 */
[----:B------:R-:W-:-:S02]  /*1c870*/  ISETP.GT.AND P2, PT, R50, 0xf, PT ;  /* 0x0000000f3200780c */ /* 0x000fc40003f44270 */
[C---:B------:R-:W-:Y:S02]  /*1c880*/  ISETP.GT.AND P5, PT, R50.reuse, 0x10, PT ;  /* 0x000000103200780c */ /* 0x040fe40003fa4270 */
[----:B------:R-:W-:-:S09]  /*1c890*/  ISETP.GT.AND P6, PT, R50, 0x11, PT ;  /* 0x000000113200780c */ /* 0x000fd20003fc4270 */
[----:B------:R-:W2:Y:S04]  /*1c8a0*/  @P2 LDG.E.U16 R0, desc[UR24][R60.64] ;  /* 0x000000183c002981 */ /* 0x000ea8000c1e1500 */
[----:B------:R-:W2:Y:S01]  /*1c8b0*/  @P2 LDG.E.U16 R3, desc[UR24][R38.64] ;  /* 0x0000001826032981 */ /* 0x000ea2000c1e1500 */
[----:B------:R-:W-:-:S03]  /*1c8c0*/  ISETP.GT.AND P4, PT, R50, 0x12, PT ;  /* 0x000000123200780c */ /* 0x000fc60003f84270 */
[----:B------:R-:W2:Y:S04]  /*1c8d0*/  @P5 LDG.E.U16 R27, desc[UR24][R40.64] ;  /* 0x00000018281b5981 */ /* 0x000ea8000c1e1500 */
[----:B------:R0:W-:Y:S01]  /*1c8e0*/  @P3 STL [R1+0x524], R21 ;  /* 0x0005241501003387 */ /* 0x0001e20000100800 */
[----:B------:R-:W-:-:S03]  /*1c8f0*/  ISETP.GT.AND P3, PT, R50, 0x13, PT ;  /* 0x000000133200780c */ /* 0x000fc60003f64270 */
[----:B------:R-:W2:Y:S04]  /*1c900*/  LDL R47, [R1+0x514] ;  /* 0x00051400012f7983 */ /* 0x000ea80000100800 */
[----:B------:R-:W2:Y:S04]  /*1c910*/  LDL R91, [R1+0x518] ;  /* 0x00051800015b7983 */ /* 0x000ea80000100800 */
[----:B------:R-:W2:Y:S04]  /*1c920*/  @P5 LDG.E.U16 R92, desc[UR24][R24.64] ;  /* 0x00000018185c5981 */ /* 0x000ea8000c1e1500 */
[----:B0-----:R-:W2:Y:S04]  /*1c930*/  LDL R21, [R1+0x2c4] ;  /* 0x0002c40001157983 */ /* 0x001ea80000100800 */
[----:B------:R-:W2:Y:S04]  /*1c940*/  LDL R61, [R1+0x510] ;  /* 0x00051000013d7983 */ /* 0x000ea80000100800 */
[----:B------:R-:W2:Y:S04]  /*1c950*/  LDL R60, [R1+0x50c] ;  /* 0x00050c00013c7983 */ /* 0x000ea80000100800 */
[----:B------:R-:W2:Y:S04]  /*1c960*/  LDL R83, [R1+0x2c8] ;  /* 0x0002c80001537983 */ /* 0x000ea80000100800 */
[----:B------:R-:W2:Y:S04]  /*1c970*/  LDL R82, [R1+0x508] ;  /* 0x0005080001527983 */ /* 0x000ea80000100800 */
[----:B---3--:R-:W3:Y:S04]  /*1c980*/  @P6 LDG.E.U16 R44, desc[UR24][R32.64] ;  /* 0x00000018202c6981 */ /* 0x008ee8000c1e1500 */
[----:B----4-:R-:W4:Y:S04]  /*1c990*/  @P4 LDG.E.U16 R45, desc[UR24][R42.64] ;  /* 0x000000182a2d4981 */ /* 0x010f28000c1e1500 */
[----:B------:R-:W3:Y:S04]  /*1c9a0*/  @P4 LDG.E.U16 R26, desc[UR24][R54.64] ;  /* 0x00000018361a4981 */ /* 0x000ee8000c1e1500 */
[----:B------:R-:W3:Y:S04]  /*1c9b0*/  @P6 LDG.E.U16 R46, desc[UR24][R6.64] ;  /* 0x00000018062e6981 */ /* 0x000ee8000c1e1500 */
[----:B------:R-:W4:Y:S04]  /*1c9c0*/  @P3 LDG.E.U16 R90, desc[UR24][R56.64] ;  /* 0x00000018385a3981 */ /* 0x000f28000c1e1500 */
[----:B--2---:R-:W2:Y:S04]  /*1c9d0*/  @P3 LDG.E.U16 R20, desc[UR24][R66.64] ;  /* 0x0000001842143981 */ /* 0x004ea8000c1e1500 */
[----:B------:R0:W-:Y:S04]  /*1c9e0*/  @P2 STL [R1+0x520], R0 ;  /* 0x0005200001002387 */ /* 0x0001e80000100800 */
[----:B0-----:R-:W2:Y:S04]  /*1c9f0*/  LDL R0, [R1+0x504] ;  /* 0x0005040001007983 */ /* 0x001ea80000100800 */
[----:B------:R-:W2:Y:S04]  /*1ca00*/  LDL.LU.64 R38, [R1+0xea0] ;  /* 0x000ea00001267983 */ /* 0x000ea80000300a00 */
[----:B------:R0:W-:Y:S01]  /*1ca10*/  @P2 STL [R1+0x51c], R3 ;  /* 0x00051c0301002387 */ /* 0x0001e20000100800 */
[----:B------:R-:W-:-:S03]  /*1ca20*/  ISETP.GT.AND P2, PT, R50, 0x14, PT ;  /* 0x000000143200780c */ /* 0x000fc60003f44270 */
[----:B0-----:R-:W2:Y:S04]  /*1ca30*/  LDL.LU R3, [R1+0xe98] ;  /* 0x000e980001037983 */ /* 0x001ea80000300800 */
[----:B------:R-:W2:Y:S04]  /*1ca40*/  LDL.LU.64 R40, [R1+0xe90] ;  /* 0x000e900001287983 */ /* 0x000ea80000300a00 */
[----:B------:R0:W-:Y:S04]  /*1ca50*/  @P5 STL [R1+0x2c0], R92 ;  /* 0x0002c05c01005387 */ /* 0x0001e80000100800 */
[----:B------:R-:W2:Y:S04]  /*1ca60*/  @P2 LDG.E.U16 R47, desc[UR24][R78.64] ;  /* 0x000000184e2f2981 */ /* 0x000ea8000c1e1500 */
[----:B------:R-:W2:Y:S04]  /*1ca70*/  @P2 LDG.E.U16 R91, desc[UR24][R68.64] ;  /* 0x00000018445b2981 */ /* 0x000ea8000c1e1500 */
[----:B0-----:R-:W2:Y:S04]  /*1ca80*/  LDL R92, [R1+0x500] ;  /* 0x00050000015c7983 */ /* 0x001ea80000100800 */
[----:B------:R-:W-:Y:S04]  /*1ca90*/  @P5 STL [R1+0x2bc], R27 ;  /* 0x0002bc1b01005387 */ /* 0x000fe80000100800 */
[----:B------:R0:W-:Y:S01]  /*1caa0*/  STL.64 [R1+0x1a0], R6 ;  /* 0x0001a00601007387 */ /* 0x0001e20000100a00 */
[----:B------:R-:W-:-:S03]  /*1cab0*/  ISETP.GT.AND P5, PT, R50, 0x18, PT ;  /* 0x000000183200780c */ /* 0x000fc60003fa4270 */
[----:B0-----:R-:W2:Y:S04]  /*1cac0*/  LDL.LU R7, [R1+0x2f8] ;  /* 0x0002f80001077983 */ /* 0x001ea80000300800 */
[----:B------:R-:W2:Y:S04]  /*1cad0*/  LDL.LU R6, [R1+0x338] ;  /* 0x0003380001067983 */ /* 0x000ea80000300800 */
[----:B------:R-:W2:Y:S04]  /*1cae0*/  LDL.LU R25, [R1+0x2fc] ;  /* 0x0002fc0001197983 */ /* 0x000ea80000300800 */
[----:B------:R-:W2:Y:S04]  /*1caf0*/  LDL.LU R24, [R1+0x33c] ;  /* 0x00033c0001187983 */ /* 0x000ea80000300800 */
[----:B------:R-:W2:Y:S04]  /*1cb00*/  @P5 LDG.E.U16 R21, desc[UR24][R80.64] ;  /* 0x0000001850155981 */ /* 0x000ea8000c1e1500 */
[----:B------:R-:W2:Y:S04]  /*1cb10*/  @P5 LDG.E.U16 R83, desc[UR24][R18.64] ;  /* 0x0000001812535981 */ /* 0x000ea8000c1e1500 */
[----:B---3--:R0:W-:Y:S04]  /*1cb20*/  @P6 STL [R1+0x30c], R46 ;  /* 0x00030c2e01006387 */ /* 0x0081e80000100800 */
[----:B0-----:R-:W3:Y:S04]  /*1cb30*/  LDL.LU R46, [R1+0x300] ;  /* 0x00030000012e7983 */ /* 0x001ee80000300800 */
[----:B------:R-:W3:Y:S04]  /*1cb40*/  LDL.LU R27, [R1+0x340] ;  /* 0x00034000011b7983 */ /* 0x000ee80000300800 */
[----:B------:R-:W3:Y:S04]  /*1cb50*/  LDL.LU.64 R32, [R1+0xe88] ;  /* 0x000e880001207983 */ /* 0x000ee80000300a00 */
[----:B------:R0:W-:Y:S04]  /*1cb60*/  @P6 STL [R1+0x310], R44 ;  /* 0x0003102c01006387 */ /* 0x0001e80000100800 */
[----:B0-----:R-:W3:Y:S04]  /*1cb70*/  LDL.LU R44, [R1+0xe80] ;  /* 0x000e8000012c7983 */ /* 0x001ee80000300800 */
[----:B------:R-:W3:Y:S04]  /*1cb80*/  LDL.LU.64 R42, [R1+0xe78] ;  /* 0x000e7800012a7983 */ /* 0x000ee80000300a00 */
[----:B----4-:R0:W-:Y:S04]  /*1cb90*/  @P4 STL [R1+0x464], R45 ;  /* 0x0004642d01004387 */ /* 0x0101e80000100800 */
[----:B0-----:R-:W4:Y:S04]  /*1cba0*/  LDL.LU R45, [R1+0xe70] ;  /* 0x000e7000012d7983 */ /* 0x001f280000300800 */
[----:B------:R-:W4:Y:S04]  /*1cbb0*/  LDL.LU.64 R54, [R1+0xe68] ;  /* 0x000e680001367983 */ /* 0x000f280000300a00 */
[----:B------:R0:W-:Y:S04]  /*1cbc0*/  @P4 STL [R1+0x468], R26 ;  /* 0x0004681a01004387 */ /* 0x0001e80000100800 */
[----:B0-----:R-:W4:Y:S04]  /*1cbd0*/  LDL.LU R26, [R1+0xe60] ;  /* 0x000e6000011a7983 */ /* 0x001f280000300800 */
[----:B------:R-:W4:Y:S04]  /*1cbe0*/  LDL.LU.64 R56, [R1+0xe58] ;  /* 0x000e580001387983 */ /* 0x000f280000300a00 */
[----:B------:R-:W4:Y:S04]  /*1cbf0*/  LDL.LU.64 R66, [R1+0xe50] ;  /* 0x000e500001427983 */ /* 0x000f280000300a00 */
[----:B--2---:R0:W-:Y:S04]  /*1cc00*/  @P3 STL [R1+0x49c], R20 ;  /* 0x00049c1401003387 */ /* 0x0041e80000100800 */
[----:B0-----:R-:W2:Y:S01]  /*1cc10*/  LDL R20, [R1+0x4fc] ;  /* 0x0004fc0001147983 */ /* 0x001ea20000100800 */
[----:B------:R-:W-:-:S03]  /*1cc20*/  ISETP.GT.AND P4, PT, R50, 0x16, PT ;  /* 0x000000163200780c */ /* 0x000fc60003f84270 */
[----:B------:R-:W-:Y:S01]  /*1cc30*/  @P3 STL [R1+0x498], R90 ;  /* 0x0004985a01003387 */ /* 0x000fe20000100800 */
[C---:B------:R-:W-:Y:S02]  /*1cc40*/  ISETP.GT.AND P3, PT, R50.reuse, 0x17, PT ;  /* 0x000000173200780c */ /* 0x040fe40003f64270 */
[----:B------:R-:W-:Y:S01]  /*1cc50*/  ISETP.GT.AND P6, PT, R50, 0x15, PT ;  /* 0x000000153200780c */ /* 0x000fe20003fc4270 */
[----:B------:R-:W4:Y:S04]  /*1cc60*/  LDL.LU.64 R68, [R1+0xe48] ;  /* 0x000e480001447983 */ /* 0x000f280000300a00 */
[----:B------:R-:W4:Y:S04]  /*1cc70*/  LDL.LU.64 R78, [R1+0xe40] ;  /* 0x000e4000014e7983 */ /* 0x000f280000300a00 */
[----:B------:R-:W4:Y:S04]  /*1cc80*/  @P4 LDG.E.U16 R0, desc[UR24][R16.64] ;  /* 0x0000001810004981 */ /* 0x000f28000c1e1500 */
[----:B------:R-:W-:Y:S04]  /*1cc90*/  @P2 STL [R1+0x514], R47 ;  /* 0x0005142f01002387 */ /* 0x000fe80000100800 */
[----:B------:R-:W-:Y:S04]  /*1cca0*/  @P2 STL [R1+0x518], R91 ;  /* 0x0005185b01002387 */ /* 0x000fe80000100800 */
[----:B------:R-:W4:Y:S04]  /*1ccb0*/  @P3 LDG.E.U16 R92, desc[UR24][R10.64] ;  /* 0x000000180a5c3981 */ /* 0x000f28000c1e1500 */
[----:B------:R-:W4:Y:S04]  /*1ccc0*/  @P4 LDG.E.U16 R82, desc[UR24][R6.64] ;  /* 0x0000001806524981 */ /* 0x000f28000c1e1500 */
[----:B------:R-:W4:Y:S04]  /*1ccd0*/  @P6 LDG.E.U16 R60, desc[UR24][R24.64] ;  /* 0x00000018183c6981 */ /* 0x000f28000c1e1500 */
[----:B------:R0:W-:Y:S04]  /*1cce0*/  @P5 STL [R1+0x2c4], R21 ;  /* 0x0002c41501005387 */ /* 0x0001e80000100800 */
[----:B0-----:R-:W4:Y:S01]  /*1ccf0*/  LDL R21, [R1+0x2cc] ;  /* 0x0002cc0001157983 */ /* 0x001f220000100800 */
[----:B---3--:R-:W-:-:S02]  /*1cd00*/  IMAD.MOV.U32 R47, RZ, RZ, R46 ;  /* 0x000000ffff2f7224 */ /* 0x008fc400078e002e */
[----:B------:R-:W-:-:S05]  /*1cd10*/  IMAD.MOV.U32 R46, RZ, RZ, R27 ;  /* 0x000000ffff2e7224 */ /* 0x000fca00078e001b */
[----:B------:R-:W3:Y:S04]  /*1cd20*/  @P6 LDG.E.U16 R61, desc[UR24][R46.64] ;  /* 0x000000182e3d6981 */ /* 0x000ee8000c1e1500 */
[----:B--2---:R-:W2:Y:S04]  /*1cd30*/  @P3 LDG.E.U16 R20, desc[UR24][R34.64] ;  /* 0x0000001822143981 */ /* 0x004ea8000c1e1500 */
[----:B------:R-:W-:Y:S04]  /*1cd40*/  STL.64 [R1+0x150], R6 ;  /* 0x0001500601007387 */ /* 0x000fe80000100a00 */
[----:B------:R-:W-:Y:S04]  /*1cd50*/  STL.64 [R1+0x160], R46 ;  /* 0x0001602e01007387 */ /* 0x000fe80000100a00 */
[----:B------:R0:W-:Y:S04]  /*1cd60*/  STL.64 [R1+0x158], R24 ;  /* 0x0001581801007387 */ /* 0x0001e80000100a00 */
[----:B------:R-:W-:Y:S01]  /*1cd70*/  @P5 STL [R1+0x2c8], R83 ;  /* 0x0002c85301005387 */ /* 0x000fe20000100800 */
[----:B------:R-:W-:-:S03]  /*1cd80*/  ISETP.GT.AND P2, PT, R50, 0x20, PT ;  /* 0x000000203200780c */ /* 0x000fc60003f44270 */
[----:B----4-:R1:W-:Y:S04]  /*1cd90*/  @P4 STL [R1+0x504], R0 ;  /* 0x0005040001004387 */ /* 0x0103e80000100800 */
[----:B0-----:R-:W4:Y:S04]  /*1cda0*/  LDL R24, [R1+0x314] ;  /* 0x0003140001187983 */ /* 0x001f280000100800 */
[----:B------:R-:W4:Y:S04]  /*1cdb0*/  LDL R25, [R1+0x318] ;  /* 0x0003180001197983 */ /* 0x000f280000100800 */
[----:B-1----:R-:W4:Y:S04]  /*1cdc0*/  LDL R0, [R1+0x2d0] ;  /* 0x0002d00001007983 */ /* 0x002f280000100800 */
[----:B------:R-:W-:Y:S04]  /*1cdd0*/  @P4 STL [R1+0x508], R82 ;  /* 0x0005085201004387 */ /* 0x000fe80000100800 */
        /* <DEDUP_REMOVED lines=8> */
[----:B------:R0:W-:Y:S04]  /*1ce60*/  @P3 STL [R1+0x500], R92 ;  /* 0x0005005c01003387 */ /* 0x0001e80000100800 */
[----:B------:R-:W4:Y:S04]  /*1ce70*/  LDL R90, [R1+0x470] ;  /* 0x00047000015a7983 */ /* 0x000f280000100800 */
[----:B------:R-:W4:Y:S04]  /*1ce80*/  LDL R47, [R1+0x2d4] ;  /* 0x0002d400012f7983 */ /* 0x000f280000100800 */
[----:B0-----:R-:W4:Y:S04]  /*1ce90*/  LDL R92, [R1+0x46c] ;  /* 0x00046c00015c7983 */ /* 0x001f280000100800 */
[----:B------:R-:W4:Y:S04]  /*1cea0*/  LDL R91, [R1+0x2d8] ;  /* 0x0002d800015b7983 */ /* 0x000f280000100800 */
[----:B------:R-:W4:Y:S04]  /*1ceb0*/  LDL R27, [R1+0x4a0] ;  /* 0x0004a000011b7983 */ /* 0x000f280000100800 */
[----:B------:R-:W4:Y:S04]  /*1cec0*/  LDL R83, [R1+0x4a4] ;  /* 0x0004a40001537983 */ /* 0x000f280000100800 */
[----:B------:R-:W4:Y:S04]  /*1ced0*/  LDL R82, [R1+0x4f8] ;  /* 0x0004f80001527983 */ /* 0x000f280000100800 */
[----:B---3--:R-:W-:Y:S04]  /*1cee0*/  @P6 STL [R1+0x510], R61 ;  /* 0x0005103d01006387 */ /* 0x008fe80000100800 */
[----:B------:R-:W3:Y:S04]  /*1cef0*/  @P2 LDG.E.U16 R21, desc[UR24][R8.64] ;  /* 0x0000001808152981 */ /* 0x000ee8000c1e1500 */
[----:B--2---:R0:W-:Y:S04]  /*1cf00*/  @P3 STL [R1+0x4fc], R20 ;  /* 0x0004fc1401003387 */ /* 0x0041e80000100800 */
[----:B0-----:R-:W2:Y:S04]  /*1cf10*/  LDL R20, [R1+0x4f4] ;  /* 0x0004f40001147983 */ /* 0x001ea80000100800 */
[----:B------:R-:W-:Y:S04]  /*1cf20*/  @P6 STL [R1+0x50c], R60 ;  /* 0x00050c3c01006387 */ /* 0x000fe80000100800 */
[----:B------:R-:W2:Y:S04]  /*1cf30*/  LDL.LU R9, [R1+0x358] ;  /* 0x0003580001097983 */ /* 0x000ea80000300800 */
[----:B------:R-:W2:Y:S01]  /*1cf40*/  LDL.LU R8, [R1+0x360] ;  /* 0x0003600001087983 */ /* 0x000ea20000300800 */
[----:B------:R-:W-:Y:S01]  /*1cf50*/  ISETP.GT.AND P5, PT, R50, 0x19, PT ;  /* 0x000000193200780c */ /* 0x000fe20003fa4270 */
[----:B----4-:R-:W-:-:S02]  /*1cf60*/  IMAD.MOV.U32 R81, RZ, RZ, R19 ;  /* 0x000000ffff517224 */ /* 0x010fc400078e0013 */
[----:B------:R-:W-:Y:S02]  /*1cf70*/  IMAD.MOV.U32 R80, RZ, RZ, R18 ;  /* 0x000000ffff507224 */ /* 0x000fe400078e0012 */
[----:B------:R-:W-:-:S03]  /*1cf80*/  IMAD.MOV.U32 R19, RZ, RZ, R17 ;  /* 0x000000ffff137224 */ /* 0x000fc600078e0011 */
[----:B------:R-:W4:Y:S01]  /*1cf90*/  @P2 LDG.E.U16 R0, desc[UR24][R80.64] ;  /* 0x0000001850002981 */ /* 0x000f22000c1e1500 */
[----:B------:R-:W-:Y:S02]  /*1cfa0*/  IMAD.MOV.U32 R18, RZ, RZ, R16 ;  /* 0x000000ffff127224 */ /* 0x000fe400078e0010 */
[----:B------:R-:W-:Y:S02]  /*1cfb0*/  IMAD.MOV.U32 R17, RZ, RZ, R11 ;  /* 0x000000ffff117224 */ /* 0x000fe400078e000b */
[----:B------:R-:W-:Y:S02]  /*1cfc0*/  IMAD.MOV.U32 R16, RZ, RZ, R10 ;  /* 0x000000ffff107224 */ /* 0x000fe400078e000a */
[----:B------:R-:W-:Y:S02]  /*1cfd0*/  IMAD.MOV.U32 R11, RZ, RZ, R7 ;  /* 0x000000ffff0b7224 */ /* 0x000fe400078e0007 */
[----:B------:R-:W-:-:S05]  /*1cfe0*/  IMAD.MOV.U32 R10, RZ, RZ, R6 ;  /* 0x000000ffff0a7224 */ /* 0x000fca00078e0006 */
[----:B------:R-:W4:Y:S04]  /*1cff0*/  @P5 LDG.E.U16 R25, desc[UR24][R10.64] ;  /* 0x000000180a195981 */ /* 0x000f28000c1e1500 */
[----:B--2---:R-:W2:Y:S01]  /*1d000*/  @P5 LDG.E.U16 R24, desc[UR24][R8.64] ;  /* 0x0000001808185981 */ /* 0x004ea2000c1e1500 */
[C---:B------:R-:W-:Y:S02]  /*1d010*/  ISETP.GT.AND P4, PT, R50.reuse, 0x1a, PT ;  /* 0x0000001a3200780c */ /* 0x040fe40003f84270 */
[C---:B------:R-:W-:Y:S01]  /*1d020*/  ISETP.GT.AND P3, PT, R50.reuse, 0x28, PT ;  /* 0x000000283200780c */ /* 0x040fe20003f64270 */
[----:B------:R-:W-:Y:S04]  /*1d030*/  STL.64 [R1+0xa8], R80 ;  /* 0x0000a85001007387 */ /* 0x000fe80000100a00 */
[----:B------:R-:W2:Y:S04]  /*1d040*/  LDL.LU R35, [R1+0x384] ;  /* 0x0003840001237983 */ /* 0x000ea80000300800 */
[----:B------:R-:W-:Y:S04]  /*1d050*/  STL.64 [R1+0x108], R18 ;  /* 0x0001081201007387 */ /* 0x000fe80000100a00 */
[----:B------:R-:W-:Y:S04]  /*1d060*/  STL.64 [R1+0x110], R16 ;  /* 0x0001101001007387 */ /* 0x000fe80000100a00 */
[----:B------:R-:W-:Y:S04]  /*1d070*/  STL.64 [R1+0x118], R10 ;  /* 0x0001180a01007387 */ /* 0x000fe80000100a00 */
[----:B------:R-:W2:Y:S04]  /*1d080*/  LDL.LU R34, [R1+0x3bc] ;  /* 0x0003bc0001227983 */ /* 0x000ea80000300800 */
[----:B------:R-:W2:Y:S04]  /*1d090*/  @P4 LDG.E.U16 R92, desc[UR24][R16.64] ;  /* 0x00000018105c4981 */ /* 0x000ea8000c1e1500 */
[----:B------:R-:W2:Y:S04]  /*1d0a0*/  LDL.LU R7, [R1+0x36c] ;  /* 0x00036c0001077983 */ /* 0x000ea80000300800 */
[----:B------:R-:W2:Y:S04]  /*1d0b0*/  LDL.LU R6, [R1+0x394] ;  /* 0x0003940001067983 */ /* 0x000ea80000300800 */
[----:B------:R-:W2:Y:S04]  /*1d0c0*/  LDL.LU R46, [R1+0x370] ;  /* 0x00037000012e7983 */ /* 0x000ea80000300800 */
[----:B---3--:R0:W-:Y:S04]  /*1d0d0*/  @P2 STL [R1+0x2cc], R21 ;  /* 0x0002cc1501002387 */ /* 0x0081e80000100800 */
[----:B------:R-:W3:Y:S04]  /*1d0e0*/  @P3 LDG.E.U16 R47, desc[UR24][R12.64] ;  /* 0x000000180c2f3981 */ /* 0x000ee8000c1e1500 */
[----:B------:R-:W3:Y:S04]  /*1d0f0*/  @P4 LDG.E.U16 R90, desc[UR24][R18.64] ;  /* 0x00000018125a4981 */ /* 0x000ee8000c1e1500 */
[----:B0-----:R-:W3:Y:S04]  /*1d100*/  LDL.LU R21, [R1+0x398] ;  /* 0x0003980001157983 */ /* 0x001ee80000300800 */
[----:B------:R-:W3:Y:S04]  /*1d110*/  LDL.LU R61, [R1+0x374] ;  /* 0x00037400013d7983 */ /* 0x000ee80000300800 */
[----:B------:R-:W3:Y:S04]  /*1d120*/  LDL.LU R60, [R1+0x37c] ;  /* 0x00037c00013c7983 */ /* 0x000ee80000300800 */
[----:B------:R-:W3:Y:S04]  /*1d130*/  LDL.LU.64 R80, [R1+0xe38] ;  /* 0x000e380001507983 */ /* 0x000ee80000300a00 */
[----:B----4-:R0:W-:Y:S04]  /*1d140*/  @P2 STL [R1+0x2d0], R0 ;  /* 0x0002d00001002387 */ /* 0x0101e80000100800 */
[----:B------:R-:W4:Y:S04]  /*1d150*/  @P3 LDG.E.U16 R91, desc[UR24][R14.64] ;  /* 0x000000180e5b3981 */ /* 0x000f28000c1e1500 */
[----:B0-----:R-:W4:Y:S04]  /*1d160*/  LDL.LU R0, [R1+0xe30] ;  /* 0x000e300001007983 */ /* 0x001f280000300800 */
[----:B------:R0:W-:Y:S04]  /*1d170*/  STL.64 [R1+0x120], R8 ;  /* 0x0001200801007387 */ /* 0x0001e80000100a00 */
[----:B0-----:R-:W4:Y:S04]  /*1d180*/  LDL.LU.64 R8, [R1+0xe28] ;  /* 0x000e280001087983 */ /* 0x001f280000300a00 */
[----:B------:R-:W4:Y:S04]  /*1d190*/  LDL.LU.64 R10, [R1+0xe20] ;  /* 0x000e2000010a7983 */ /* 0x000f280000300a00 */
[----:B------:R0:W-:Y:S04]  /*1d1a0*/  @P5 STL [R1+0x318], R25 ;  /* 0x0003181901005387 */ /* 0x0001e80000100800 */
[----:B0-----:R-:W4:Y:S04]  /*1d1b0*/  LDL.LU R25, [R1+0x378] ;  /* 0x0003780001197983 */ /* 0x001f280000300800 */
[----:B--2---:R0:W-:Y:S04]  /*1d1c0*/  @P5 STL [R1+0x314], R24 ;  /* 0x0003141801005387 */ /* 0x0041e80000100800 */
[----:B0-----:R-:W2:Y:S04]  /*1d1d0*/  LDL.LU R24, [R1+0x380] ;  /* 0x0003800001187983 */ /* 0x001ea80000300800 */
[----:B------:R-:W2:Y:S01]  /*1d1e0*/  LDL.LU.64 R16, [R1+0xe18] ;  /* 0x000e180001107983 */ /* 0x000ea20000300a00 */
[----:B------:R-:W-:-:S03]  /*1d1f0*/  ISETP.GT.AND P2, PT, R50, 0x1b, PT ;  /* 0x0000001b3200780c */ /* 0x000fc60003f44270 */
[----:B------:R0:W-:Y:S04]  /*1d200*/  @P4 STL [R1+0x46c], R92 ;  /* 0x00046c5c01004387 */ /* 0x0001e80000100800 */
[----:B0-----:R-:W2:Y:S04]  /*1d210*/  LDL.LU R92, [R1+0xe10] ;  /* 0x000e1000015c7983 */ /* 0x001ea80000300800 */
[----:B------:R-:W2:Y:S04]  /*1d220*/  LDL.LU.64 R18, [R1+0xe08] ;  /* 0x000e080001127983 */ /* 0x000ea80000300a00 */
[----:B------:R-:W2:Y:S04]  /*1d230*/  LDL.LU.64 R12, [R1+0xe00] ;  /* 0x000e0000010c7983 */ /* 0x000ea80000300a00 */
[----:B---3--:R0:W-:Y:S02]  /*1d240*/  @P3 STL [R1+0x2d4], R47 ;  /* 0x0002d42f01003387 */ /* 0x0081e40000100800 */
[----:B0-----:R-:W-:-:S02]  /*1d250*/  IMAD.MOV.U32 R47, RZ, RZ, R46 ;  /* 0x000000ffff2f7224 */ /* 0x001fc400078e002e */
[----:B------:R-:W-:Y:S02]  /*1d260*/  IMAD.MOV.U32 R46, RZ, RZ, R21 ;  /* 0x000000ffff2e7224 */ /* 0x000fe400078e0015 */
[----:B------:R-:W3:Y:S04]  /*1d270*/  LDL R21, [R1+0x4f0] ;  /* 0x0004f00001157983 */ /* 0x000ee80000100800 */
[----:B------:R-:W-:Y:S04]  /*1d280*/  STL.64 [R1+0xe8], R6 ;  /* 0x0000e80601007387 */ /* 0x000fe80000100a00 */
[----:B------:R-:W-:Y:S04]  /*1d290*/  STL.64 [R1+0xf0], R46 ;  /* 0x0000f02e01007387 */ /* 0x000fe80000100a00 */
[----:B------:R-:W-:Y:S01]  /*1d2a0*/  STL.64 [R1+0xc8], R34 ;  /* 0x0000c82201007387 */ /* 0x000fe20000100a00 */
[----:B------:R-:W-:-:S03]  /*1d2b0*/  ISETP.GT.AND P5, PT, R50, 0x1c, PT ;  /* 0x0000001c3200780c */ /* 0x000fc60003fa4270 */
[----:B------:R-:W-:Y:S04]  /*1d2c0*/  STL.64 [R1+0xf8], R60 ;  /* 0x0000f83c01007387 */ /* 0x000fe80000100a00 */
[----:B------:R-:W-:Y:S04]  /*1d2d0*/  @P4 STL [R1+0x470], R90 ;  /* 0x0004705a01004387 */ /* 0x000fe80000100800 */
[----:B------:R-:W3:Y:S04]  /*1d2e0*/  LDL.LU.64 R14, [R1+0xdf8] ;  /* 0x000df800010e7983 */ /* 0x000ee80000300a00 */
[----:B----4-:R0:W-:Y:S04]  /*1d2f0*/  @P3 STL [R1+0x2d8], R91 ;  /* 0x0002d85b01003387 */ /* 0x0101e80000100800 */
[----:B------:R-:W4:Y:S04]  /*1d300*/  @P2 LDG.E.U16 R83, desc[UR24][R60.64] ;  /* 0x000000183c532981 */ /* 0x000f28000c1e1500 */
[----:B------:R-:W3:Y:S04]  /*1d310*/  @P5 LDG.E.U16 R20, desc[UR24][R6.64] ;  /* 0x0000001806145981 */ /* 0x000ee8000c1e1500 */
[----:B------:R-:W3:Y:S01]  /*1d320*/  @P5 LDG.E.U16 R82, desc[UR24][R46.64] ;  /* 0x000000182e525981 */ /* 0x000ee2000c1e1500 */
[----:B0-----:R-:W-:-:S03]  /*1d330*/  IMAD.MOV.U32 R91, RZ, RZ, R25 ;  /* 0x000000ffff5b7224 */ /* 0x001fc600078e0019 */
[----:B------:R-:W3:Y:S01]  /*1d340*/  LDL R25, [R1+0x2e0] ;  /* 0x0002e00001197983 */ /* 0x000ee20000100800 */
[----:B--2---:R-:W-:-:S05]  /*1d350*/  IMAD.MOV.U32 R90, RZ, RZ, R24 ;  /* 0x000000ffff5a7224 */ /* 0x004fca00078e0018 */
[----:B------:R-:W2:Y:S04]  /*1d360*/  @P2 LDG.E.U16 R27, desc[UR24][R90.64] ;  /* 0x000000185a1b2981 */ /* 0x000ea8000c1e1500 */
[----:B------:R-:W-:Y:S04]  /*1d370*/  STL.64 [R1+0x100], R90 ;  /* 0x0001005a01007387 */ /* 0x000fe80000100a00 */
[----:B----4-:R-:W-:Y:S04]  /*1d380*/  @P2 STL [R1+0x4a4], R83 ;  /* 0x0004a45301002387 */ /* 0x010fe80000100800 */
[----:B--2---:R0:W-:Y:S04]  /*1d390*/  @P2 STL [R1+0x4a0], R27 ;  /* 0x0004a01b01002387 */ /* 0x0041e80000100800 */
[----:B------:R-:W2:Y:S04]  /*1d3a0*/  LDL.LU R47, [R1+0x388] ;  /* 0x00038800012f7983 */ /* 0x000ea80000300800 */
[----:B------:R-:W2:Y:S04]  /*1d3b0*/  LDL.LU R46, [R1+0x3c0] ;  /* 0x0003c000012e7983 */ /* 0x000ea80000300800 */
[----:B------:R-:W4:Y:S04]  /*1d3c0*/  LDL.LU R6, [R1+0x39c] ;  /* 0x00039c0001067983 */ /* 0x000f280000300800 */
[----:B0-----:R-:W4:Y:S04]  /*1d3d0*/  LDL R27, [R1+0x4ec] ;  /* 0x0004ec00011b7983 */ /* 0x001f280000100800 */
[----:B------:R-:W4:Y:S04]  /*1d3e0*/  LDL.LU R7, [R1+0x38c] ;  /* 0x00038c0001077983 */ /* 0x000f280000300800 */
[----:B------:R-:W2:Y:S04]  /*1d3f0*/  LDL.LU R24, [R1+0x390] ;  /* 0x0003900001187983 */ /* 0x000ea80000300800 */
[----:B---3--:R0:W-:Y:S04]  /*1d400*/  @P5 STL [R1+0x4f4], R20 ;  /* 0x0004f41401005387 */ /* 0x0081e80000100800 */
[----:B0-----:R-:W3:Y:S01]  /*1d410*/  LDL.LU R20, [R1+0x3a0] ;  /* 0x0003a00001147983 */ /* 0x001ee20000300800 */
[----:B------:R-:W-:-:S02]  /*1d420*/  ISETP.GT.AND P6, PT, R50, 0x30, PT ;  /* 0x000000303200780c */ /* 0x000fc40003fc4270 */
[C---:B------:R-:W-:Y:S01]  /*1d430*/  ISETP.GT.AND P4, PT, R50.reuse, 0x1d, PT ;  /* 0x0000001d3200780c */ /* 0x040fe20003f84270 */
[----:B------:R-:W4:Y:S04]  /*1d440*/  LDL R60, [R1+0x4e4] ;  /* 0x0004e400013c7983 */ /* 0x000f280000100800 */
[----:B------:R-:W4:Y:S01]  /*1d450*/  LDL R61, [R1+0x4e8] ;  /* 0x0004e800013d7983 */ /* 0x000f220000100800 */
[----:B------:R-:W-:-:S03]  /*1d460*/  ISETP.GT.AND P2, PT, R50, 0x1e, PT ;  /* 0x0000001e3200780c */ /* 0x000fc60003f44270 */
[----:B------:R-:W4:Y:S04]  /*1d470*/  LDL R83, [R1+0x2e4] ;  /* 0x0002e40001537983 */ /* 0x000f280000100800 */
[----:B------:R-:W4:Y:S04]  /*1d480*/  @P6 LDG.E.U16 R92, desc[UR24][R8.64] ;  /* 0x00000018085c6981 */ /* 0x000f28000c1e1500 */
[----:B------:R-:W4:Y:S01]  /*1d490*/  @P6 LDG.E.U16 R25, desc[UR24][R10.64] ;  /* 0x000000180a196981 */ /* 0x000f22000c1e1500 */
[----:B--2---:R-:W-:Y:S02]  /*1d4a0*/  IMAD.MOV.U32 R91, RZ, RZ, R24 ;  /* 0x000000ffff5b7224 */ /* 0x004fe400078e0018 */
[----:B---3--:R-:W-:Y:S01]  /*1d4b0*/  IMAD.MOV.U32 R90, RZ, RZ, R20 ;  /* 0x000000ffff5a7224 */ /* 0x008fe200078e0014 */
[----:B----4-:R-:W2:Y:S04]  /*1d4c0*/  @P4 LDG.E.U16 R27, desc[UR24][R6.64] ;  /* 0x00000018061b4981 */ /* 0x010ea8000c1e1500 */
[----:B------:R-:W3:Y:S04]  /*1d4d0*/  @P4 LDG.E.U16 R21, desc[UR24][R90.64] ;  /* 0x000000185a154981 */ /* 0x000ee8000c1e1500 */
[----:B------:R-:W-:Y:S04]  /*1d4e0*/  STL [R1+0xa60], R8 ;  /* 0x000a600801007387 */ /* 0x000fe80000100800 */
[----:B------:R-:W-:Y:S04]  /*1d4f0*/  STL [R1+0xb70], R8 ;  /* 0x000b700801007387 */ /* 0x000fe80000100800 */
[----:B------:R-:W-:Y:S04]  /*1d500*/  STL [R1+0xcf0], R8 ;  /* 0x000cf00801007387 */ /* 0x000fe80000100800 */
[----:B------:R-:W-:Y:S04]  /*1d510*/  STL [R1+0xa5c], R9 ;  /* 0x000a5c0901007387 */ /* 0x000fe80000100800 */
[----:B------:R-:W-:Y:S04]  /*1d520*/  STL [R1+0xb74], R9 ;  /* 0x000b740901007387 */ /* 0x000fe80000100800 */
[----:B------:R-:W-:Y:S04]  /*1d530*/  STL [R1+0xcf4], R9 ;  /* 0x000cf40901007387 */ /* 0x000fe80000100800 */
[----:B------:R0:W-:Y:S04]  /*1d540*/  @P5 STL [R1+0x4f8], R82 ;  /* 0x0004f85201005387 */ /* 0x0001e80000100800 */
[----:B------:R-:W4:Y:S04]  /*1d550*/  @P2 LDG.E.U16 R60, desc[UR24][R34.64] ;  /* 0x00000018223c2981 */ /* 0x000f28000c1e1500 */
[----:B------:R-:W2:Y:S04]  /*1d560*/  @P2 LDG.E.U16 R61, desc[UR24][R46.64] ;  /* 0x000000182e3d2981 */ /* 0x000ea8000c1e1500 */
[----:B0-----:R-:W2:Y:S04]  /*1d570*/  LDL R82, [R1+0x4e0] ;  /* 0x0004e00001527983 */ /* 0x001ea80000100800 */
[----:B------:R0:W-:Y:S04]  /*1d580*/  STL [R1+0x2dc], R92 ;  /* 0x0002dc5c01007387 */ /* 0x0001e80000100800 */
[----:B0-----:R-:W2:Y:S04]  /*1d590*/  LDL R92, [R1+0x4dc] ;  /* 0x0004dc00015c7983 */ /* 0x001ea80000100800 */
[----:B------:R-:W-:Y:S04]  /*1d5a0*/  STL.64 [R1+0xd0], R46 ;  /* 0x0000d02e01007387 */ /* 0x000fe80000100a00 */
[----:B------:R-:W-:Y:S04]  /*1d5b0*/  STL.64 [R1+0xe0], R90 ;  /* 0x0000e05a01007387 */ /* 0x000fe80000100a00 */
[----:B---3--:R0:W-:Y:S04]  /*1d5c0*/  @P4 STL [R1+0x4f0], R21 ;  /* 0x0004f01501004387 */ /* 0x0081e80000100800 */
[----:B0-----:R-:W3:Y:S04]  /*1d5d0*/  LDL.LU R21, [R1+0x3a8] ;  /* 0x0003a80001157983 */ /* 0x001ee80000300800 */
[----:B------:R-:W-:Y:S04]  /*1d5e0*/  STL.64 [R1+0xd8], R6 ;  /* 0x0000d80601007387 */ /* 0x000fe80000100a00 */
[----:B------:R-:W3:Y:S04]  /*1d5f0*/  LDL.LU R20, [R1+0x3b4] ;  /* 0x0003b40001147983 */ /* 0x000ee80000300800 */
[----:B------:R-:W3:Y:S04]  /*1d600*/  LDL.LU R90, [R1+0x474] ;  /* 0x00047400015a7983 */ /* 0x000ee80000300800 */
[----:B------:R-:W3:Y:S04]  /*1d610*/  LDL.LU R91, [R1+0x478] ;  /* 0x00047800015b7983 */ /* 0x000ee80000300800 */
[----:B------:R-:W-:Y:S04]  /*1d620*/  STL [R1+0xa68], R10 ;  /* 0x000a680a01007387 */ /* 0x000fe80000100800 */
[----:B------:R-:W-:Y:S04]  /*1d630*/  STL [R1+0xb78], R10 ;  /* 0x000b780a01007387 */ /* 0x000fe80000100800 */
[----:B------:R-:W-:Y:S04]  /*1d640*/  STL [R1+0xcf8], R10 ;  /* 0x000cf80a01007387 */ /* 0x000fe80000100800 */
[----:B------:R-:W-:Y:S04]  /*1d650*/  STL [R1+0xa64], R11 ;  /* 0x000a640b01007387 */ /* 0x000fe80000100800 */
[----:B------:R-:W-:Y:S04]  /*1d660*/  STL [R1+0xb7c], R11 ;  /* 0x000b7c0b01007387 */ /* 0x000fe80000100800 */
[----:B------:R-:W-:Y:S04]  /*1d670*/  STL [R1+0xcfc], R11 ;  /* 0x000cfc0b01007387 */ /* 0x000fe80000100800 */
[----:B------:R0:W-:Y:S04]  /*1d680*/  @P6 STL [R1+0x2e0], R25 ;  /* 0x0002e01901006387 */ /* 0x0001e80000100800 */
[----:B0-----:R-:W3:Y:S04]  /*1d690*/  LDL.LU R25, [R1+0x3ac] ;  /* 0x0003ac0001197983 */ /* 0x001ee80000300800 */
[----:B------:R-:W3:Y:S01]  /*1d6a0*/  LDL.LU R24, [R1+0x3b8] ;  /* 0x0003b80001187983 */ /* 0x000ee20000300800 */
[----:B------:R-:W-:-:S03]  /*1d6b0*/  ISETP.GT.AND P5, PT, R50, 0x1f, PT ;  /* 0x0000001f3200780c */ /* 0x000fc60003fa4270 */
[----:B------:R-:W3:Y:S04]  /*1d6c0*/  LDL.LU R7, [R1+0x3b0] ;  /* 0x0003b00001077983 */ /* 0x000ee80000300800 */
[----:B------:R-:W3:Y:S04]  /*1d6d0*/  LDL.LU R6, [R1+0x3c8] ;  /* 0x0003c80001067983 */ /* 0x000ee80000300800 */
[----:B--2---:R-:W-:Y:S01]  /*1d6e0*/  @P4 STL [R1+0x4ec], R27 ;  /* 0x0004ec1b01004387 */ /* 0x004fe20000100800 */
[----:B------:R-:W-:-:S03]  /*1d6f0*/  ISETP.GT.AND P3, PT, R50, 0x38, PT ;  /* 0x000000383200780c */ /* 0x000fc60003f64270 */
[----:B----4-:R-:W-:Y:S04]  /*1d700*/  @P2 STL [R1+0x4e4], R60 ;  /* 0x0004e43c01002387 */ /* 0x010fe80000100800 */
[----:B------:R-:W-:Y:S04]  /*1d710*/  @P2 STL [R1+0x4e8], R61 ;  /* 0x0004e83d01002387 */ /* 0x000fe80000100800 */
[----:B------:R-:W2:Y:S04]  /*1d720*/  LDL R35, [R1+0x31c] ;  /* 0x00031c0001237983 */ /* 0x000ea80000100800 */
[----:B------:R-:W4:Y:S04]  /*1d730*/  @P3 LDG.E.U16 R83, desc[UR24][R12.64] ;  /* 0x000000180c533981 */ /* 0x000f28000c1e1500 */
[----:B------:R-:W4:Y:S04]  /*1d740*/  @P3 LDG.E.U16 R0, desc[UR24][R14.64] ;  /* 0x000000180e003981 */ /* 0x000f28000c1e1500 */
[----:B---3--:R-:W3:Y:S04]  /*1d750*/  @P5 LDG.E.U16 R92, desc[UR24][R20.64] ;  /* 0x00000018145c5981 */ /* 0x008ee8000c1e1500 */
[----:B------:R-:W4:Y:S01]  /*1d760*/  @P5 LDG.E.U16 R82, desc[UR24][R24.64] ;  /* 0x0000001818525981 */ /* 0x000f22000c1e1500 */
[----:B------:R-:W-:-:S03]  /*1d770*/  ISETP.GT.AND P4, PT, R50, 0x21, PT ;  /* 0x000000213200780c */ /* 0x000fc60003f84270 */
[----:B------:R-:W-:Y:S04]  /*1d780*/  STL [R1+0xa70], R12 ;  /* 0x000a700c01007387 */ /* 0x000fe80000100800 */
[----:B------:R-:W-:Y:S04]  /*1d790*/  STL.64 [R1+0xb8], R20 ;  /* 0x0000b81401007387 */ /* 0x000fe80000100a00 */
[----:B------:R-:W-:Y:S04]  /*1d7a0*/  STL [R1+0xb80], R12 ;  /* 0x000b800c01007387 */ /* 0x000fe80000100800 */
[----:B------:R-:W-:Y:S04]  /*1d7b0*/  STL [R1+0xd00], R12 ;  /* 0x000d000c01007387 */ /* 0x000fe80000100800 */
[----:B------:R-:W-:Y:S04]  /*1d7c0*/  STL [R1+0xa6c], R13 ;  /* 0x000a6c0d01007387 */ /* 0x000fe80000100800 */
[----:B--2---:R-:W2:Y:S04]  /*1d7d0*/  @P4 LDG.E.U16 R35, desc[UR24][R6.64] ;  /* 0x0000001806234981 */ /* 0x004ea8000c1e1500 */
[----:B------:R-:W-:Y:S04]  /*1d7e0*/  STL [R1+0xb84], R13 ;  /* 0x000b840d01007387 */ /* 0x000fe80000100800 */
[----:B------:R0:W-:Y:S04]  /*1d7f0*/  STL [R1+0xd04], R13 ;  /* 0x000d040d01007387 */ /* 0x0001e80000100800 */
[----:B------:R-:W-:Y:S04]  /*1d800*/  STL.64 [R1+0xc0], R24 ;  /* 0x0000c01801007387 */ /* 0x000fe80000100a00 */
[----:B0-----:R-:W2:Y:S04]  /*1d810*/  LDL.LU R13, [R1+0x324] ;  /* 0x00032400010d7983 */ /* 0x001ea80000300800 */
[----:B------:R-:W2:Y:S04]  /*1d820*/  LDL.LU R12, [R1+0x328] ;  /* 0x00032800010c7983 */ /* 0x000ea80000300800 */
[----:B---3--:R-:W-:Y:S04]  /*1d830*/  @P5 STL [R1+0x4dc], R92 ;  /* 0x0004dc5c01005387 */ /* 0x008fe80000100800 */
[----:B----4-:R0:W-:Y:S04]  /*1d840*/  @P5 STL [R1+0x4e0], R82 ;  /* 0x0004e05201005387 */ /* 0x0101e80000100800 */
[----:B------:R-:W-:Y:S04]  /*1d850*/  STL.64 [R1+0xa0], R6 ;  /* 0x0000a00601007387 */ /* 0x000fe80000100a00 */
[----:B------:R-:W3:Y:S04]  /*1d860*/  LDL.LU R21, [R1+0x3d4] ;  /* 0x0003d40001157983 */ /* 0x000ee80000300800 */
[----:B------:R-:W4:Y:S04]  /*1d870*/  LDL.LU R20, [R1+0x3f4] ;  /* 0x0003f40001147983 */ /* 0x000f280000300800 */
[----:B------:R-:W3:Y:S04]  /*1d880*/  LDL R27, [R1+0x4a8] ;  /* 0x0004a800011b7983 */ /* 0x000ee80000100800 */
[----:B------:R-:W3:Y:S04]  /*1d890*/  LDL R46, [R1+0x4ac] ;  /* 0x0004ac00012e7983 */ /* 0x000ee80000100800 */
[----:B------:R-:W3:Y:S04]  /*1d8a0*/  LDL R47, [R1+0x4d8] ;  /* 0x0004d800012f7983 */ /* 0x000ee80000100800 */
[----:B------:R-:W3:Y:S04]  /*1d8b0*/  LDL R60, [R1+0x4d4] ;  /* 0x0004d400013c7983 */ /* 0x000ee80000100800 */
[----:B------:R-:W3:Y:S04]  /*1d8c0*/  LDL R61, [R1+0x4d0] ;  /* 0x0004d000013d7983 */ /* 0x000ee80000100800 */
[----:B0-----:R-:W3:Y:S04]  /*1d8d0*/  LDL R82, [R1+0x4cc] ;  /* 0x0004cc0001527983 */ /* 0x001ee80000100800 */
[----:B------:R0:W-:Y:S04]  /*1d8e0*/  @P3 STL [R1+0x2e4], R83 ;  /* 0x0002e45301003387 */ /* 0x0001e80000100800 */
[----:B------:R-:W3:Y:S04]  /*1d8f0*/  LDL R92, [R1+0x4c4] ;  /* 0x0004c400015c7983 */ /* 0x000ee80000100800 */
[----:B0-----:R-:W3:Y:S04]  /*1d900*/  LDL R83, [R1+0x4c8] ;  /* 0x0004c80001537983 */ /* 0x001ee80000100800 */
[----:B------:R0:W-:Y:S04]  /*1d910*/  STL [R1+0x2e8], R0 ;  /* 0x0002e80001007387 */ /* 0x0001e80000100800 */
[----:B0-----:R-:W3:Y:S04]  /*1d920*/  LDL R0, [R1+0x4c0] ;  /* 0x0004c00001007983 */ /* 0x001ee80000100800 */
[----:B------:R-:W-:Y:S04]  /*1d930*/  STL [R1+0xa78], R14 ;  /* 0x000a780e01007387 */ /* 0x000fe80000100800 */
[----:B------:R-:W-:Y:S04]  /*1d940*/  STL [R1+0xb88], R14 ;  /* 0x000b880e01007387 */ /* 0x000fe80000100800 */
[----:B------:R0:W-:Y:S04]  /*1d950*/  STL [R1+0xd08], R14 ;  /* 0x000d080e01007387 */ /* 0x0001e80000100800 */
[----:B0-----:R-:W3:Y:S04]  /*1d960*/  LDL.LU R14, [R1+0x320] ;  /* 0x00032000010e7983 */ /* 0x001ee80000300800 */
[----:B------:R-:W-:Y:S04]  /*1d970*/  STL [R1+0xa74], R15 ;  /* 0x000a740f01007387 */ /* 0x000fe80000100800 */
[----:B------:R-:W-:Y:S04]  /*1d980*/  STL [R1+0xb8c], R15 ;  /* 0x000b8c0f01007387 */ /* 0x000fe80000100800 */
[----:B--2---:R0:W-:Y:S01]  /*1d990*/  @P4 STL [R1+0x31c], R35 ;  /* 0x00031c2301004387 */ /* 0x0041e20000100800 */
[----:B------:R-:W-:-:S03]  /*1d9a0*/  ISETP.GT.AND P2, PT, R50, 0x22, PT ;  /* 0x000000223200780c */ /* 0x000fc60003f44270 */
[----:B0-----:R-:W2:Y:S04]  /*1d9b0*/  LDL.LU R35, [R1+0x3d8] ;  /* 0x0003d80001237983 */ /* 0x001ea80000300800 */
[----:B------:R-:W2:Y:S04]  /*1d9c0*/  LDL.LU R34, [R1+0x3f8] ;  /* 0x0003f80001227983 */ /* 0x000ea80000300800 */
[----:B------:R-:W2:Y:S04]  /*1d9d0*/  LDL.LU R25, [R1+0x3dc] ;  /* 0x0003dc0001197983 */ /* 0x000ea80000300800 */
[----:B------:R-:W2:Y:S04]  /*1d9e0*/  LDL.LU R24, [R1+0x3fc] ;  /* 0x0003fc0001187983 */ /* 0x000ea80000300800 */
[----:B------:R-:W2:Y:S04]  /*1d9f0*/  LDL.LU R7, [R1+0x47c] ;  /* 0x00047c0001077983 */ /* 0x000ea80000300800 */
[----:B------:R-:W2:Y:S04]  /*1da00*/  LDL.LU R6, [R1+0x480] ;  /* 0x0004800001067983 */ /* 0x000ea80000300800 */
[----:B------:R-:W2:Y:S04]  /*1da10*/  @P2 LDG.E.U16 R90, desc[UR24][R28.64] ;  /* 0x000000181c5a2981 */ /* 0x000ea8000c1e1500 */
[----:B------:R-:W2:Y:S04]  /*1da20*/  @P2 LDG.E.U16 R91, desc[UR24][R22.64] ;  /* 0x00000018165b2981 */ /* 0x000ea8000c1e1500 */
[----:B------:R-:W2:Y:S04]  /*1da30*/  LDL.LU R29, [R1+0x40c] ;  /* 0x00040c00011d7983 */ /* 0x000ea80000300800 */
[----:B------:R-:W2:Y:S04]  /*1da40*/  LDL.LU R28, [R1+0x9b8] ;  /* 0x0009b800011c7983 */ /* 0x000ea80000300800 */
[----:B------:R-:W2:Y:S04]  /*1da50*/  LDL.LU R23, [R1+0x410] ;  /* 0x0004100001177983 */ /* 0x000ea80000300800 */
[----:B---3--:R4:W3:Y:S02]  /*1da60*/  @P4 LDG.E.U16 R14, desc[UR24][R36.64] ;  /* 0x00000018240e4981 */ /* 0x0088e4000c1e1500 */
[----:B----4-:R-:W-:-:S02]  /*1da70*/  IMAD.MOV.U32 R36, RZ, RZ, R20 ;  /* 0x000000ffff247224 */ /* 0x010fc400078e0014 */
[----:B------:R-:W-:-:S05]  /*1da80*/  IMAD.MOV.U32 R37, RZ, RZ, R21 ;  /* 0x000000ffff257224 */ /* 0x000fca00078e0015 */
[----:B------:R-:W-:Y:S04]  /*1da90*/  STL.64 [R1+0x70], R36 ;  /* 0x0000702401007387 */ /* 0x000fe80000100a00 */
[----:B------:R-:W4:Y:S04]  /*1daa0*/  LDL.LU R22, [R1+0x9c4] ;  /* 0x0009c40001167983 */ /* 0x000f280000300800 */
[----:B------:R-:W3:Y:S04]  /*1dab0*/  LDL.LU R21, [R1+0x414] ;  /* 0x0004140001157983 */ /* 0x000ee80000300800 */
[----:B------:R-:W3:Y:S01]  /*1dac0*/  LDL.LU R20, [R1+0x9c8] ;  /* 0x0009c80001147983 */ /* 0x000ee20000300800 */
[----:B------:R-:W-:-:S02]  /*1dad0*/  ISETP.GT.AND P6, PT, R50, 0x23, PT ;  /* 0x000000233200780c */ /* 0x000fc40003fc4270 */
[C---:B------:R-:W-:Y:S02]  /*1dae0*/  ISETP.GT.AND P5, PT, R50.reuse, 0x24, PT ;  /* 0x000000243200780c */ /* 0x040fe40003fa4270 */
[C---:B------:R-:W-:Y:S02]  /*1daf0*/  ISETP.GT.AND P3, PT, R50.reuse, 0x25, PT ;  /* 0x000000253200780c */ /* 0x040fe40003f64270 */
[----:B------:R-:W-:-:S07]  /*1db00*/  ISETP.GT.AND P2, PT, R50, 0x26, PT ;  /* 0x000000263200780c */ /* 0x000fce0003f44270 */
[----:B--2---:R-:W2:Y:S04]  /*1db10*/  @P6 LDG.E.U16 R27, desc[UR24][R24.64] ;  /* 0x00000018181b6981 */ /* 0x004ea8000c1e1500 */
[----:B------:R-:W2:Y:S04]  /*1db20*/  @P6 LDG.E.U16 R46, desc[UR24][R34.64] ;  /* 0x00000018222e6981 */ /* 0x000ea8000c1e1500 */
[----:B------:R-:W4:Y:S01]  /*1db30*/  @P5 LDG.E.U16 R47, desc[UR24][R36.64] ;  /* 0x00000018242f5981 */ /* 0x000f22000c1e1500 */
[----:B------:R-:W-:-:S03]  /*1db40*/  ISETP.GT.AND P4, PT, R50, 0x27, PT ;  /* 0x000000273200780c */ /* 0x000fc60003f84270 */
[----:B------:R-:W4:Y:S04]  /*1db50*/  @P5 LDG.E.U16 R60, desc[UR24][R48.64] ;  /* 0x00000018303c5981 */ /* 0x000f28000c1e1500 */
[----:B------:R-:W4:Y:S04]  /*1db60*/  @P3 LDG.E.U16 R61, desc[UR24][R58.64] ;  /* 0x000000183a3d3981 */ /* 0x000f28000c1e1500 */
[----:B------:R-:W4:Y:S04]  /*1db70*/  @P3 LDG.E.U16 R82, desc[UR24][R70.64] ;  /* 0x0000001846523981 */ /* 0x000f28000c1e1500 */
[----:B------:R-:W4:Y:S04]  /*1db80*/  @P2 LDG.E.U16 R83, desc[UR24][R72.64] ;  /* 0x0000001848532981 */ /* 0x000f28000c1e1500 */
[----:B------:R-:W4:Y:S04]  /*1db90*/  @P2 LDG.E.U16 R92, desc[UR24][R84.64] ;  /* 0x00000018545c2981 */ /* 0x000f28000c1e1500 */
[----:B---3--:R-:W3:Y:S04]  /*1dba0*/  @P4 LDG.E.U16 R0, desc[UR24][R20.64] ;  /* 0x0000001814004981 */ /* 0x008ee8000c1e1500 */
[----:B------:R0:W-:Y:S04]  /*1dbb0*/  STL.64 [R1+0x80], R24 ;  /* 0x0000801801007387 */ /* 0x0001e80000100a00 */
[----:B0-----:R-:W3:Y:S04]  /*1dbc0*/  LDL.LU.64 R24, [R1+0xdf0] ;  /* 0x000df00001187983 */ /* 0x001ee80000300a00 */
[----:B--2---:R0:W-:Y:S04]  /*1dbd0*/  @P6 STL [R1+0x4a8], R27 ;  /* 0x0004a81b01006387 */ /* 0x0041e80000100800 */
[----:B0-----:R-:W2:Y:S04]  /*1dbe0*/  LDL.LU R27, [R1+0xde8] ;  /* 0x000de800011b7983 */ /* 0x001ea80000300800 */
[----:B------:R0:W-:Y:S04]  /*1dbf0*/  STL.64 [R1+0x78], R34 ;  /* 0x0000782201007387 */ /* 0x0001e80000100a00 */
[----:B0-----:R-:W2:Y:S04]  /*1dc00*/  LDL.LU.64 R34, [R1+0xde0] ;  /* 0x000de00001227983 */ /* 0x001ea80000300a00 */
[----:B------:R0:W-:Y:S04]  /*1dc10*/  @P6 STL [R1+0x4ac], R46 ;  /* 0x0004ac2e01006387 */ /* 0x0001e80000100800 */
[----:B0-----:R-:W2:Y:S04]  /*1dc20*/  LDL.LU R46, [R1+0xdd8] ;  /* 0x000dd800012e7983 */ /* 0x001ea80000300800 */
[----:B------:R-:W2:Y:S04]  /*1dc30*/  LDL.LU.64 R36, [R1+0xdd0] ;  /* 0x000dd00001247983 */ /* 0x000ea80000300a00 */
[----:B----4-:R0:W-:Y:S04]  /*1dc40*/  @P5 STL [R1+0x4d8], R47 ;  /* 0x0004d82f01005387 */ /* 0x0101e80000100800 */
[----:B0-----:R-:W4:Y:S04]  /*1dc50*/  LDL.LU R47, [R1+0xdc8] ;  /* 0x000dc800012f7983 */ /* 0x001f280000300800 */
[----:B------:R-:W2:Y:S04]  /*1dc60*/  LDL.LU.64 R48, [R1+0xdc0] ;  /* 0x000dc00001307983 */ /* 0x000ea80000300a00 */
[----:B------:R0:W-:Y:S04]  /*1dc70*/  @P5 STL [R1+0x4d4], R60 ;  /* 0x0004d43c01005387 */ /* 0x0001e80000100800 */
[----:B0-----:R-:W2:Y:S04]  /*1dc80*/  LDL.LU R60, [R1+0xdb8] ;  /* 0x000db800013c7983 */ /* 0x001ea80000300800 */
        /* <DEDUP_REMOVED lines=12> */
[----:B------:R0:W-:Y:S04]  /*1dd50*/  STL.64 [R1+0x40], R20 ;  /* 0x0000401401007387 */ /* 0x0001e80000100a00 */
[----:B0-----:R-:W2:Y:S04]  /*1dd60*/  LDL.LU.64 R20, [R1+0xd70] ;  /* 0x000d700001147983 */ /* 0x001ea80000300a00 */
[----:B---3--:R0:W-:Y:S04]  /*1dd70*/  @P4 STL [R1+0x4c0], R0 ;  /* 0x0004c00001004387 */ /* 0x0081e80000100800 */
[----:B0-----:R-:W3:Y:S01]  /*1dd80*/  LDL.LU R0, [R1+0xd68] ;  /* 0x000d680001007983 */ /* 0x001ee20000300800 */
[----:B------:R-:W-:-:S02]  /*1dd90*/  ISETP.GT.AND P5, PT, R50, 0x29, PT ;  /* 0x000000293200780c */ /* 0x000fc40003fa4270 */
[C---:B------:R-:W-:Y:S01]  /*1dda0*/  ISETP.GT.AND P3, PT, R50.reuse, 0x2a, PT ;  /* 0x0000002a3200780c */ /* 0x040fe20003f64270 */
[----:B---3--:R-:W3:Y:S04]  /*1ddb0*/  @P4 LDG.E.U16 R0, desc[UR24][R22.64] ;  /* 0x0000001816004981 */ /* 0x008ee8000c1e1500 */
[----:B------:R-:W-:Y:S04]  /*1ddc0*/  STL.64 [R1+0x20], R28 ;  /* 0x0000201c01007387 */ /* 0x000fe80000100a00 */
[----:B------:R0:W-:Y:S04]  /*1ddd0*/  STL.64 [R1+0x38], R22 ;  /* 0x0000381601007387 */ /* 0x0001e80000100a00 */
[----:B------:R-:W2:Y:S04]  /*1dde0*/  @P5 LDG.E.U16 R13, desc[UR24][R28.64] ;  /* 0x000000181c0d5981 */ /* 0x000ea8000c1e1500 */
[----:B------:R-:W2:Y:S04]  /*1ddf0*/  @P5 LDG.E.U16 R12, desc[UR24][R30.64] ;  /* 0x000000181e0c5981 */ /* 0x000ea8000c1e1500 */
[----:B0-----:R-:W2:Y:S04]  /*1de00*/  LDL.LU.64 R22, [R1+0xd60] ;  /* 0x000d600001167983 */ /* 0x001ea80000300a00 */
[----:B------:R-:W2:Y:S04]  /*1de10*/  @P3 LDG.E.U16 R7, desc[UR24][R38.64] ;  /* 0x0000001826073981 */ /* 0x000ea8000c1e1500 */
[----:B------:R0:W2:Y:S04]  /*1de20*/  @P3 LDG.E.U16 R6, desc[UR24][R2.64] ;  /* 0x0000001802063981 */ /* 0x0000a8000c1e1500 */
[----:B---3--:R1:W-:Y:S04]  /*1de30*/  STL [R1+0x4bc], R0 ;  /* 0x0004bc0001007387 */ /* 0x0083e80000100800 */
[----:B-1----:R-:W3:Y:S04]  /*1de40*/  LDL.LU R0, [R1+0xd58] ;  /* 0x000d580001007983 */ /* 0x002ee80000300800 */
[----:B------:R-:W3:Y:S04]  /*1de50*/  LDL.LU.64 R28, [R1+0xd50] ;  /* 0x000d5000011c7983 */ /* 0x000ee80000300a00 */
[----:B------:R-:W3:Y:S04]  /*1de60*/  LDL.LU.64 R30, [R1+0xd48] ;  /* 0x000d4800011e7983 */ /* 0x000ee80000300a00 */
[----:B------:R-:W3:Y:S04]  /*1de70*/  LDL.LU.64 R38, [R1+0xd40] ;  /* 0x000d400001267983 */ /* 0x000ee80000300a00 */
[----:B------:R-:W3:Y:S01]  /*1de80*/  LDL.LU.64 R2, [R1+0xd38] ;  /* 0x000d380001027983 */ /* 0x000ee20000300a00 */
[----:B------:R-:W-:-:S02]  /*1de90*/  ISETP.GT.AND P2, PT, R50, 0x2b, PT ;  /* 0x0000002b3200780c */ /* 0x000fc40003f44270 */
[----:B------:R-:W-:-:S11]  /*1dea0*/  ISETP.GT.AND P4, PT, R50, 0x2c, PT ;  /* 0x0000002c3200780c */ /* 0x000fd60003f84270 */
[----:B--2---:R-:W2:Y:S04]  /*1deb0*/  @P2 LDG.E.U16 R92, desc[UR24][R32.64] ;  /* 0x00000018205c2981 */ /* 0x004ea8000c1e1500 */
[----:B---3--:R-:W3:Y:S04]  /*1dec0*/  @P2 LDG.E.U16 R2, desc[UR24][R40.64] ;  /* 0x0000001828022981 */ /* 0x008ee8000c1e1500 */
[----:B------:R-:W2:Y:S04]  /*1ded0*/  LDL.LU.64 R40, [R1+0xd30] ;  /* 0x000d300001287983 */ /* 0x000ea80000300a00 */
[----:B---3--:R1:W-:Y:S04]  /*1dee0*/  STL [R1+0x4b0], R2 ;  /* 0x0004b00201007387 */ /* 0x0083e80000100800 */
[----:B-1----:R-:W0:Y:S01]  /*1def0*/  LDL.LU R2, [R1+0xd28] ;  /* 0x000d280001027983 */ /* 0x002e220000300800 */
[----:B------:R-:W-:-:S06]  /*1df00*/  PRMT R0, RZ, 0x7610, R0 ;  /* 0x00007610ff007816 */ /* 0x000fcc0000000000 */
[----:B------:R-:W3:Y:S01]  /*1df10*/  @P4 LDG.E.U16 R0, desc[UR24][R42.64] ;  /* 0x000000182a004981 */ /* 0x000ee2000c1e1500 */
[----:B0-----:R-:W-:-:S06]  /*1df20*/  PRMT R2, RZ, 0x7610, R2 ;  /* 0x00007610ff027816 */ /* 0x001fcc0000000002 */
[----:B------:R-:W4:Y:S04]  /*1df30*/  @P4 LDG.E.U16 R2, desc[UR24][R44.64] ;  /* 0x000000182c024981 */ /* 0x000f28000c1e1500 */
[----:B--2---:R0:W-:Y:S04]  /*1df40*/  STL [R1+0x4b4], R92 ;  /* 0x0004b45c01007387 */ /* 0x0041e80000100800 */
[----:B0-----:R-:W2:Y:S04]  /*1df50*/  LDL.LU R92, [R1+0xd24] ;  /* 0x000d2400015c7983 */ /* 0x001ea80000300800 */
[----:B------:R-:W-:Y:S04]  /*1df60*/  STL [R1+0xa80], R32 ;  /* 0x000a802001007387 */ /* 0x000fe80000100800 */
[----:B------:R-:W-:Y:S04]  /*1df70*/  STL [R1+0xb90], R32 ;  /* 0x000b902001007387 */ /* 0x000fe80000100800 */
[----:B------:R-:W-:Y:S04]  /*1df80*/  STL [R1+0xa7c], R33 ;  /* 0x000a7c2101007387 */ /* 0x000fe80000100800 */
[----:B------:R-:W-:Y:S04]  /*1df90*/  STL [R1+0xb94], R33 ;  /* 0x000b942101007387 */ /* 0x000fe80000100800 */
[----:B---3--:R0:W-:Y:S04]  /*1dfa0*/  STL [R1+0x450], R0 ;  /* 0x0004500001007387 */ /* 0x0081e80000100800 */
[----:B0-----:R-:W3:Y:S04]  /*1dfb0*/  LDL.LU R0, [R1+0xd20] ;  /* 0x000d200001007983 */ /* 0x001ee80000300800 */
[----:B------:R-:W-:Y:S04]  /*1dfc0*/  STL [R1+0xa88], R42 ;  /* 0x000a882a01007387 */ /* 0x000fe80000100800 */
[----:B------:R-:W-:Y:S04]  /*1dfd0*/  STL [R1+0xb98], R42 ;  /* 0x000b982a01007387 */ /* 0x000fe80000100800 */
[----:B------:R-:W-:Y:S04]  /*1dfe0*/  STL [R1+0xa84], R43 ;  /* 0x000a842b01007387 */ /* 0x000fe80000100800 */
[----:B------:R-:W-:Y:S04]  /*1dff0*/  STL [R1+0xb9c], R43 ;  /* 0x000b9c2b01007387 */ /* 0x000fe80000100800 */
[----:B----4-:R0:W-:Y:S04]  /*1e000*/  STL [R1+0x44c], R2 ;  /* 0x00044c0201007387 */ /* 0x0101e80000100800 */
[----:B0-----:R-:W4:Y:S01]  /*1e010*/  LDL.LU R2, [R1+0xd1c] ;  /* 0x000d1c0001027983 */ /* 0x001f220000300800 */
[----:B------:R-:W-:-:S02]  /*1e020*/  ISETP.GT.AND P5, PT, R50, 0x2d, PT ;  /* 0x0000002d3200780c */ /* 0x000fc40003fa4270 */
[----:B----4-:R-:W-:-:S11]  /*1e030*/  PRMT R2, RZ, 0x7610, R2 ;  /* 0x00007610ff027816 */ /* 0x010fd60000000002 */
[----:B------:R-:W4:Y:S04]  /*1e040*/  @P5 LDG.E.U16 R2, desc[UR24][R54.64] ;  /* 0x0000001836025981 */ /* 0x000f28000c1e1500 */
[----:B------:R-:W-:Y:S04]  /*1e050*/  STL [R1+0xa90], R44 ;  /* 0x000a902c01007387 */ /* 0x000fe80000100800 */
[----:B------:R-:W-:Y:S04]  /*1e060*/  STL [R1+0xba0], R44 ;  /* 0x000ba02c01007387 */ /* 0x000fe80000100800 */
[----:B------:R-:W-:Y:S04]  /*1e070*/  STL [R1+0xa8c], R45 ;  /* 0x000a8c2d01007387 */ /* 0x000fe80000100800 */
[----:B------:R-:W-:Y:S01]  /*1e080*/  STL [R1+0xba4], R45 ;  /* 0x000ba42d01007387 */ /* 0x000fe20000100800 */
[----:B------:R-:W-:-:S02]  /*1e090*/  ISETP.GT.AND P3, PT, R50, 0x2e, PT ;  /* 0x0000002e3200780c */ /* 0x000fc40003f64270 */
[----:B------:R-:W-:Y:S02]  /*1e0a0*/  PRMT R89, RZ, 0x7610, R89 ;  /* 0x00007610ff597816 */ /* 0x000fe40000000059 */
[----:B------:R-:W-:Y:S02]  /*1e0b0*/  PRMT R88, RZ, 0x7610, R88 ;  /* 0x00007610ff587816 */ /* 0x000fe40000000058 */
[----:B------:R-:W-:Y:S02]  /*1e0c0*/  ISETP.GT.AND P2, PT, R50, 0x2f, PT ;  /* 0x0000002f3200780c */ /* 0x000fe40003f44270 */
[----:B------:R-:W2:Y:S01]  /*1e0d0*/  @P5 LDG.E.U16 R89, desc[UR24][R56.64] ;  /* 0x0000001838595981 */ /* 0x000ea2000c1e1500 */
[----:B------:R-:W-:-:S04]  /*1e0e0*/  PRMT R87, RZ, 0x7610, R87 ;  /* 0x00007610ff577816 */ /* 0x000fc80000000057 */
[----:B------:R-:W2:Y:S01]  /*1e0f0*/  @P3 LDG.E.U16 R88, desc[UR24][R66.64] ;  /* 0x0000001842583981 */ /* 0x000ea2000c1e1500 */
[----:B------:R-:W-:-:S03]  /*1e100*/  PRMT R86, RZ, 0x7610, R86 ;  /* 0x00007610ff567816 */ /* 0x000fc60000000056 */
[----:B------:R-:W2:Y:S01]  /*1e110*/  @P3 LDG.E.U16 R87, desc[UR24][R68.64] ;  /* 0x0000001844573981 */ /* 0x000ea2000c1e1500 */
[----:B------:R-:W-:-:S03]  /*1e120*/  PRMT R77, RZ, 0x7610, R77 ;  /* 0x00007610ff4d7816 */ /* 0x000fc6000000004d */
[----:B------:R-:W2:Y:S04]  /*1e130*/  @P2 LDG.E.U16 R86, desc[UR24][R78.64] ;  /* 0x000000184e562981 */ /* 0x000ea8000c1e1500 */
[----:B------:R-:W2:Y:S01]  /*1e140*/  @P2 LDG.E.U16 R77, desc[UR24][R80.64] ;  /* 0x00000018504d2981 */ /* 0x000ea2000c1e1500 */
[C---:B------:R-:W-:Y:S02]  /*1e150*/  ISETP.GT.AND P3, PT, R50.reuse, 0x33, PT ;  /* 0x000000333200780c */ /* 0x040fe40003f64270 */
[----:B------:R-:W-:Y:S01]  /*1e160*/  ISETP.GT.AND P4, PT, R50, 0x31, PT ;  /* 0x000000313200780c */ /* 0x000fe20003f84270 */
[----:B----4-:R0:W-:Y:S04]  /*1e170*/  STL [R1+0x448], R2 ;  /* 0x0004480201007387 */ /* 0x0101e80000100800 */
[----:B0-----:R-:W4:Y:S01]  /*1e180*/  LDL.LU R2, [R1+0xd18] ;  /* 0x000d180001027983 */ /* 0x001f220000300800 */
[----:B------:R-:W-:-:S02]  /*1e190*/  PRMT R76, RZ, 0x7610, R76 ;  /* 0x00007610ff4c7816 */ /* 0x000fc4000000004c */
[----:B------:R-:W-:Y:S02]  /*1e1a0*/  PRMT R11, RZ, 0x7610, R11 ;  /* 0x00007610ff0b7816 */ /* 0x000fe4000000000b */
[----:B------:R-:W-:Y:S02]  /*1e1b0*/  PRMT R10, RZ, 0x7610, R10 ;  /* 0x00007610ff0a7816 */ /* 0x000fe4000000000a */
[C---:B------:R-:W-:Y:S01]  /*1e1c0*/  ISETP.GT.AND P2, PT, R50.reuse, 0x34, PT ;  /* 0x000000343200780c */ /* 0x040fe20003f44270 */
[----:B------:R-:W2:Y:S01]  /*1e1d0*/  @P3 LDG.E.U16 R76, desc[UR24][R34.64] ;  /* 0x00000018224c3981 */ /* 0x000ea2000c1e1500 */
[----:B------:R-:W-:Y:S02]  /*1e1e0*/  PRMT R75, RZ, 0x7610, R75 ;  /* 0x00007610ff4b7816 */ /* 0x000fe4000000004b */
[----:B------:R-:W-:Y:S01]  /*1e1f0*/  ISETP.GT.AND P5, PT, R50, 0x32, PT ;  /* 0x000000323200780c */ /* 0x000fe20003fa4270 */
[----:B------:R-:W2:Y:S01]  /*1e200*/  @P4 LDG.E.U16 R11, desc[UR24][R16.64] ;  /* 0x00000018100b4981 */ /* 0x000ea2000c1e1500 */
[----:B------:R-:W-:-:S03]  /*1e210*/  PRMT R74, RZ, 0x7610, R74 ;  /* 0x00007610ff4a7816 */ /* 0x000fc6000000004a */
[----:B------:R-:W2:Y:S01]  /*1e220*/  @P4 LDG.E.U16 R10, desc[UR24][R18.64] ;  /* 0x00000018120a4981 */ /* 0x000ea2000c1e1500 */
[----:B------:R-:W-:-:S03]  /*1e230*/  ISETP.GT.AND P4, PT, R50, 0x35, PT ;  /* 0x000000353200780c */ /* 0x000fc60003f84270 */
[----:B------:R-:W2:Y:S01]  /*1e240*/  @P3 LDG.E.U16 R75, desc[UR24][R36.64] ;  /* 0x00000018244b3981 */ /* 0x000ea2000c1e1500 */
[----:B------:R-:W-:Y:S02]  /*1e250*/  PRMT R65, RZ, 0x7610, R65 ;  /* 0x00007610ff417816 */ /* 0x000fe40000000041 */
[----:B------:R-:W-:Y:S01]  /*1e260*/  PRMT R5, RZ, 0x7610, R5 ;  /* 0x00007610ff057816 */ /* 0x000fe20000000005 */
[----:B------:R-:W2:Y:S01]  /*1e270*/  @P2 LDG.E.U16 R74, desc[UR24][R46.64] ;  /* 0x000000182e4a2981 */ /* 0x000ea2000c1e1500 */
[----:B------:R-:W-:Y:S02]  /*1e280*/  PRMT R4, RZ, 0x7610, R4 ;  /* 0x00007610ff047816 */ /* 0x000fe40000000004 */
[----:B------:R-:W-:Y:S01]  /*1e290*/  PRMT R64, RZ, 0x7610, R64 ;  /* 0x00007610ff407816 */ /* 0x000fe20000000040 */
[----:B------:R-:W2:Y:S01]  /*1e2a0*/  @P2 LDG.E.U16 R65, desc[UR24][R48.64] ;  /* 0x0000001830412981 */ /* 0x000ea2000c1e1500 */
[----:B------:R-:W-:-:S03]  /*1e2b0*/  PRMT R63, RZ, 0x7610, R63 ;  /* 0x00007610ff3f7816 */ /* 0x000fc6000000003f */
[----:B------:R-:W2:Y:S04]  /*1e2c0*/  @P5 LDG.E.U16 R5, desc[UR24][R24.64] ;  /* 0x0000001818055981 */ /* 0x000ea8000c1e1500 */
[----:B------:R-:W2:Y:S01]  /*1e2d0*/  @P5 LDG.E.U16 R4, desc[UR24][R26.64] ;  /* 0x000000181a045981 */ /* 0x000ea2000c1e1500 */
[----:B------:R-:W-:-:S03]  /*1e2e0*/  ISETP.GT.AND P5, PT, R50, 0x36, PT ;  /* 0x000000363200780c */ /* 0x000fc60003fa4270 */
[----:B------:R-:W2:Y:S01]  /*1e2f0*/  @P4 LDG.E.U16 R64, desc[UR24][R58.64] ;  /* 0x000000183a404981 */ /* 0x000ea2000c1e1500 */
[----:B------:R-:W-:Y:S02]  /*1e300*/  ISETP.GT.AND P3, PT, R50, 0x37, PT ;  /* 0x000000373200780c */ /* 0x000fe40003f64270 */
[----:B------:R-:W-:Y:S01]  /*1e310*/  PRMT R62, RZ, 0x7610, R62 ;  /* 0x00007610ff3e7816 */ /* 0x000fe2000000003e */
[----:B------:R-:W2:Y:S01]  /*1e320*/  @P4 LDG.E.U16 R63, desc[UR24][R60.64] ;  /* 0x000000183c3f4981 */ /* 0x000ea2000c1e1500 */
[----:B------:R-:W-:Y:S02]  /*1e330*/  PRMT R53, RZ, 0x7610, R53 ;  /* 0x00007610ff357816 */ /* 0x000fe40000000035 */
[----:B------:R-:W-:-:S03]  /*1e340*/  PRMT R52, RZ, 0x7610, R52 ;  /* 0x00007610ff347816 */ /* 0x000fc60000000034 */
[----:B------:R-:W2:Y:S01]  /*1e350*/  @P5 LDG.E.U16 R62, desc[UR24][R70.64] ;  /* 0x00000018463e5981 */ /* 0x000ea2000c1e1500 */
[----:B------:R-:W-:Y:S02]  /*1e360*/  ISETP.GT.AND P6, PT, R50, 0x3b, PT ;  /* 0x0000003b3200780c */ /* 0x000fe40003fc4270 */
[----:B------:R-:W-:Y:S01]  /*1e370*/  PRMT R51, RZ, 0x7610, R51 ;  /* 0x00007610ff337816 */ /* 0x000fe20000000033 */
[----:B------:R-:W2:Y:S04]  /*1e380*/  @P5 LDG.E.U16 R53, desc[UR24][R72.64] ;  /* 0x0000001848355981 */ /* 0x000ea8000c1e1500 */
[----:B------:R-:W2:Y:S04]  /*1e390*/  @P3 LDG.E.U16 R52, desc[UR24][R82.64] ;  /* 0x0000001852343981 */ /* 0x000ea8000c1e1500 */
[----:B------:R-:W2:Y:S01]  /*1e3a0*/  @P3 LDG.E.U16 R51, desc[UR24][R84.64] ;  /* 0x0000001854333981 */ /* 0x000ea2000c1e1500 */
[----:B---3--:R-:W-:-:S06]  /*1e3b0*/  PRMT R0, RZ, 0x7610, R0 ;  /* 0x00007610ff007816 */ /* 0x008fcc0000000000 */
[----:B------:R-:W3:Y:S04]  /*1e3c0*/  @P6 LDG.E.U16 R0, desc[UR24][R40.64] ;  /* 0x0000001828006981 */ /* 0x000ee8000c1e1500 */
[----:B------:R-:W-:Y:S04]  /*1e3d0*/  STL [R1+0xa98], R54 ;  /* 0x000a983601007387 */ /* 0x000fe80000100800 */
[----:B------:R-:W-:Y:S04]  /*1e3e0*/  STL [R1+0xba8], R54 ;  /* 0x000ba83601007387 */ /* 0x000fe80000100800 */
[----:B------:R-:W-:Y:S04]  /*1e3f0*/  STL [R1+0xa94], R55 ;  /* 0x000a943701007387 */ /* 0x000fe80000100800 */
[----:B------:R-:W-:Y:S04]  /*1e400*/  STL [R1+0xbac], R55 ;  /* 0x000bac3701007387 */ /* 0x000fe80000100800 */
[----:B------:R-:W-:Y:S04]  /*1e410*/  STL [R1+0xaa0], R56 ;  /* 0x000aa03801007387 */ /* 0x000fe80000100800 */
[----:B------:R-:W-:Y:S01]  /*1e420*/  STL [R1+0xbb0], R56 ;  /* 0x000bb03801007387 */ /* 0x000fe20000100800 */
[----:B----4-:R-:W-:-:S06]  /*1e430*/  PRMT R2, RZ, 0x7610, R2 ;  /* 0x00007610ff027816 */ /* 0x010fcc0000000002 */
[----:B------:R-:W4:Y:S04]  /*1e440*/  @P6 LDG.E.U16 R2, desc[UR24][R38.64] ;  /* 0x0000001826026981 */ /* 0x000f28000c1e1500 */
        /* <DEDUP_REMOVED lines=17> */
[----:B--2---:R0:W-:Y:S04]  /*1e560*/  STL [R1+0x444], R89 ;  /* 0x0004445901007387 */ /* 0x0041e80000100800 */
[----:B------:R-:W-:Y:S04]  /*1e570*/  STL [R1+0xac8], R16 ;  /* 0x000ac81001007387 */ /* 0x000fe80000100800 */
[----:B------:R-:W-:Y:S04]  /*1e580*/  STL [R1+0xbd4], R16 ;  /* 0x000bd41001007387 */ /* 0x000fe80000100800 */
[----:B------:R-:W-:Y:S04]  /*1e590*/  STL [R1+0xac4], R17 ;  /* 0x000ac41101007387 */ /* 0x000fe80000100800 */
[----:B------:R-:W-:Y:S04]  /*1e5a0*/  STL [R1+0xbd8], R17 ;  /* 0x000bd81101007387 */ /* 0x000fe80000100800 */
[----:B------:R1:W-:Y:S04]  /*1e5b0*/  STL [R1+0x440], R88 ;  /* 0x0004405801007387 */ /* 0x0003e80000100800 */
[----:B------:R-:W-:Y:S04]  /*1e5c0*/  STL [R1+0xad0], R18 ;  /* 0x000ad01201007387 */ /* 0x000fe80000100800 */
        /* <DEDUP_REMOVED lines=48> */
[----:B------:R0:W-:Y:S04]  /*1e8d0*/  STL [R1+0x42c], R65 ;  /* 0x00042c4101007387 */ /* 0x0001e80000100800 */
[----:B------:R-:W-:Y:S04]  /*1e8e0*/  STL.64 [R1+0xb20], R20 ;  /* 0x000b201401007387 */ /* 0x000fe80000100a00 */
[----:B------:R-:W-:Y:S04]  /*1e8f0*/  STL.64 [R1+0xb28], R82 ;  /* 0x000b285201007387 */ /* 0x000fe80000100a00 */
[----:B------:R1:W-:Y:S04]  /*1e900*/  STL [R1+0x428], R64 ;  /* 0x0004284001007387 */ /* 0x0003e80000100800 */
[----:B------:R-:W-:Y:S04]  /*1e910*/  STL.64 [R1+0xb30], R22 ;  /* 0x000b301601007387 */ /* 0x000fe80000100a00 */
[----:B0-----:R-:W3:Y:S04]  /*1e920*/  LDL.LU R89, [R1+0x9cc] ;  /* 0x0009cc0001597983 */ /* 0x001ee80000300800 */
[----:B-1----:R-:W3:Y:S04]  /*1e930*/  LDL.LU R88, [R1+0x9ec] ;  /* 0x0009ec0001587983 */ /* 0x002ee80000300800 */
[----:B--2---:R-:W2:Y:S04]  /*1e940*/  LDL.LU R87, [R1+0x9d0] ;  /* 0x0009d00001577983 */ /* 0x004ea80000300800 */
[----:B------:R0:W-:Y:S04]  /*1e950*/  STL [R1+0x424], R63 ;  /* 0x0004243f01007387 */ /* 0x0001e80000100800 */
[----:B------:R-:W2:Y:S04]  /*1e960*/  LDL.LU R86, [R1+0x9f0] ;  /* 0x0009f00001567983 */ /* 0x000ea80000300800 */
[----:B------:R-:W2:Y:S04]  /*1e970*/  LDL.LU R77, [R1+0x9d4] ;  /* 0x0009d400014d7983 */ /* 0x000ea80000300800 */
[----:B------:R-:W2:Y:S04]  /*1e980*/  LDL.LU R76, [R1+0x9f4] ;  /* 0x0009f400014c7983 */ /* 0x000ea80000300800 */
[----:B------:R-:W2:Y:S04]  /*1e990*/  LDL.LU R75, [R1+0x9d8] ;  /* 0x0009d800014b7983 */ /* 0x000ea80000300800 */
[----:B------:R-:W2:Y:S04]  /*1e9a0*/  LDL.LU R74, [R1+0x9f8] ;  /* 0x0009f800014a7983 */ /* 0x000ea80000300800 */
[----:B------:R-:W2:Y:S04]  /*1e9b0*/  LDL.LU R65, [R1+0x9dc] ;  /* 0x0009dc0001417983 */ /* 0x000ea80000300800 */
[----:B------:R1:W-:Y:S04]  /*1e9c0*/  STL [R1+0x420], R62 ;  /* 0x0004203e01007387 */ /* 0x0003e80000100800 */
[----:B------:R-:W2:Y:S04]  /*1e9d0*/  LDL.LU R64, [R1+0x9fc] ;  /* 0x0009fc0001407983 */ /* 0x000ea80000300800 */
[----:B0-----:R-:W2:Y:S04]  /*1e9e0*/  LDL.LU R63, [R1+0x9e0] ;  /* 0x0009e000013f7983 */ /* 0x001ea80000300800 */
[----:B-1----:R-:W2:Y:S04]  /*1e9f0*/  LDL.LU R62, [R1+0xa00] ;  /* 0x000a0000013e7983 */ /* 0x002ea80000300800 */
[----:B------:R0:W-:Y:S04]  /*1ea00*/  STL [R1+0x41c], R53 ;  /* 0x00041c3501007387 */ /* 0x0001e80000100800 */
[----:B0-----:R-:W2:Y:S04]  /*1ea10*/  LDL.LU R53, [R1+0x9e4] ;  /* 0x0009e40001357983 */ /* 0x001ea80000300800 */
[----:B------:R0:W-:Y:S04]  /*1ea20*/  STL [R1+0x418], R52 ;  /* 0x0004183401007387 */ /* 0x0001e80000100800 */
[----:B0-----:R-:W2:Y:S04]  /*1ea30*/  LDL.LU R52, [R1+0xa04] ;  /* 0x000a040001347983 */ /* 0x001ea80000300800 */
[----:B------:R0:W-:Y:S04]  /*1ea40*/  STL [R1+0x414], R51 ;  /* 0x0004143301007387 */ /* 0x0001e80000100800 */
[----:B0-----:R-:W2:Y:S04]  /*1ea50*/  LDL.LU R51, [R1+0xa08] ;  /* 0x000a080001337983 */ /* 0x001ea80000300800 */
[----:B------:R-:W-:Y:S04]  /*1ea60*/  STL.64 [R1+0xb38], R84 ;  /* 0x000b385401007387 */ /* 0x000fe80000100a00 */
[----:B------:R-:W-:Y:S04]  /*1ea70*/  STL.64 [R1+0xb48], R28 ;  /* 0x000b481c01007387 */ /* 0x000fe80000100a00 */
[----:B------:R-:W-:Y:S04]  /*1ea80*/  STL.64 [R1+0xb50], R30 ;  /* 0x000b501e01007387 */ /* 0x000fe80000100a00 */
[----:B------:R-:W-:Y:S04]  /*1ea90*/  STL [R1+0xc3c], R38 ;  /* 0x000c3c2601007387 */ /* 0x000fe80000100800 */
[----:B------:R-:W-:Y:S04]  /*1eaa0*/  STL [R1+0xc38], R39 ;  /* 0x000c382701007387 */ /* 0x000fe80000100800 */
[----:B----4-:R0:W-:Y:S02]  /*1eab0*/  STL [R1+0x3d0], R2 ;  /* 0x0003d00201007387 */ /* 0x0101e40000100800 */
[----:B0-----:R-:W0:Y:S01]  /*1eac0*/  S2R R2, SR_TID.X ;  /* 0x0000000000027919 */ /* 0x001e220000002100 */
[----:B------:R-:W-:-:S02]  /*1ead0*/  ISETP.GT.AND P2, PT, R50, 0x39, PT ;  /* 0x000000393200780c */ /* 0x000fc40003f44270 */
[C---:B------:R-:W-:Y:S02]  /*1eae0*/  ISETP.GT.AND P4, PT, R50.reuse, 0x3a, PT ;  /* 0x0000003a3200780c */ /* 0x040fe40003f84270 */
[----:B------:R-:W-:Y:S02]  /*1eaf0*/  PRMT R9, RZ, 0x7610, R9 ;  /* 0x00007610ff097816 */ /* 0x000fe40000000009 */
[----:B------:R-:W-:Y:S02]  /*1eb00*/  PRMT R8, RZ, 0x7610, R8 ;  /* 0x00007610ff087816 */ /* 0x000fe40000000008 */
[----:B------:R-:W-:Y:S02]  /*1eb10*/  PRMT R3, RZ, 0x7610, R3 ;  /* 0x00007610ff037816 */ /* 0x000fe40000000003 */
[----:B------:R-:W-:Y:S01]  /*1eb20*/  PRMT R92, RZ, 0x7610, R92 ;  /* 0x00007610ff5c7816 */ /* 0x000fe2000000005c */
[----:B---3--:R1:W-:Y:S01]  /*1eb30*/  STL [R1+0x3d8], R0 ;  /* 0x0003d80001007387 */ /* 0x0083e20000100800 */
[----:B------:R-:W-:-:S02]  /*1eb40*/  ISETP.GT.AND P5, PT, R50, 0x3c, PT ;  /* 0x0000003c3200780c */ /* 0x000fc40003fa4270 */
[C---:B------:R-:W-:Y:S01]  /*1eb50*/  ISETP.GT.AND P3, PT, R50.reuse, 0x3d, PT ;  /* 0x0000003d3200780c */ /* 0x040fe20003f64270 */
[----:B------:R-:W3:Y:S04]  /*1eb60*/  @P2 LDG.E.U16 R9, desc[UR24][R20.64] ;  /* 0x0000001814092981 */ /* 0x000ee8000c1e1500 */
[----:B------:R-:W4:Y:S01]  /*1eb70*/  @P2 LDG.E.U16 R8, desc[UR24][R22.64] ;  /* 0x0000001816082981 */ /* 0x000f22000c1e1500 */
[----:B------:R-:W-:-:S03]  /*1eb80*/  ISETP.GT.AND P2, PT, R50, 0x3e, PT ;  /* 0x0000003e3200780c */ /* 0x000fc60003f44270 */
[----:B-1----:R-:W2:Y:S04]  /*1eb90*/  LDL.LU R0, [R1+0xd14] ;  /* 0x000d140001007983 */ /* 0x002ea80000300800 */
[----:B------:R-:W-:Y:S01]  /*1eba0*/  STL [R1+0xc44], R40 ;  /* 0x000c442801007387 */ /* 0x000fe20000100800 */
[----:B0-----:R-:W-:-:S03]  /*1ebb0*/  LOP3.LUT R2, R2, 0x3f, RZ, 0xc0, !PT ;  /* 0x0000003f02027812 */ /* 0x001fc600078ec0ff */
[----:B------:R-:W2:Y:S01]  /*1ebc0*/  @P4 LDG.E.U16 R3, desc[UR24][R28.64] ;  /* 0x000000181c034981 */ /* 0x000ea2000c1e1500 */
[----:B------:R-:W-:-:S03]  /*1ebd0*/  ISETP.GE.AND P6, PT, R2, R50, PT ;  /* 0x000000320200720c */ /* 0x000fc60003fc6270 */
[----:B------:R-:W2:Y:S01]  /*1ebe0*/  @P4 LDG.E.U16 R92, desc[UR24][R30.64] ;  /* 0x000000181e5c4981 */ /* 0x000ea2000c1e1500 */
[----:B------:R-:W-:-:S03]  /*1ebf0*/  ISETP.GT.AND P4, PT, R50, 0x3f, PT ;  /* 0x0000003f3200780c */ /* 0x000fc60003f84270 */
[----:B------:R0:W-:Y:S04]  /*1ec00*/  STL [R1+0xc40], R41 ;  /* 0x000c402901007387 */ /* 0x0001e80000100800 */
[----:B------:R-:W2:Y:S04]  /*1ec10*/  LDL.LU R2, [R1+0xd10] ;  /* 0x000d100001027983 */ /* 0x000ea80000300800 */
[----:B------:R-:W2:Y:S02]  /*1ec20*/  LDL.LU R50, [R1+0x9e8] ;  /* 0x0009e80001327983 */ /* 0x000ea40000300800 */
[----:B--2---:R-:W-:-:S04]  /*1ec30*/  LOP3.LUT R51, R51, R50, RZ, 0x3c, !PT ;  /* 0x0000003233337212 */ /* 0x004fc800078e3cff */
[C---:B------:R-:W-:Y:S02]  /*1ec40*/  LOP3.LUT R50, R51.reuse, R50, RZ, 0x3c, !PT ;  /* 0x0000003233327212 */ /* 0x040fe400078e3cff */
[----:B------:R-:W-:Y:S02]  /*1ec50*/  PRMT R2, RZ, 0x7610, R2 ;  /* 0x00007610ff027816 */ /* 0x000fe40000000002 */
[----:B------:R-:W-:-:S05]  /*1ec60*/  LOP3.LUT R51, R51, R50, RZ, 0x3c, !PT ;  /* 0x0000003233337212 */ /* 0x000fca00078e3cff */
[----:B------:R-:W2:Y:S01]  /*1ec70*/  @P5 LDG.E.U16 R2, desc[UR24][R50.64] ;  /* 0x0000001832025981 */ /* 0x000ea2000c1e1500 */
[----:B0-----:R-:W-:Y:S02]  /*1ec80*/  PRMT R41, RZ, 0x7610, R41 ;  /* 0x00007610ff297816 */ /* 0x001fe40000000029 */
[----:B------:R-:W-:-:S04]  /*1ec90*/  PRMT R40, RZ, 0x7610, R40 ;  /* 0x00007610ff287816 */ /* 0x000fc80000000028 */
[----:B------:R-:W3:Y:S04]  /*1eca0*/  @P5 LDG.E.U16 R41, desc[UR24][R52.64] ;  /* 0x0000001834295981 */ /* 0x000ee8000c1e1500 */
[----:B------:R-:W3:Y:S04]  /*1ecb0*/  @P3 LDG.E.U16 R40, desc[UR24][R62.64] ;  /* 0x000000183e283981 */ /* 0x000ee8000c1e1500 */
[----:B--2---:R0:W-:Y:S04]  /*1ecc0*/  STL [R1+0x410], R2 ;  /* 0x0004100201007387 */ /* 0x0041e80000100800 */
[----:B0-----:R-:W2:Y:S04]  /*1ecd0*/  LDL.LU R2, [R1+0xd0c] ;  /* 0x000d0c0001027983 */ /* 0x001ea80000300800 */
[----:B------:R0:W-:Y:S02]  /*1ece0*/  STL [R1+0xc4c], R50 ;  /* 0x000c4c3201007387 */ /* 0x0001e40000100800 */
[----:B0-----:R-:W-:-:S06]  /*1ecf0*/  PRMT R50, RZ, 0x7610, R50 ;  /* 0x00007610ff327816 */ /* 0x001fcc0000000032 */
[----:B------:R-:W2:Y:S04]  /*1ed00*/  @P2 LDG.E.U16 R50, desc[UR24][R74.64] ;  /* 0x000000184a322981 */ /* 0x000ea8000c1e1500 */
[----:B------:R0:W-:Y:S01]  /*1ed10*/  STL [R1+0xc48], R51 ;  /* 0x000c483301007387 */ /* 0x0001e20000100800 */
[----:B------:R-:W-:-:S03]  /*1ed20*/  PRMT R38, RZ, 0x7610, R38 ;  /* 0x00007610ff267816 */ /* 0x000fc60000000026 */
[----:B---3--:R1:W-:Y:S01]  /*1ed30*/  STL [R1+0x40c], R41 ;  /* 0x00040c2901007387 */ /* 0x0083e20000100800 */
[----:B------:R-:W-:-:S03]  /*1ed40*/  PRMT R0, RZ, 0x7610, R0 ;  /* 0x00007610ff007816 */ /* 0x000fc60000000000 */
[----:B------:R-:W3:Y:S01]  /*1ed50*/  @P4 LDG.E.U16 R38, desc[UR24][R86.64] ;  /* 0x0000001856264981 */ /* 0x000ee2000c1e1500 */
[----:B0-----:R-:W-:-:S03]  /*1ed60*/  PRMT R51, RZ, 0x7610, R51 ;  /* 0x00007610ff337816 */ /* 0x001fc60000000033 */
[----:B------:R-:W3:Y:S04]  /*1ed70*/  @P4 LDG.E.U16 R0, desc[UR24][R88.64] ;  /* 0x0000001858004981 */ /* 0x000ee8000c1e1500 */
[----:B-1----:R-:W3:Y:S04]  /*1ed80*/  LDL R41, [R1+0x74c] ;  /* 0x00074c0001297983 */ /* 0x002ee80000100800 */
[----:B------:R-:W3:Y:S04]  /*1ed90*/  @P2 LDG.E.U16 R51, desc[UR24][R76.64] ;  /* 0x000000184c332981 */ /* 0x000ee8000c1e1500 */
[----:B------:R0:W-:Y:S04]  /*1eda0*/  STL [R1+0xc54], R52 ;  /* 0x000c543401007387 */ /* 0x0001e80000100800 */
[----:B0-----:R-:W4:Y:S04]  /*1edb0*/  LDL R52, [R1+0x748] ;  /* 0x0007480001347983 */ /* 0x001f280000100800 */
[----:B------:R-:W-:Y:S04]  /*1edc0*/  STL [R1+0xc50], R53 ;  /* 0x000c503501007387 */ /* 0x000fe80000100800 */
[----:B------:R0:W-:Y:S04]  /*1edd0*/  STL [R1+0xcb8], R40 ;  /* 0x000cb82801007387 */ /* 0x0001e80000100800 */
[----:B------:R-:W-:Y:S04]  /*1ede0*/  STL [R1+0xc5c], R62 ;  /* 0x000c5c3e01007387 */ /* 0x000fe80000100800 */
[----:B------:R-:W-:Y:S04]  /*1edf0*/  STL [R1+0xc58], R63 ;  /* 0x000c583f01007387 */ /* 0x000fe80000100800 */
[----:B------:R-:W-:Y:S04]  /*1ee00*/  STL [R1+0xc64], R64 ;  /* 0x000c644001007387 */ /* 0x000fe80000100800 */
[----:B------:R-:W-:Y:S04]  /*1ee10*/  STL [R1+0xc60], R65 ;  /* 0x000c604101007387 */ /* 0x000fe80000100800 */
[----:B--2---:R1:W-:Y:S04]  /*1ee20*/  STL [R1+0x3f4], R50 ;  /* 0x0003f43201007387 */ /* 0x0043e80000100800 */
[----:B0-----:R-:W2:Y:S04]  /*1ee30*/  LDL R40, [R1+0x764] ;  /* 0x0007640001287983 */ /* 0x001ea80000100800 */
[----:B-1----:R-:W2:Y:S01]  /*1ee40*/  LDL R50, [R1+0x760] ;  /* 0x0007600001327983 */ /* 0x002ea20000100800 */
[----:B------:R-:W-:-:S06]  /*1ee50*/  PRMT R39, RZ, 0x7610, R39 ;  /* 0x00007610ff277816 */ /* 0x000fcc0000000027 */
[----:B------:R-:W2:Y:S01]  /*1ee60*/  @P3 LDG.E.U16 R39, desc[UR24][R64.64] ;  /* 0x0000001840273981 */ /* 0x000ea2000c1e1500 */
[----:B------:R-:W-:Y:S01]  /*1ee70*/  BAR.SYNC.DEFER_BLOCKING 0x0 ;  /* 0x0000000000007b1d */ /* 0x000fe20000010000 */
[----:B------:R-:W-:-:S05]  /*1ee80*/  PRMT R73, RZ, 0x7610, R73 ;  /* 0x00007610ff497816 */ /* 0x000fca0000000049 */
[----:B------:R-:W-:Y:S04]  /*1ee90*/  STL [R1+0xc6c], R74 ;  /* 0x000c6c4a01007387 */ /* 0x000fe80000100800 */
[----:B------:R-:W-:Y:S04]  /*1eea0*/  STL [R1+0xc68], R75 ;  /* 0x000c684b01007387 */ /* 0x000fe80000100800 */
[----:B------:R-:W2:Y:S04]  /*1eeb0*/  LDL R53, [R1+0x778] ;  /* 0x0007780001357983 */ /* 0x000ea80000100800 */
[----:B---3--:R0:W-:Y:S01]  /*1eec0*/  STL [R1+0x3f0], R51 ;  /* 0x0003f03301007387 */ /* 0x0081e20000100800 */
[----:B------:R-:W-:-:S02]  /*1eed0*/  @!P6 IMAD.MOV.U32 R62, RZ, RZ, R41 ;  /* 0x000000ffff3ee224 */ /* 0x000fc400078e0029 */
[----:B----4-:R-:W-:Y:S01]  /*1eee0*/  @!P6 IMAD.MOV.U32 R63, RZ, RZ, R52 ;  /* 0x000000ffff3fe224 */ /* 0x010fe200078e0034 */
[----:B------:R-:W-:-:S04]  /*1eef0*/  PRMT R72, RZ, 0x7610, R72 ;  /* 0x00007610ff487816 */ /* 0x000fc80000000048 */
[----:B------:R2:W3:Y:S04]  /*1ef00*/  @!P6 LDG.E.U16 R73, desc[UR24][R62.64] ;  /* 0x000000183e49e981 */ /* 0x0004e8000c1e1500 */
[----:B0-----:R-:W4:Y:S04]  /*1ef10*/  LDL R51, [R1+0x77c] ;  /* 0x00077c0001337983 */ /* 0x001f280000100800 */
[----:B------:R-:W-:Y:S04]  /*1ef20*/  STL [R1+0xc74], R76 ;  /* 0x000c744c01007387 */ /* 0x000fe80000100800 */
[----:B------:R-:W-:Y:S04]  /*1ef30*/  STL [R1+0xc70], R77 ;  /* 0x000c704d01007387 */ /* 0x000fe80000100800 */
[----:B------:R0:W-:Y:S04]  /*1ef40*/  STL [R1+0xc80], R38 ;  /* 0x000c802601007387 */ /* 0x0001e80000100800 */
[----:B------:R-:W-:Y:S04]  /*1ef50*/  STL [R1+0xc7c], R86 ;  /* 0x000c7c5601007387 */ /* 0x000fe80000100800 */
[----:B------:R-:W-:Y:S04]  /*1ef60*/  STL [R1+0xc78], R87 ;  /* 0x000c785701007387 */ /* 0x000fe80000100800 */
[----:B------:R1:W-:Y:S04]  /*1ef70*/  STL [R1+0xc8c], R0 ;  /* 0x000c8c0001007387 */ /* 0x0003e80000100800 */
[----:B------:R-:W-:Y:S04]  /*1ef80*/  STL [R1+0xc88], R88 ;  /* 0x000c885801007387 */ /* 0x000fe80000100800 */
[----:B------:R-:W-:Y:S04]  /*1ef90*/  STL [R1+0xc84], R89 ;  /* 0x000c845901007387 */ /* 0x000fe80000100800 */
[----:B------:R-:W3:Y:S04]  /*1efa0*/  LDL R52, [R1+0x788] ;  /* 0x0007880001347983 */ /* 0x000ee80000100800 */
[----:B------:R-:W3:Y:S01]  /*1efb0*/  LDL R41, [R1+0x78c] ;  /* 0x00078c0001297983 */ /* 0x000ee20000100800 */
[----:B--2---:R-:W-:-:S02]  /*1efc0*/  @!P6 IMAD.MOV.U32 R62, RZ, RZ, R40 ;  /* 0x000000ffff3ee224 */ /* 0x004fc400078e0028 */
[----:B------:R-:W-:-:S05]  /*1efd0*/  @!P6 IMAD.MOV.U32 R63, RZ, RZ, R50 ;  /* 0x000000ffff3fe224 */ /* 0x000fca00078e0032 */
[----:B------:R-:W2:Y:S01]  /*1efe0*/  @!P6 LDG.E.U16 R72, desc[UR24][R62.64] ;  /* 0x000000183e48e981 */ /* 0x000ea2000c1e1500 */
[----:B------:R-:W-:Y:S02]  /*1eff0*/  PRMT R71, RZ, 0x7610, R71 ;  /* 0x00007610ff477816 */ /* 0x000fe40000000047 */
[----:B------:R-:W-:Y:S01]  /*1f000*/  PRMT R70, RZ, 0x7610, R70 ;  /* 0x00007610ff467816 */ /* 0x000fe20000000046 */
[----:B------:R-:W-:Y:S02]  /*1f010*/  @!P6 IMAD.MOV.U32 R65, RZ, RZ, R53 ;  /* 0x000000ffff41e224 */ /* 0x000fe400078e0035 */
[----:B----4-:R-:W-:Y:S01]  /*1f020*/  @!P6 IMAD.MOV.U32 R64, RZ, RZ, R51 ;  /* 0x000000ffff40e224 */ /* 0x010fe200078e0033 */
[----:B---3--:R-:W-:Y:S04]  /*1f030*/  STL [R1+0xc90], R73 ;  /* 0x000c904901007387 */ /* 0x008fe80000100800 */
[----:B------:R3:W4:Y:S04]  /*1f040*/  @!P6 LDG.E.U16 R71, desc[UR24][R64.64] ;  /* 0x000000184047e981 */ /* 0x000728000c1e1500 */
[----:B------:R-:W4:Y:S04]  /*1f050*/  LDL R50, [R1+0x798] ;  /* 0x0007980001327983 */ /* 0x000f280000100800 */
[----:B------:R-:W4:Y:S04]  /*1f060*/  LDL R40, [R1+0x79c] ;  /* 0x00079c0001287983 */ /* 0x000f280000100800 */
[----:B------:R-:W4:Y:S01]  /*1f070*/  LDL.LU R62, [R1+0x2b0] ;  /* 0x0002b000013e7983 */ /* 0x000f220000300800 */
[----:B---3--:R-:W-:-:S02]  /*1f080*/  @!P6 IMAD.MOV.U32 R65, RZ, RZ, R52 ;  /* 0x000000ffff41e224 */ /* 0x008fc400078e0034 */
[----:B------:R-:W-:-:S05]  /*1f090*/  @!P6 IMAD.MOV.U32 R64, RZ, RZ, R41 ;  /* 0x000000ffff40e224 */ /* 0x000fca00078e0029 */
[----:B------:R3:W4:Y:S04]  /*1f0a0*/  @!P6 LDG.E.U16 R70, desc[UR24][R64.64] ;  /* 0x000000184046e981 */ /* 0x000728000c1e1500 */
[----:B--2---:R-:W-:Y:S04]  /*1f0b0*/  STL [R1+0xc94], R72 ;  /* 0x000c944801007387 */ /* 0x004fe80000100800 */
[----:B0-----:R-:W2:Y:S04]  /*1f0c0*/  LDL R38, [R1+0x7a8] ;  /* 0x0007a80001267983 */ /* 0x001ea80000100800 */
[----:B-1----:R-:W2:Y:S01]  /*1f0d0*/  LDL R0, [R1+0x7ac] ;  /* 0x0007ac0001007983 */ /* 0x002ea20000100800 */
[----:B------:R-:W-:-:S03]  /*1f0e0*/  PRMT R61, RZ, 0x7610, R61 ;  /* 0x00007610ff3d7816 */ /* 0x000fc6000000003d */
[----:B------:R-:W2:Y:S01]  /*1f0f0*/  LDL.LU R51, [R1+0x2b4] ;  /* 0x0002b40001337983 */ /* 0x000ea20000300800 */
[----:B------:R-:W-:-:S03]  /*1f100*/  PRMT R60, RZ, 0x7610, R60 ;  /* 0x00007610ff3c7816 */ /* 0x000fc6000000003c */
[----:B----4-:R2:W-:Y:S01]  /*1f110*/  STL [R1+0xc98], R71 ;  /* 0x000c984701007387 */ /* 0x0105e20000100800 */
[----:B---3--:R-:W-:-:S03]  /*1f120*/  @!P6 IMAD.MOV.U32 R65, RZ, RZ, R50 ;  /* 0x000000ffff41e224 */ /* 0x008fc600078e0032 */
[----:B------:R-:W3:Y:S01]  /*1f130*/  LDL R52, [R1+0x7b8] ;  /* 0x0007b80001347983 */ /* 0x000ee20000100800 */
[----:B------:R-:W-:-:S03]  /*1f140*/  @!P6 IMAD.MOV.U32 R64, RZ, RZ, R40 ;  /* 0x000000ffff40e224 */ /* 0x000fc600078e0028 */
[----:B------:R-:W4:Y:S04]  /*1f150*/  LDL R41, [R1+0x7bc] ;  /* 0x0007bc0001297983 */ /* 0x000f280000100800 */
[----:B------:R-:W4:Y:S04]  /*1f160*/  @!P6 LDG.E.U16 R61, desc[UR24][R64.64] ;  /* 0x00000018403de981 */ /* 0x000f28000c1e1500 */
[----:B------:R0:W-:Y:S04]  /*1f170*/  STL [R1+0xc9c], R70 ;  /* 0x000c9c4601007387 */ /* 0x0001e80000100800 */
[----:B------:R-:W4:Y:S04]  /*1f180*/  LDL R50, [R1+0x7c8] ;  /* 0x0007c80001327983 */ /* 0x000f280000100800 */
[----:B------:R-:W4:Y:S01]  /*1f190*/  LDL R40, [R1+0x7cc] ;  /* 0x0007cc0001287983 */ /* 0x000f220000100800 */
[----:B------:R-:W-:-:S03]  /*1f1a0*/  PRMT R59, RZ, 0x7610, R59 ;  /* 0x00007610ff3b7816 */ /* 0x000fc6000000003b */
[----:B------:R-:W4:Y:S01]  /*1f1b0*/  LDL.LU R64, [R1+0x2b8] ;  /* 0x0002b80001407983 */ /* 0x000f220000300800 */
[----:B--2---:R-:W-:Y:S02]  /*1f1c0*/  @!P6 IMAD.MOV.U32 R71, RZ, RZ, R38 ;  /* 0x000000ffff47e224 */ /* 0x004fe400078e0026 */
[----:B0-----:R-:W-:-:S05]  /*1f1d0*/  @!P6 IMAD.MOV.U32 R70, RZ, RZ, R0 ;  /* 0x000000ffff46e224 */ /* 0x001fca00078e0000 */
[----:B------:R3:W2:Y:S01]  /*1f1e0*/  @!P6 LDG.E.U16 R60, desc[UR24][R70.64] ;  /* 0x00000018463ce981 */ /* 0x0006a2000c1e1500 */
[----:B------:R-:W-:Y:S01]  /*1f1f0*/  PRMT R58, RZ, 0x7610, R58 ;  /* 0x00007610ff3a7816 */ /* 0x000fe2000000003a */
[----:B---3--:R-:W-:Y:S02]  /*1f200*/  @!P6 IMAD.MOV.U32 R71, RZ, RZ, R52 ;  /* 0x000000ffff47e224 */ /* 0x008fe400078e0034 */
[----:B----4-:R-:W-:Y:S01]  /*1f210*/  @!P6 IMAD.MOV.U32 R70, RZ, RZ, R41 ;  /* 0x000000ffff46e224 */ /* 0x010fe200078e0029 */
[----:B------:R0:W-:Y:S04]  /*1f220*/  STL [R1+0xca0], R61 ;  /* 0x000ca03d01007387 */ /* 0x0001e80000100800 */
[----:B------:R-:W3:Y:S04]  /*1f230*/  LDL R38, [R1+0x7d8] ;  /* 0x0007d80001267983 */ /* 0x000ee80000100800 */
[----:B------:R-:W4:Y:S04]  /*1f240*/  LDL R0, [R1+0x7dc] ;  /* 0x0007dc0001007983 */ /* 0x000f280000100800 */
[----:B------:R-:W3:Y:S04]  /*1f250*/  LDL.LU R53, [R1+0x2bc] ;  /* 0x0002bc0001357983 */ /* 0x000ee80000300800 */
[----:B------:R-:W3:Y:S01]  /*1f260*/  @!P6 LDG.E.U16 R59, desc[UR24][R70.64] ;  /* 0x00000018463be981 */ /* 0x000ee2000c1e1500 */
[----:B0-----:R-:W-:-:S03]  /*1f270*/  @!P6 IMAD.MOV.U32 R61, RZ, RZ, R50 ;  /* 0x000000ffff3de224 */ /* 0x001fc600078e0032 */
[----:B--2---:R0:W-:Y:S04]  /*1f280*/  STL [R1+0xca4], R60 ;  /* 0x000ca43c01007387 */ /* 0x0041e80000100800 */
[----:B------:R-:W2:Y:S04]  /*1f290*/  LDL R52, [R1+0x7e8] ;  /* 0x0007e80001347983 */ /* 0x000ea80000100800 */
[----:B------:R-:W2:Y:S01]  /*1f2a0*/  LDL R41, [R1+0x7ec] ;  /* 0x0007ec0001297983 */ /* 0x000ea20000100800 */
[----:B0-----:R-:W-:-:S03]  /*1f2b0*/  @!P6 IMAD.MOV.U32 R60, RZ, RZ, R40 ;  /* 0x000000ffff3ce224 */ /* 0x001fc600078e0028 */
[----:B------:R-:W2:Y:S04]  /*1f2c0*/  LDL.LU R63, [R1+0x2c0] ;  /* 0x0002c000013f7983 */ /* 0x000ea80000300800 */
[----:B------:R-:W2:Y:S01]  /*1f2d0*/  @!P6 LDG.E.U16 R58, desc[UR24][R60.64] ;  /* 0x000000183c3ae981 */ /* 0x000ea2000c1e1500 */
[----:B------:R-:W-:-:S03]  /*1f2e0*/  PRMT R49, RZ, 0x7610, R49 ;  /* 0x00007610ff317816 */ /* 0x000fc60000000031 */
[----:B------:R-:W-:Y:S01]  /*1f2f0*/  STS.U16 [R2+UR9+0x10400], R51 ;  /* 0x0104003302007988 */ /* 0x000fe20008000409 */
[----:B------:R-:W-:-:S03]  /*1f300*/  PRMT R48, RZ, 0x7610, R48 ;  /* 0x00007610ff307816 */ /* 0x000fc60000000030 */
[----:B---3--:R0:W-:Y:S04]  /*1f310*/  STL [R1+0xca8], R59 ;  /* 0x000ca83b01007387 */ /* 0x0081e80000100800 */
[----:B------:R-:W3:Y:S01]  /*1f320*/  LDL.LU R50, [R1+0x2c4] ;  /* 0x0002c40001327983 */ /* 0x000ee20000300800 */
[----:B0-----:R-:W-:-:S03]  /*1f330*/  @!P6 IMAD.MOV.U32 R59, RZ, RZ, R38 ;  /* 0x000000ffff3be224 */ /* 0x001fc600078e0026 */
[----:B--2---:R4:W-:Y:S04]  /*1f340*/  STL [R1+0xcac], R58 ;  /* 0x000cac3a01007387 */ /* 0x0049e80000100800 */
[----:B------:R-:W2:Y:S04]  /*1f350*/  LDL R40, [R1+0x7f8] ;  /* 0x0007f80001287983 */ /* 0x000ea80000100800 */
[----:B------:R-:W3:Y:S01]  /*1f360*/  LDL R38, [R1+0x7fc] ;  /* 0x0007fc0001267983 */ /* 0x000ee20000100800 */
[----:B----4-:R-:W-:-:S03]  /*1f370*/  @!P6 IMAD.MOV.U32 R58, RZ, RZ, R0 ;  /* 0x000000ffff3ae224 */ /* 0x010fc600078e0000 */
[----:B------:R-:W4:Y:S04]  /*1f380*/  LDL R51, [R1+0x808] ;  /* 0x0008080001337983 */ /* 0x000f280000100800 */
[----:B------:R-:W4:Y:S04]  /*1f390*/  LDL R0, [R1+0x80c] ;  /* 0x00080c0001007983 */ /* 0x000f280000100800 */
[----:B------:R0:W4:Y:S02]  /*1f3a0*/  @!P6 LDG.E.U16 R49, desc[UR24][R58.64] ;  /* 0x000000183a31e981 */ /* 0x000124000c1e1500 */
[----:B0-----:R-:W-:-:S02]  /*1f3b0*/  @!P6 IMAD.MOV.U32 R58, RZ, RZ, R41 ;  /* 0x000000ffff3ae224 */ /* 0x001fc400078e0029 */
[----:B------:R-:W-:-:S05]  /*1f3c0*/  @!P6 IMAD.MOV.U32 R59, RZ, RZ, R52 ;  /* 0x000000ffff3be224 */ /* 0x000fca00078e0034 */
[----:B------:R2:W4:Y:S01]  /*1f3d0*/  @!P6 LDG.E.U16 R48, desc[UR24][R58.64] ;  /* 0x000000183a30e981 */ /* 0x000522000c1e1500 */
[----:B------:R-:W-:Y:S02]  /*1f3e0*/  PRMT R47, RZ, 0x7610, R47 ;  /* 0x00007610ff2f7816 */ /* 0x000fe4000000002f */
[----:B------:R-:W-:Y:S01]  /*1f3f0*/  PRMT R46, RZ, 0x7610, R46 ;  /* 0x00007610ff2e7816 */ /* 0x000fe2000000002e */
[----:B------:R0:W-:Y:S04]  /*1f400*/  STS.U16 [R2+UR9+0x14000], R62 ;  /* 0x0140003e02007988 */ /* 0x0001e80008000409 */
[----:B------:R-:W-:Y:S04]  /*1f410*/  STS.U16 [R2+UR9+0x10800], R53 ;  /* 0x0108003502007988 */ /* 0x000fe80008000409 */
[----:B0-----:R-:W4:Y:S01]  /*1f420*/  LDL.LU R62, [R1+0x2c8] ;  /* 0x0002c800013e7983 */ /* 0x001f220000300800 */
[----:B--2---:R-:W-:-:S02]  /*1f430*/  @!P6 IMAD.MOV.U32 R59, RZ, RZ, R40 ;  /* 0x000000ffff3be224 */ /* 0x004fc400078e0028 */
[----:B---3--:R-:W-:-:S05]  /*1f440*/  @!P6 IMAD.MOV.U32 R58, RZ, RZ, R38 ;  /* 0x000000ffff3ae224 */ /* 0x008fca00078e0026 */
[----:B------:R4:W2:Y:S02]  /*1f450*/  @!P6 LDG.E.U16 R47, desc[UR24][R58.64] ;  /* 0x000000183a2fe981 */ /* 0x0008a4000c1e1500 */
[----:B----4-:R-:W-:Y:S02]  /*1f460*/  @!P6 IMAD.MOV.U32 R58, RZ, RZ, R0 ;  /* 0x000000ffff3ae224 */ /* 0x010fe400078e0000 */
[----:B------:R-:W-:Y:S01]  /*1f470*/  @!P6 IMAD.MOV.U32 R59, RZ, RZ, R51 ;  /* 0x000000ffff3be224 */ /* 0x000fe200078e0033 */
[----:B------:R0:W-:Y:S04]  /*1f480*/  STL [R1+0xcb0], R49 ;  /* 0x000cb03101007387 */ /* 0x0001e80000100800 */
[----:B------:R-:W3:Y:S04]  /*1f490*/  LDL R41, [R1+0x81c] ;  /* 0x00081c0001297983 */ /* 0x000ee80000100800 */
[----:B------:R3:W2:Y:S04]  /*1f4a0*/  @!P6 LDG.E.U16 R46, desc[UR24][R58.64] ;  /* 0x000000183a2ee981 */ /* 0x0006a8000c1e1500 */
[----:B0-----:R-:W4:Y:S04]  /*1f4b0*/  LDL R49, [R1+0x818] ;  /* 0x0008180001317983 */ /* 0x001f280000100800 */
[----:B------:R-:W4:Y:S04]  /*1f4c0*/  LDL.LU R52, [R1+0x2cc] ;  /* 0x0002cc0001347983 */ /* 0x000f280000300800 */
[----:B------:R-:W-:Y:S04]  /*1f4d0*/  STL [R1+0xcb4], R48 ;  /* 0x000cb43001007387 */ /* 0x000fe80000100800 */
[----:B------:R-:W4:Y:S04]  /*1f4e0*/  LDL.LU R53, [R1+0x2d0] ;  /* 0x0002d00001357983 */ /* 0x000f280000300800 */
[----:B------:R-:W4:Y:S04]  /*1f4f0*/  LDL R40, [R1+0x828] ;  /* 0x0008280001287983 */ /* 0x000f280000100800 */
[----:B------:R-:W4:Y:S04]  /*1f500*/  LDL R38, [R1+0x82c] ;  /* 0x00082c0001267983 */ /* 0x000f280000100800 */
[----:B------:R0:W-:Y:S01]  /*1f510*/  STS.U16 [R2+UR9+0x14800], R63 ;  /* 0x0148003f02007988 */ /* 0x0001e20008000409 */
[----:B------:R-:W-:-:S03]  /*1f520*/  PRMT R37, RZ, 0x7610, R37 ;  /* 0x00007610ff257816 */ /* 0x000fc60000000025 */
[----:B0-----:R-:W4:Y:S04]  /*1f530*/  LDL.LU R63, [R1+0x2d4] ;  /* 0x0002d400013f7983 */ /* 0x001f280000300800 */
[----:B------:R-:W4:Y:S04]  /*1f540*/  LDL R48, [R1+0x838] ;  /* 0x0008380001307983 */ /* 0x000f280000100800 */
[----:B------:R-:W4:Y:S04]  /*1f550*/  LDL R0, [R1+0x83c] ;  /* 0x00083c0001007983 */ /* 0x000f280000100800 */
[----:B------:R-:W4:Y:S04]  /*1f560*/  LDL.LU R51, [R1+0x2d8] ;  /* 0x0002d80001337983 */ /* 0x000f280000300800 */
[----:B------:R-:W-:Y:S01]  /*1f570*/  STS.U16 [R2+UR9+0x10c00], R50 ;  /* 0x010c003202007988 */ /* 0x000fe20008000409 */
[----:B---3--:R-:W-:-:S03]  /*1f580*/  @!P6 IMAD.MOV.U32 R58, RZ, RZ, R41 ;  /* 0x000000ffff3ae224 */ /* 0x008fc600078e0029 */
[----:B--2---:R0:W-:Y:S01]  /*1f590*/  STL.64 [R1+0xcc0], R46 ;  /* 0x000cc02e01007387 */ /* 0x0041e20000100a00 */
[----:B----4-:R-:W-:-:S03]  /*1f5a0*/  @!P6 IMAD.MOV.U32 R59, RZ, RZ, R49 ;  /* 0x000000ffff3be224 */ /* 0x010fc600078e0031 */
[----:B------:R-:W2:Y:S04]  /*1f5b0*/  LDL R41, [R1+0x84c] ;  /* 0x00084c0001297983 */ /* 0x000ea80000100800 */
[----:B------:R1:W3:Y:S04]  /*1f5c0*/  @!P6 LDG.E.U16 R37, desc[UR24][R58.64] ;  /* 0x000000183a25e981 */ /* 0x0002e8000c1e1500 */
[----:B0-----:R-:W4:Y:S04]  /*1f5d0*/  LDL R46, [R1+0x848] ;  /* 0x00084800012e7983 */ /* 0x001f280000100800 */
[----:B------:R-:W3:Y:S01]  /*1f5e0*/  LDL.LU R50, [R1+0x2dc] ;  /* 0x0002dc0001327983 */ /* 0x000ee20000300800 */
[----:B-1----:R-:W-:-:S03]  /*1f5f0*/  @!P6 IMAD.MOV.U32 R59, RZ, RZ, R40 ;  /* 0x000000ffff3be224 */ /* 0x002fc600078e0028 */
[----:B------:R-:W3:Y:S01]  /*1f600*/  LDL R40, [R1+0x858] ;  /* 0x0008580001287983 */ /* 0x000ee20000100800 */
[----:B------:R-:W-:-:S03]  /*1f610*/  @!P6 IMAD.MOV.U32 R58, RZ, RZ, R38 ;  /* 0x000000ffff3ae224 */ /* 0x000fc600078e0026 */
[----:B------:R-:W3:Y:S04]  /*1f620*/  LDL R38, [R1+0x85c] ;  /* 0x00085c0001267983 */ /* 0x000ee80000100800 */
[----:B------:R0:W-:Y:S04]  /*1f630*/  STS.U16 [R2+UR9+0x14c00], R62 ;  /* 0x014c003e02007988 */ /* 0x0001e80008000409 */
[----:B0-----:R-:W3:Y:S04]  /*1f640*/  LDL.LU R62, [R1+0x2e0] ;  /* 0x0002e000013e7983 */ /* 0x001ee80000300800 */
[----:B------:R-:W3:Y:S01]  /*1f650*/  LDL R47, [R1+0x868] ;  /* 0x00086800012f7983 */ /* 0x000ee20000100800 */
[----:B------:R-:W-:Y:S01]  /*1f660*/  PRMT R35, RZ, 0x7610, R35 ;  /* 0x00007610ff237816 */ /* 0x000fe20000000023 */
[----:B------:R-:W-:-:S02]  /*1f670*/  @!P6 IMAD.MOV.U32 R49, RZ, RZ, R48 ;  /* 0x000000ffff31e224 */ /* 0x000fc400078e0030 */
[----:B------:R-:W-:Y:S02]  /*1f680*/  @!P6 IMAD.MOV.U32 R48, RZ, RZ, R0 ;  /* 0x000000ffff30e224 */ /* 0x000fe400078e0000 */
[----:B------:R-:W3:Y:S01]  /*1f690*/  LDL R0, [R1+0x86c] ;  /* 0x00086c0001007983 */ /* 0x000ee20000100800 */
[----:B------:R-:W-:-:S03]  /*1f6a0*/  PRMT R34, RZ, 0x7610, R34 ;  /* 0x00007610ff227816 */ /* 0x000fc60000000022 */
[----:B------:R0:W-:Y:S04]  /*1f6b0*/  STS.U16 [R2+UR9+0x11000], R52 ;  /* 0x0110003402007988 */ /* 0x0001e80008000409 */
[----:B------:R2:W3:Y:S04]  /*1f6c0*/  @!P6 LDG.E.U16 R35, desc[UR24][R48.64] ;  /* 0x000000183023e981 */ /* 0x0004e8000c1e1500 */
[----:B0-----:R-:W3:Y:S04]  /*1f6d0*/  LDL.LU R52, [R1+0x2e4] ;  /* 0x0002e40001347983 */ /* 0x001ee80000300800 */
[----:B------:R0:W-:Y:S01]  /*1f6e0*/  STS.U16 [R2+UR9+0x15000], R53 ;  /* 0x0150003502007988 */ /* 0x0001e20008000409 */
[----:B--2---:R-:W-:-:S03]  /*1f6f0*/  @!P6 IMAD.MOV.U32 R48, RZ, RZ, R41 ;  /* 0x000000ffff30e224 */ /* 0x004fc600078e0029 */
[----:B------:R-:W2:Y:S01]  /*1f700*/  LDL R41, [R1+0x87c] ;  /* 0x00087c0001297983 */ /* 0x000ea20000100800 */
[----:B----4-:R-:W-:-:S03]  /*1f710*/  @!P6 IMAD.MOV.U32 R49, RZ, RZ, R46 ;  /* 0x000000ffff31e224 */ /* 0x010fc600078e002e */
[----:B------:R-:W4:Y:S04]  /*1f720*/  LDL R46, [R1+0x878] ;  /* 0x00087800012e7983 */ /* 0x000f280000100800 */
[----:B------:R3:W4:Y:S04]  /*1f730*/  @!P6 LDG.E.U16 R34, desc[UR24][R48.64] ;  /* 0x000000183022e981 */ /* 0x000728000c1e1500 */
[----:B0-----:R-:W4:Y:S01]  /*1f740*/  LDL.LU R53, [R1+0x2e8] ;  /* 0x0002e80001357983 */ /* 0x001f220000300800 */
[----:B---3--:R-:W-:Y:S02]  /*1f750*/  @!P6 IMAD.MOV.U32 R48, RZ, RZ, R38 ;  /* 0x000000ffff30e224 */ /* 0x008fe400078e0026 */
[----:B------:R-:W-:Y:S01]  /*1f760*/  @!P6 IMAD.MOV.U32 R49, RZ, RZ, R40 ;  /* 0x000000ffff31e224 */ /* 0x000fe200078e0028 */
[----:B------:R-:W3:Y:S04]  /*1f770*/  LDL R38, [R1+0x88c] ;  /* 0x00088c0001267983 */ /* 0x000ee80000100800 */
[----:B------:R-:W3:Y:S01]  /*1f780*/  LDL R40, [R1+0x888] ;  /* 0x0008880001287983 */ /* 0x000ee20000100800 */
[----:B------:R-:W-:-:S03]  /*1f790*/  PRMT R27, RZ, 0x7610, R27 ;  /* 0x00007610ff1b7816 */ /* 0x000fc6000000001b */
[----:B------:R0:W-:Y:S04]  /*1f7a0*/  STS.U16 [R2+UR9+0x15400], R51 ;  /* 0x0154003302007988 */ /* 0x0001e80008000409 */
[----:B------:R1:W3:Y:S04]  /*1f7b0*/  @!P6 LDG.E.U16 R27, desc[UR24][R48.64] ;  /* 0x00000018301be981 */ /* 0x0002e8000c1e1500 */
[----:B0-----:R-:W3:Y:S01]  /*1f7c0*/  LDL.LU R51, [R1+0x2ec] ;  /* 0x0002ec0001337983 */ /* 0x001ee20000300800 */
[----:B-1----:R-:W-:-:S03]  /*1f7d0*/  @!P6 IMAD.MOV.U32 R49, RZ, RZ, R47 ;  /* 0x000000ffff31e224 */ /* 0x002fc600078e002f */
[----:B------:R-:W3:Y:S01]  /*1f7e0*/  LDL R47, [R1+0x898] ;  /* 0x00089800012f7983 */ /* 0x000ee20000100800 */
[----:B------:R-:W-:Y:S01]  /*1f7f0*/  PRMT R26, RZ, 0x7610, R26 ;  /* 0x00007610ff1a7816 */ /* 0x000fe2000000001a */
[----:B------:R-:W-:Y:S02]  /*1f800*/  @!P6 IMAD.MOV.U32 R48, RZ, RZ, R0 ;  /* 0x000000ffff30e224 */ /* 0x000fe400078e0000 */
[----:B------:R-:W3:Y:S01]  /*1f810*/  LDL R0, [R1+0x89c] ;  /* 0x00089c0001007983 */ /* 0x000ee20000100800 */
[----:B------:R-:W-:-:S03]  /*1f820*/  PRMT R25, RZ, 0x7610, R25 ;  /* 0x00007610ff197816 */ /* 0x000fc60000000019 */
[----:B------:R2:W3:Y:S04]  /*1f830*/  @!P6 LDG.E.U16 R26, desc[UR24][R48.64] ;  /* 0x00000018301ae981 */ /* 0x0004e8000c1e1500 */
[----:B------:R0:W-:Y:S04]  /*1f840*/  STS.U16 [R2+UR9+0x11800], R50 ;  /* 0x0118003202007988 */ /* 0x0001e80008000409 */
[----:B0-----:R-:W3:Y:S01]  /*1f850*/  LDL.LU R50, [R1+0x2f0] ;  /* 0x0002f00001327983 */ /* 0x001ee20000300800 */
[----:B--2---:R-:W-:-:S03]  /*1f860*/  @!P6 IMAD.MOV.U32 R48, RZ, RZ, R41 ;  /* 0x000000ffff30e224 */ /* 0x004fc600078e0029 */
[----:B------:R-:W2:Y:S01]  /*1f870*/  LDL R41, [R1+0x8ac] ;  /* 0x0008ac0001297983 */ /* 0x000ea20000100800 */
[----:B----4-:R-:W-:-:S03]  /*1f880*/  @!P6 IMAD.MOV.U32 R49, RZ, RZ, R46 ;  /* 0x000000ffff31e224 */ /* 0x010fc600078e002e */
[----:B------:R-:W4:Y:S04]  /*1f890*/  LDL R46, [R1+0x8a8] ;  /* 0x0008a800012e7983 */ /* 0x000f280000100800 */
[----:B------:R3:W4:Y:S02]  /*1f8a0*/  @!P6 LDG.E.U16 R25, desc[UR24][R48.64] ;  /* 0x000000183019e981 */ /* 0x000724000c1e1500 */
[----:B---3--:R-:W-:Y:S02]  /*1f8b0*/  @!P6 IMAD.MOV.U32 R48, RZ, RZ, R38 ;  /* 0x000000ffff30e224 */ /* 0x008fe400078e0026 */
[----:B------:R-:W3:Y:S01]  /*1f8c0*/  LDL R38, [R1+0x8bc] ;  /* 0x0008bc0001267983 */ /* 0x000ee20000100800 */
[----:B------:R-:W-:-:S03]  /*1f8d0*/  @!P6 IMAD.MOV.U32 R49, RZ, RZ, R40 ;  /* 0x000000ffff31e224 */ /* 0x000fc600078e0028 */
[----:B------:R-:W3:Y:S01]  /*1f8e0*/  LDL R40, [R1+0x8b8] ;  /* 0x0008b80001287983 */ /* 0x000ee20000100800 */
[----:B------:R-:W-:Y:S02]  /*1f8f0*/  PRMT R36, RZ, 0x7610, R36 ;  /* 0x00007610ff247816 */ /* 0x000fe40000000024 */
[----:B------:R-:W-:Y:S01]  /*1f900*/  PRMT R24, RZ, 0x7610, R24 ;  /* 0x00007610ff187816 */ /* 0x000fe20000000018 */
[----:B------:R0:W-:Y:S04]  /*1f910*/  STS.U16 [R2+UR9+0x14400], R64 ;  /* 0x0144004002007988 */ /* 0x0001e80008000409 */
[----:B------:R1:W-:Y:S04]  /*1f920*/  STS.U16 [R2+UR9+0x11c00], R52 ;  /* 0x011c003402007988 */ /* 0x0003e80008000409 */
[----:B------:R1:W3:Y:S04]  /*1f930*/  @!P6 LDG.E.U16 R36, desc[UR24][R58.64] ;  /* 0x000000183a24e981 */ /* 0x0002e8000c1e1500 */
[----:B0-----:R-:W3:Y:S04]  /*1f940*/  LDL.LU R64, [R1+0x304] ;  /* 0x0003040001407983 */ /* 0x001ee80000300800 */
[----:B------:R-:W3:Y:S01]  /*1f950*/  @!P6 LDG.E.U16 R24, desc[UR24][R48.64] ;  /* 0x000000183018e981 */ /* 0x000ee2000c1e1500 */
[----:B-1----:R-:W-:-:S03]  /*1f960*/  @!P6 IMAD.MOV.U32 R59, RZ, RZ, R47 ;  /* 0x000000ffff3be224 */ /* 0x002fc600078e002f */
[----:B------:R-:W3:Y:S04]  /*1f970*/  LDL.LU R52, [R1+0x308] ;  /* 0x0003080001347983 */ /* 0x000ee80000300800 */
[----:B------:R-:W3:Y:S04]  /*1f980*/  LDL R47, [R1+0x8cc] ;  /* 0x0008cc00012f7983 */ /* 0x000ee80000100800 */
[----:B------:R-:W3:Y:S01]  /*1f990*/  LDL R48, [R1+0x8c8] ;  /* 0x0008c80001307983 */ /* 0x000ee20000100800 */
[----:B------:R-:W-:Y:S01]  /*1f9a0*/  PRMT R19, RZ, 0x7610, R19 ;  /* 0x00007610ff137816 */ /* 0x000fe20000000013 */
[----:B------:R-:W-:Y:S01]  /*1f9b0*/  @!P6 IMAD.MOV.U32 R58, RZ, RZ, R0 ;  /* 0x000000ffff3ae224 */ /* 0x000fe200078e0000 */
[----:B------:R-:W-:Y:S01]  /*1f9c0*/  PRMT R18, RZ, 0x7610, R18 ;  /* 0x00007610ff127816 */ /* 0x000fe20000000012 */
        /* <DEDUP_REMOVED lines=10> */
[----:B---3--:R-:W-:-:S03]  /*1fa70*/  @!P6 IMAD.MOV.U32 R58, RZ, RZ, R38 ;  /* 0x000000ffff3ae224 */ /* 0x008fc600078e0026 */
[----:B------:R-:W3:Y:S01]  /*1fa80*/  LDL R38, [R1+0x8ec] ;  /* 0x0008ec0001267983 */ /* 0x000ee20000100800 */
[----:B------:R-:W-:-:S03]  /*1fa90*/  @!P6 IMAD.MOV.U32 R59, RZ, RZ, R40 ;  /* 0x000000ffff3be224 */ /* 0x000fc600078e0028 */
[----:B------:R-:W3:Y:S01]  /*1faa0*/  LDL R40, [R1+0x8e8] ;  /* 0x0008e80001287983 */ /* 0x000ee20000100800 */
[----:B------:R-:W-:Y:S02]  /*1fab0*/  PRMT R17, RZ, 0x7610, R17 ;  /* 0x00007610ff117816 */ /* 0x000fe40000000011 */
[----:B------:R-:W-:Y:S01]  /*1fac0*/  LOP3.LUT R0, R2, 0x10, RZ, 0x3c, !PT ;  /* 0x0000001002007812 */ /* 0x000fe200078e3cff */
[----:B------:R-:W-:Y:S04]  /*1fad0*/  STS.U16 [R2+UR9+0x10000], R93 ;  /* 0x0100005d02007988 */ /* 0x000fe80008000409 */
[----:B------:R0:W-:Y:S04]  /*1fae0*/  STS.U16 [R2+UR9+0x15c00], R53 ;  /* 0x015c003502007988 */ /* 0x0001e80008000409 */
[----:B------:R1:W-:Y:S04]  /*1faf0*/  STS.U16 [R0+UR9+0x10080], R51 ;  /* 0x0100803300007988 */ /* 0x0003e80008000409 */
[----:B------:R1:W3:Y:S04]  /*1fb00*/  @!P6 LDG.E.U16 R17, desc[UR24][R58.64] ;  /* 0x000000183a11e981 */ /* 0x0002e8000c1e1500 */
[----:B0-----:R-:W3:Y:S04]  /*1fb10*/  LDL.LU R53, [R1+0x314] ;  /* 0x0003140001357983 */ /* 0x001ee80000300800 */
[----:B-1----:R-:W3:Y:S01]  /*1fb20*/  LDL.LU R51, [R1+0x318] ;  /* 0x0003180001337983 */ /* 0x002ee20000300800 */
[----:B------:R-:W-:-:S03]  /*1fb30*/  @!P6 IMAD.MOV.U32 R58, RZ, RZ, R47 ;  /* 0x000000ffff3ae224 */ /* 0x000fc600078e002f */
[----:B------:R-:W3:Y:S01]  /*1fb40*/  LDL R47, [R1+0x8fc] ;  /* 0x0008fc00012f7983 */ /* 0x000ee20000100800 */
[----:B------:R-:W-:-:S03]  /*1fb50*/  @!P6 IMAD.MOV.U32 R59, RZ, RZ, R48 ;  /* 0x000000ffff3be224 */ /* 0x000fc600078e0030 */
[----:B------:R-:W3:Y:S01]  /*1fb60*/  LDL R48, [R1+0x8f8] ;  /* 0x0008f80001307983 */ /* 0x000ee20000100800 */
[----:B------:R-:W-:-:S03]  /*1fb70*/  PRMT R16, RZ, 0x7610, R16 ;  /* 0x00007610ff107816 */ /* 0x000fc60000000010 */
[----:B------:R0:W-:Y:S01]  /*1fb80*/  STS.U16 [R0+UR9+0x14080], R50 ;  /* 0x0140803200007988 */ /* 0x0001e20008000409 */
[----:B------:R-:W-:-:S03]  /*1fb90*/  PRMT R81, RZ, 0x7610, R81 ;  /* 0x00007610ff517816 */ /* 0x000fc60000000051 */
[----:B------:R-:W-:Y:S04]  /*1fba0*/  STS.U16 [R0+UR9+0x10480], R64 ;  /* 0x0104804000007988 */ /* 0x000fe80008000409 */
[----:B------:R2:W3:Y:S04]  /*1fbb0*/  @!P6 LDG.E.U16 R16, desc[UR24][R58.64] ;  /* 0x000000183a10e981 */ /* 0x0004e8000c1e1500 */
[----:B0-----:R-:W3:Y:S04]  /*1fbc0*/  LDL.LU R50, [R1+0x31c] ;  /* 0x00031c0001327983 */ /* 0x001ee80000300800 */
[----:B------:R0:W-:Y:S04]  /*1fbd0*/  STS.U16 [R0+UR9+0x14480], R52 ;  /* 0x0144803400007988 */ /* 0x0001e80008000409 */
[----:B------:R-:W3:Y:S04]  /*1fbe0*/  LDL R49, [R1+0x91c] ;  /* 0x00091c0001317983 */ /* 0x000ee80000100800 */
[----:B0-----:R-:W3:Y:S01]  /*1fbf0*/  LDL R52, [R1+0x918] ;  /* 0x0009180001347983 */ /* 0x001ee20000100800 */
        /* <DEDUP_REMOVED lines=9> */
[----:B------:R-:W-:-:S06]  /*1fc90*/  PRMT R79, RZ, 0x7610, R79 ;  /* 0x00007610ff4f7816 */ /* 0x000fcc000000004f */
[----:B------:R0:W3:Y:S01]  /*1fca0*/  @!P6 LDG.E.U16 R79, desc[UR24][R58.64] ;  /* 0x000000183a4fe981 */ /* 0x0000e2000c1e1500 */
[----:B------:R-:W-:Y:S01]  /*1fcb0*/  PRMT R78, RZ, 0x7610, R78 ;  /* 0x00007610ff4e7816 */ /* 0x000fe2000000004e */
[----:B0-----:R-:W-:Y:S02]  /*1fcc0*/  @!P6 IMAD.MOV.U32 R58, RZ, RZ, R47 ;  /* 0x000000ffff3ae224 */ /* 0x001fe400078e002f */
[----:B------:R-:W3:Y:S01]  /*1fcd0*/  LDL R47, [R1+0x93c] ;  /* 0x00093c00012f7983 */ /* 0x000ee20000100800 */
[----:B------:R-:W-:-:S03]  /*1fce0*/  @!P6 IMAD.MOV.U32 R59, RZ, RZ, R48 ;  /* 0x000000ffff3be224 */ /* 0x000fc600078e0030 */
[----:B------:R-:W3:Y:S01]  /*1fcf0*/  LDL R48, [R1+0x938] ;  /* 0x0009380001307983 */ /* 0x000ee20000100800 */
[----:B------:R-:W-:-:S03]  /*1fd00*/  PRMT R83, RZ, 0x7610, R83 ;  /* 0x00007610ff537816 */ /* 0x000fc60000000053 */
[----:B------:R-:W-:Y:S04]  /*1fd10*/  STS.U16 [R0+UR9+0x10880], R63 ;  /* 0x0108803f00007988 */ /* 0x000fe80008000409 */
[----:B------:R-:W-:Y:S04]  /*1fd20*/  STS.U16 [R0+UR9+0x14880], R62 ;  /* 0x0148803e00007988 */ /* 0x000fe80008000409 */
[----:B------:R0:W-:Y:S04]  /*1fd30*/  STS.U16 [R0+UR9+0x10c80], R53 ;  /* 0x010c803500007988 */ /* 0x0001e80008000409 */
[----:B------:R2:W3:Y:S01]  /*1fd40*/  @!P6 LDG.E.U16 R78, desc[UR24][R58.64] ;  /* 0x000000183a4ee981 */ /* 0x0004e2000c1e1500 */
[----:B0-----:R-:W-:-:S02]  /*1fd50*/  @!P6 IMAD.MOV.U32 R53, RZ, RZ, R52 ;  /* 0x000000ffff35e224 */ /* 0x001fc400078e0034 */
[----:B------:R-:W-:Y:S01]  /*1fd60*/  @!P6 IMAD.MOV.U32 R52, RZ, RZ, R49 ;  /* 0x000000ffff34e224 */ /* 0x000fe200078e0031 */
[----:B------:R-:W-:Y:S01]  /*1fd70*/  PRMT R68, RZ, 0x7610, R68 ;  /* 0x00007610ff447816 */ /* 0x000fe20000000044 */
[----:B------:R0:W-:Y:S04]  /*1fd80*/  STS.U16 [R0+UR9+0x14c80], R51 ;  /* 0x014c803300007988 */ /* 0x0001e80008000409 */
[----:B------:R3:W3:Y:S04]  /*1fd90*/  @!P6 LDG.E.U16 R83, desc[UR24][R52.64] ;  /* 0x000000183453e981 */ /* 0x0006e8000c1e1500 */
[----:B------:R-:W3:Y:S04]  /*1fda0*/  LDL R49, [R1+0x76c] ;  /* 0x00076c0001317983 */ /* 0x000ee80000100800 */
[----:B0-----:R-:W3:Y:S01]  /*1fdb0*/  LDL R51, [R1+0x768] ;  /* 0x0007680001337983 */ /* 0x001ee20000100800 */
[----:B--2---:R-:W-:-:S03]  /*1fdc0*/  @!P6 IMAD.MOV.U32 R58, RZ, RZ, R41 ;  /* 0x000000ffff3ae224 */ /* 0x004fc600078e0029 */
[----:B------:R-:W2:Y:S01]  /*1fdd0*/  LDL R41, [R1+0x94c] ;  /* 0x00094c0001297983 */ /* 0x000ea20000100800 */
[----:B----4-:R-:W-:-:S03]  /*1fde0*/  @!P6 IMAD.MOV.U32 R59, RZ, RZ, R46 ;  /* 0x000000ffff3be224 */ /* 0x010fc600078e002e */
[----:B------:R-:W4:Y:S01]  /*1fdf0*/  LDL R46, [R1+0x948] ;  /* 0x00094800012e7983 */ /* 0x000f220000100800 */
[----:B---3--:R-:W-:-:S03]  /*1fe00*/  @!P6 IMAD.MOV.U32 R52, RZ, RZ, R38 ;  /* 0x000000ffff34e224 */ /* 0x008fc600078e0026 */
[----:B------:R-:W3:Y:S01]  /*1fe10*/  LDL R38, [R1+0x754] ;  /* 0x0007540001267983 */ /* 0x000ee20000100800 */
[----:B------:R-:W-:-:S03]  /*1fe20*/  @!P6 IMAD.MOV.U32 R53, RZ, RZ, R40 ;  /* 0x000000ffff35e224 */ /* 0x000fc600078e0028 */
[----:B------:R-:W3:Y:S04]  /*1fe30*/  LDL R40, [R1+0x750] ;  /* 0x0007500001287983 */ /* 0x000ee80000100800 */
[----:B------:R-:W-:Y:S04]  /*1fe40*/  STS.U16 [R0+UR9+0x11080], R50 ;  /* 0x0110803200007988 */ /* 0x000fe80008000409 */
[----:B------:R0:W3:Y:S04]  /*1fe50*/  @!P6 LDG.E.U16 R68, desc[UR24][R52.64] ;  /* 0x000000183444e981 */ /* 0x0000e8000c1e1500 */
[----:B------:R1:W-:Y:S04]  /*1fe60*/  STS.U16 [R0+UR9+0x15080], R14 ;  /* 0x0150800e00007988 */ /* 0x0003e80008000409 */
[----:B-1----:R-:W3:Y:S01]  /*1fe70*/  LDL.LU R14, [R1+0xd08] ;  /* 0x000d0800010e7983 */ /* 0x002ee20000300800 */
[----:B0-----:R-:W-:-:S03]  /*1fe80*/  @!P6 IMAD.MOV.U32 R52, RZ, RZ, R47 ;  /* 0x000000ffff34e224 */ /* 0x001fc600078e002f */
[----:B------:R-:W3:Y:S01]  /*1fe90*/  LDL R47, [R1+0x784] ;  /* 0x00078400012f7983 */ /* 0x000ee20000100800 */
[----:B------:R-:W-:-:S03]  /*1fea0*/  @!P6 IMAD.MOV.U32 R53, RZ, RZ, R48 ;  /* 0x000000ffff35e224 */ /* 0x000fc600078e0030 */
[----:B------:R-:W3:Y:S01]  /*1feb0*/  LDL R48, [R1+0x780] ;  /* 0x0007800001307983 */ /* 0x000ee20000100800 */
[----:B------:R-:W-:Y:S02]  /*1fec0*/  PRMT R67, RZ, 0x7610, R67 ;  /* 0x00007610ff437816 */ /* 0x000fe40000000043 */
[----:B------:R-:W-:-:S04]  /*1fed0*/  PRMT R66, RZ, 0x7610, R66 ;  /* 0x00007610ff427816 */ /* 0x000fc80000000042 */
[----:B------:R2:W3:Y:S04]  /*1fee0*/  @!P6 LDG.E.U16 R67, desc[UR24][R52.64] ;  /* 0x000000183443e981 */ /* 0x0004e8000c1e1500 */
        /* <DEDUP_REMOVED lines=12> */
[----:B------:R-:W-:Y:S01]  /*1ffb0*/  PRMT R55, RZ, 0x7610, R55 ;  /* 0x00007610ff377816 */ /* 0x000fe20000000037 */
[----:B------:R0:W-:Y:S04]  /*1ffc0*/  STS.U16 [R0+UR9+0x15480], R12 ;  /* 0x0154800c00007988 */ /* 0x0001e80008000409 */
[----:B------:R1:W3:Y:S04]  /*1ffd0*/  @!P6 LDG.E.U16 R57, desc[UR24][R52.64] ;  /* 0x000000183439e981 */ /* 0x0002e8000c1e1500 */
[----:B------:R1:W-:Y:S04]  /*1ffe0*/  STS.U16 [R0+UR9+0x11880], R11 ;  /* 0x0118800b00007988 */ /* 0x0003e80008000409 */
[----:B0-----:R-:W3:Y:S01]  /*1fff0*/  LDL.LU R12, [R1+0xd00] ;  /* 0x000d0000010c7983 */ /* 0x001ee20000300800 */
[----:B-1----:R-:W-:-:S03]  /*20000*/  @!P6 IMAD.MOV.U32 R52, RZ, RZ, R49 ;  /* 0x000000ffff34e224 */ /* 0x002fc600078e0031 */
[----:B------:R-:W3:Y:S01]  /*20010*/  LDL.LU R50, [R1+0x454] ;  /* 0x0004540001327983 */ /* 0x000ee20000300800 */
[----:B------:R-:W-:-:S03]  /*20020*/  @!P6 IMAD.MOV.U32 R53, RZ, RZ, R51 ;  /* 0x000000ffff35e224 */ /* 0x000fc600078e0033 */
[----:B------:R-:W3:Y:S04]  /*20030*/  LDL.LU R11, [R1+0xcfc] ;  /* 0x000cfc00010b7983 */ /* 0x000ee80000300800 */
[----:B------:R-:W3:Y:S01]  /*20040*/  LDL.LU R51, [R1+0x458] ;  /* 0x0004580001337983 */ /* 0x000ee20000300800 */
[----:B------:R-:W-:Y:S02]  /*20050*/  @!P6 IMAD.MOV.U32 R49, RZ, RZ, R48 ;  /* 0x000000ffff31e224 */ /* 0x000fe400078e0030 */
[----:B------:R-:W-:Y:S01]  /*20060*/  @!P6 IMAD.MOV.U32 R48, RZ, RZ, R47 ;  /* 0x000000ffff30e224 */ /* 0x000fe200078e002f */
[----:B------:R0:W-:Y:S04]  /*20070*/  STS.U16 [R0+UR9+0x15880], R10 ;  /* 0x0158800a00007988 */ /* 0x0001e80008000409 */
[----:B------:R-:W3:Y:S04]  /*20080*/  @!P6 LDG.E.U16 R55, desc[UR24][R48.64] ;  /* 0x000000183037e981 */ /* 0x000ee8000c1e1500 */
[----:B0-----:R-:W3:Y:S04]  /*20090*/  LDL.LU R10, [R1+0xcf8] ;  /* 0x000cf800010a7983 */ /* 0x001ee80000300800 */
[----:B------:R-:W3:Y:S04]  /*200a0*/  LDL R48, [R1+0x7b0] ;  /* 0x0007b00001307983 */ /* 0x000ee80000100800 */
[----:B------:R-:W3:Y:S01]  /*200b0*/  LDL R47, [R1+0x7b4] ;  /* 0x0007b400012f7983 */ /* 0x000ee20000100800 */
[----:B------:R-:W-:-:S02]  /*200c0*/  PRMT R56, RZ, 0x7610, R56 ;  /* 0x00007610ff387816 */ /* 0x000fc40000000038 */
[----:B------:R-:W-:Y:S01]  /*200d0*/  PRMT R54, RZ, 0x7610, R54 ;  /* 0x00007610ff367816 */ /* 0x000fe20000000036 */
[----:B------:R-:W3:Y:S04]  /*200e0*/  LDL.LU R63, [R1+0x45c] ;  /* 0x00045c00013f7983 */ /* 0x000ee80000300800 */
[----:B------:R2:W3:Y:S01]  /*200f0*/  @!P6 LDG.E.U16 R56, desc[UR24][R52.64] ;  /* 0x000000183438e981 */ /* 0x0004e2000c1e1500 */
[----:B------:R-:W-:-:S03]  /*20100*/  PRMT R45, RZ, 0x7610, R45 ;  /* 0x00007610ff2d7816 */ /* 0x000fc6000000002d */
[----:B------:R0:W-:Y:S04]  /*20110*/  STS.U16 [R0+UR9+0x11c80], R9 ;  /* 0x011c800900007988 */ /* 0x0001e80008000409 */
[----:B0-----:R-:W3:Y:S04]  /*20120*/  LDL.LU R9, [R1+0xcf4] ;  /* 0x000cf40001097983 */ /* 0x001ee80000300800 */
[----:B------:R0:W-:Y:S01]  /*20130*/  STS.U16 [R0+UR9+0x15c80], R8 ;  /* 0x015c800800007988 */ /* 0x0001e20008000409 */
[----:B--2---:R-:W-:-:S03]  /*20140*/  @!P6 IMAD.MOV.U32 R52, RZ, RZ, R41 ;  /* 0x000000ffff34e224 */ /* 0x004fc600078e0029 */
[----:B------:R-:W2:Y:S01]  /*20150*/  LDL R41, [R1+0x7c4] ;  /* 0x0007c40001297983 */ /* 0x000ea20000100800 */
[----:B----4-:R-:W-:-:S03]  /*20160*/  @!P6 IMAD.MOV.U32 R53, RZ, RZ, R46 ;  /* 0x000000ffff35e224 */ /* 0x010fc600078e002e */
[----:B------:R-:W4:Y:S04]  /*20170*/  LDL R46, [R1+0x7c0] ;  /* 0x0007c000012e7983 */ /* 0x000f280000100800 */
[----:B------:R3:W4:Y:S04]  /*20180*/  @!P6 LDG.E.U16 R54, desc[UR24][R52.64] ;  /* 0x000000183436e981 */ /* 0x000728000c1e1500 */
[----:B------:R-:W4:Y:S01]  /*20190*/  LDL.LU R62, [R1+0x460] ;  /* 0x00046000013e7983 */ /* 0x000f220000300800 */
[----:B---3--:R-:W-:Y:S02]  /*201a0*/  @!P6 IMAD.MOV.U32 R52, RZ, RZ, R38 ;  /* 0x000000ffff34e224 */ /* 0x008fe400078e0026 */
[----:B------:R-:W-:-:S05]  /*201b0*/  @!P6 IMAD.MOV.U32 R53, RZ, RZ, R40 ;  /* 0x000000ffff35e224 */ /* 0x000fca00078e0028 */
[----:B------:R-:W3:Y:S04]  /*201c0*/  @!P6 LDG.E.U16 R45, desc[UR24][R52.64] ;  /* 0x00000018342de981 */ /* 0x000ee8000c1e1500 */
[----:B------:R-:W3:Y:S04]  /*201d0*/  LDL.LU R53, [R1+0x464] ;  /* 0x0004640001357983 */ /* 0x000ee80000300800 */
[----:B0-----:R-:W3:Y:S04]  /*201e0*/  LDL.LU R8, [R1+0xcf0] ;  /* 0x000cf00001087983 */ /* 0x001ee80000300800 */
[----:B------:R-:W3:Y:S01]  /*201f0*/  LDL R40, [R1+0x7d0] ;  /* 0x0007d00001287983 */ /* 0x000ee20000100800 */
[----:B------:R-:W-:-:S03]  /*20200*/  PRMT R69, RZ, 0x7610, R69 ;  /* 0x00007610ff457816 */ /* 0x000fc60000000045 */
[----:B------:R-:W3:Y:S04]  /*20210*/  LDL R0, [R1+0x7d4] ;  /* 0x0007d40001007983 */ /* 0x000ee80000100800 */
[----:B------:R0:W3:Y:S04]  /*20220*/  @!P6 LDG.E.U16 R69, desc[UR24][R58.64] ;  /* 0x000000183a45e981 */ /* 0x0000e8000c1e1500 */
[----:B------:R-:W3:Y:S01]  /*20230*/  LDL.LU R52, [R1+0x468] ;  /* 0x0004680001347983 */ /* 0x000ee20000300800 */
[----:B------:R-:W-:Y:S02]  /*20240*/  LOP3.LUT R38, R2, 0x20, RZ, 0x3c, !PT ;  /* 0x0000002002267812 */ /* 0x000fe400078e3cff */
[----:B------:R-:W-:Y:S01]  /*20250*/  PRMT R44, RZ, 0x7610, R44 ;  /* 0x00007610ff2c7816 */ /* 0x000fe2000000002c */
[----:B0-----:R-:W-:-:S02]  /*20260*/  @!P6 IMAD.MOV.U32 R59, RZ, RZ, R48 ;  /* 0x000000ffff3be224 */ /* 0x001fc400078e0030 */
[----:B------:R-:W3:Y:S01]  /*20270*/  LDL R48, [R1+0x7e0] ;  /* 0x0007e00001307983 */ /* 0x000ee20000100800 */
[----:B------:R-:W-:-:S03]  /*20280*/  @!P6 IMAD.MOV.U32 R58, RZ, RZ, R47 ;  /* 0x000000ffff3ae224 */ /* 0x000fc600078e002f */
[----:B------:R-:W3:Y:S04]  /*20290*/  LDL R47, [R1+0x7e4] ;  /* 0x0007e400012f7983 */ /* 0x000ee80000100800 */
[----:B------:R0:W-:Y:S04]  /*202a0*/  STS.U16 [R38+UR9+0x10100], R50 ;  /* 0x0101003226007988 */ /* 0x0001e80008000409 */
[----:B------:R-:W3:Y:S04]  /*202b0*/  @!P6 LDG.E.U16 R44, desc[UR24][R58.64] ;  /* 0x000000183a2ce981 */ /* 0x000ee8000c1e1500 */
[----:B0-----:R-:W3:Y:S04]  /*202c0*/  LDL.LU R50, [R1+0x46c] ;  /* 0x00046c0001327983 */ /* 0x001ee80000300800 */
[----:B------:R-:W3:Y:S04]  /*202d0*/  LDL R58, [R1+0x7f0] ;  /* 0x0007f000013a7983 */ /* 0x000ee80000100800 */
[----:B------:R-:W3:Y:S01]  /*202e0*/  LDL R49, [R1+0x7f4] ;  /* 0x0007f40001317983 */ /* 0x000ee20000100800 */
[----:B------:R-:W-:-:S03]  /*202f0*/  PRMT R43, RZ, 0x7610, R43 ;  /* 0x00007610ff2b7816 */ /* 0x000fc6000000002b */
        /* <DEDUP_REMOVED lines=9> */
[----:B------:R-:W-:Y:S01]  /*20390*/  @!P6 IMAD.MOV.U32 R60, RZ, RZ, R0 ;  /* 0x000000ffff3ce224 */ /* 0x000fe200078e0000 */
[----:B------:R-:W-:Y:S02]  /*203a0*/  PRMT R42, RZ, 0x7610, R42 ;  /* 0x00007610ff2a7816 */ /* 0x000fe4000000002a */
[----:B------:R-:W3:Y:S04]  /*203b0*/  LDL R0, [R1+0x814] ;  /* 0x0008140001007983 */ /* 0x000ee80000100800 */
[----:B------:R0:W3:Y:S02]  /*203c0*/  @!P6 LDG.E.U16 R42, desc[UR24][R60.64] ;  /* 0x000000183c2ae981 */ /* 0x0000e4000c1e1500 */
[----:B0-----:R-:W-:-:S02]  /*203d0*/  @!P6 IMAD.MOV.U32 R61, RZ, RZ, R48 ;  /* 0x000000ffff3de224 */ /* 0x001fc400078e0030 */
[----:B------:R-:W3:Y:S01]  /*203e0*/  LDL R48, [R1+0x820] ;  /* 0x0008200001307983 */ /* 0x000ee20000100800 */
[----:B------:R-:W-:-:S03]  /*203f0*/  @!P6 IMAD.MOV.U32 R60, RZ, RZ, R47 ;  /* 0x000000ffff3ce224 */ /* 0x000fc600078e002f */
[----:B------:R-:W3:Y:S01]  /*20400*/  LDL R47, [R1+0x824] ;  /* 0x00082400012f7983 */ /* 0x000ee20000100800 */
[----:B------:R-:W-:-:S03]  /*20410*/  PRMT R32, RZ, 0x7610, R32 ;  /* 0x00007610ff207816 */ /* 0x000fc60000000020 */
[----:B------:R-:W-:Y:S01]  /*20420*/  STS.U16 [R38+UR9+0x10500], R63 ;  /* 0x0105003f26007988 */ /* 0x000fe20008000409 */
[----:B------:R-:W-:Y:S02]  /*20430*/  @!P6 IMAD.MOV.U32 R59, RZ, RZ, R58 ;  /* 0x000000ffff3be224 */ /* 0x000fe400078e003a */
[----:B------:R-:W-:Y:S01]  /*20440*/  @!P6 IMAD.MOV.U32 R58, RZ, RZ, R49 ;  /* 0x000000ffff3ae224 */ /* 0x000fe200078e0031 */
[----:B------:R-:W-:Y:S04]  /*20450*/  STS.U16 [R38+UR9+0x14500], R62 ;  /* 0x0145003e26007988 */ /* 0x000fe80008000409 */
[----:B------:R2:W3:Y:S04]  /*20460*/  @!P6 LDG.E.U16 R32, desc[UR24][R58.64] ;  /* 0x000000183a20e981 */ /* 0x0004e8000c1e1500 */
[----:B------:R3:W-:Y:S01]  /*20470*/  STS.U16 [R38+UR9+0x10900], R53 ;  /* 0x0109003526007988 */ /* 0x0007e20008000409 */
[----:B------:R-:W-:-:S03]  /*20480*/  PRMT R14, RZ, 0x7610, R14 ;  /* 0x00007610ff0e7816 */ /* 0x000fc6000000000e */
[----:B------:R-:W3:Y:S01]  /*20490*/  LDL R49, [R1+0x854] ;  /* 0x0008540001317983 */ /* 0x000ee20000100800 */
[----:B--2---:R-:W-:-:S03]  /*204a0*/  @!P6 IMAD.MOV.U32 R58, RZ, RZ, R41 ;  /* 0x000000ffff3ae224 */ /* 0x004fc600078e0029 */
[----:B------:R-:W2:Y:S01]  /*204b0*/  LDL R41, [R1+0x834] ;  /* 0x0008340001297983 */ /* 0x000ea20000100800 */
[----:B----4-:R-:W-:-:S03]  /*204c0*/  @!P6 IMAD.MOV.U32 R59, RZ, RZ, R46 ;  /* 0x000000ffff3be224 */ /* 0x010fc600078e002e */
[----:B------:R-:W4:Y:S01]  /*204d0*/  LDL R46, [R1+0x830] ;  /* 0x00083000012e7983 */ /* 0x000f220000100800 */
[----:B---3--:R-:W-:-:S03]  /*204e0*/  @!P6 IMAD.MOV.U32 R53, RZ, RZ, R40 ;  /* 0x000000ffff35e224 */ /* 0x008fc600078e0028 */
[----:B------:R-:W3:Y:S04]  /*204f0*/  LDL R40, [R1+0x840] ;  /* 0x0008400001287983 */ /* 0x000ee80000100800 */
[----:B------:R0:W-:Y:S04]  /*20500*/  STS.U16 [R38+UR9+0x14900], R52 ;  /* 0x0149003426007988 */ /* 0x0001e80008000409 */
[----:B------:R1:W-:Y:S01]  /*20510*/  STS.U16 [R38+UR9+0x10d00], R50 ;  /* 0x010d003226007988 */ /* 0x0003e20008000409 */
[----:B0-----:R-:W-:-:S03]  /*20520*/  @!P6 IMAD.MOV.U32 R52, RZ, RZ, R0 ;  /* 0x000000ffff34e224 */ /* 0x001fc600078e0000 */
[----:B------:R-:W3:Y:S04]  /*20530*/  LDL R0, [R1+0x844] ;  /* 0x0008440001007983 */ /* 0x000ee80000100800 */
[----:B-1----:R-:W3:Y:S04]  /*20540*/  LDL R50, [R1+0x850] ;  /* 0x0008500001327983 */ /* 0x002ee80000100800 */
[----:B------:R0:W3:Y:S02]  /*20550*/  @!P6 LDG.E.U16 R14, desc[UR24][R52.64] ;  /* 0x00000018340ee981 */ /* 0x0000e4000c1e1500 */
[----:B0-----:R-:W-:-:S02]  /*20560*/  @!P6 IMAD.MOV.U32 R52, RZ, RZ, R47 ;  /* 0x000000ffff34e224 */ /* 0x001fc400078e002f */
[----:B------:R-:W-:Y:S01]  /*20570*/  @!P6 IMAD.MOV.U32 R53, RZ, RZ, R48 ;  /* 0x000000ffff35e224 */ /* 0x000fe200078e0030 */
[----:B------:R-:W3:Y:S04]  /*20580*/  LDL R47, [R1+0x864] ;  /* 0x00086400012f7983 */ /* 0x000ee80000100800 */
[----:B------:R-:W3:Y:S01]  /*20590*/  LDL R48, [R1+0x860] ;  /* 0x0008600001307983 */ /* 0x000ee20000100800 */
[----:B------:R-:W-:Y:S02]  /*205a0*/  PRMT R13, RZ, 0x7610, R13 ;  /* 0x00007610ff0d7816 */ /* 0x000fe4000000000d */
[----:B------:R-:W-:-:S04]  /*205b0*/  PRMT R12, RZ, 0x7610, R12 ;  /* 0x00007610ff0c7816 */ /* 0x000fc8000000000c */
[----:B------:R2:W3:Y:S04]  /*205c0*/  @!P6 LDG.E.U16 R13, desc[UR24][R52.64] ;  /* 0x00000018340de981 */ /* 0x0004e8000c1e1500 */
[----:B------:R-:W-:Y:S04]  /*205d0*/  STS.U16 [R38+UR9+0x14d00], R51 ;  /* 0x014d003326007988 */ /* 0x000fe80008000409 */
        /* <DEDUP_REMOVED lines=9> */
[----:B------:R-:W-:-:S03]  /*20670*/  PRMT R10, RZ, 0x7610, R10 ;  /* 0x00007610ff0a7816 */ /* 0x000fc6000000000a */
[----:B------:R0:W-:Y:S04]  /*20680*/  STS.U16 [R38+UR9+0x15100], R91 ;  /* 0x0151005b26007988 */ /* 0x0001e80008000409 */
[----:B------:R1:W-:Y:S01]  /*20690*/  STS.U16 [R38+UR9+0x11500], R7 ;  /* 0x0115000726007988 */ /* 0x0003e20008000409 */
[----:B------:R-:W-:-:S03]  /*206a0*/  @!P6 IMAD.MOV.U32 R52, RZ, RZ, R0 ;  /* 0x000000ffff34e224 */ /* 0x000fc600078e0000 */
[----:B------:R-:W3:Y:S01]  /*206b0*/  LDL R0, [R1+0x884] ;  /* 0x0008840001007983 */ /* 0x000ee20000100800 */
[----:B------:R-:W-:-:S03]  /*206c0*/  @!P6 IMAD.MOV.U32 R51, RZ, RZ, R50 ;  /* 0x000000ffff33e224 */ /* 0x000fc600078e0032 */
[----:B0-----:R-:W3:Y:S01]  /*206d0*/  LDL.LU R91, [R1+0xce8] ;  /* 0x000ce800015b7983 */ /* 0x001ee20000300800 */
[----:B------:R-:W-:-:S03]  /*206e0*/  @!P6 IMAD.MOV.U32 R50, RZ, RZ, R49 ;  /* 0x000000ffff32e224 */ /* 0x000fc600078e0031 */
[----:B-1----:R-:W3:Y:S04]  /*206f0*/  LDL.LU R7, [R1+0xce4] ;  /* 0x000ce40001077983 */ /* 0x002ee80000300800 */
[----:B------:R0:W3:Y:S02]  /*20700*/  @!P6 LDG.E.U16 R10, desc[UR24][R50.64] ;  /* 0x00000018320ae981 */ /* 0x0000e4000c1e1500 */
[----:B0-----:R-:W-:Y:S02]  /*20710*/  @!P6 IMAD.MOV.U32 R50, RZ, RZ, R47 ;  /* 0x000000ffff32e224 */ /* 0x001fe400078e002f */
[----:B------:R-:W-:Y:S01]  /*20720*/  @!P6 IMAD.MOV.U32 R51, RZ, RZ, R48 ;  /* 0x000000ffff33e224 */ /* 0x000fe200078e0030 */
[----:B------:R-:W3:Y:S04]  /*20730*/  LDL R47, [R1+0x894] ;  /* 0x00089400012f7983 */ /* 0x000ee80000100800 */
[----:B------:R-:W3:Y:S04]  /*20740*/  LDL R48, [R1+0x890] ;  /* 0x0008900001307983 */ /* 0x000ee80000100800 */
[----:B------:R0:W-:Y:S01]  /*20750*/  STS.U16 [R38+UR9+0x15500], R6 ;  /* 0x0155000626007988 */ /* 0x0001e20008000409 */
[----:B------:R-:W-:-:S03]  /*20760*/  PRMT R9, RZ, 0x7610, R9 ;  /* 0x00007610ff097816 */ /* 0x000fc60000000009 */
[----:B0-----:R-:W3:Y:S01]  /*20770*/  LDL.LU R6, [R1+0xce0] ;  /* 0x000ce00001067983 */ /* 0x001ee20000300800 */
[----:B------:R-:W-:-:S03]  /*20780*/  PRMT R8, RZ, 0x7610, R8 ;  /* 0x00007610ff087816 */ /* 0x000fc60000000008 */
[----:B------:R2:W3:Y:S04]  /*20790*/  @!P6 LDG.E.U16 R9, desc[UR24][R50.64] ;  /* 0x000000183209e981 */ /* 0x0004e8000c1e1500 */
[----:B------:R0:W-:Y:S01]  /*207a0*/  STS.U16 [R38+UR9+0x11900], R5 ;  /* 0x0119000526007988 */ /* 0x0001e20008000409 */
[----:B--2---:R-:W-:-:S03]  /*207b0*/  @!P6 IMAD.MOV.U32 R50, RZ, RZ, R41 ;  /* 0x000000ffff32e224 */ /* 0x004fc600078e0029 */
[----:B------:R-:W2:Y:S01]  /*207c0*/  LDL R41, [R1+0x8a4] ;  /* 0x0008a40001297983 */ /* 0x000ea20000100800 */
[----:B----4-:R-:W-:-:S03]  /*207d0*/  @!P6 IMAD.MOV.U32 R51, RZ, RZ, R46 ;  /* 0x000000ffff33e224 */ /* 0x010fc600078e002e */
[----:B------:R-:W4:Y:S04]  /*207e0*/  LDL R46, [R1+0x8a0] ;  /* 0x0008a000012e7983 */ /* 0x000f280000100800 */
[----:B0-----:R-:W4:Y:S04]  /*207f0*/  LDL.LU R5, [R1+0xcdc] ;  /* 0x000cdc0001057983 */ /* 0x001f280000300800 */
[----:B------:R3:W4:Y:S02]  /*20800*/  @!P6 LDG.E.U16 R8, desc[UR24][R50.64] ;  /* 0x000000183208e981 */ /* 0x000724000c1e1500 */
[----:B---3--:R-:W-:-:S02]  /*20810*/  @!P6 IMAD.MOV.U32 R51, RZ, RZ, R40 ;  /* 0x000000ffff33e224 */ /* 0x008fc400078e0028 */
[----:B------:R-:W3:Y:S04]  /*20820*/  LDL R40, [R1+0x8b0] ;  /* 0x0008b00001287983 */ /* 0x000ee80000100800 */
[----:B------:R0:W-:Y:S01]  /*20830*/  STS.U16 [R38+UR9+0x15900], R4 ;  /* 0x0159000426007988 */ /* 0x0001e20008000409 */
[----:B------:R-:W-:-:S03]  /*20840*/  @!P6 IMAD.MOV.U32 R50, RZ, RZ, R0 ;  /* 0x000000ffff32e224 */ /* 0x000fc600078e0000 */
[----:B------:R-:W3:Y:S04]  /*20850*/  LDL R0, [R1+0x8b4] ;  /* 0x0008b40001007983 */ /* 0x000ee80000100800 */
[----:B0-----:R-:W3:Y:S01]  /*20860*/  LDL.LU R4, [R1+0xcd8] ;  /* 0x000cd80001047983 */ /* 0x001ee20000300800 */
[----:B------:R-:W-:-:S03]  /*20870*/  PRMT R7, RZ, 0x7610, R7 ;  /* 0x00007610ff077816 */ /* 0x000fc60000000007 */
[----:B------:R-:W3:Y:S04]  /*20880*/  LDL.LU R63, [R1+0x490] ;  /* 0x00049000013f7983 */ /* 0x000ee80000300800 */
[----:B------:R0:W3:Y:S04]  /*20890*/  @!P6 LDG.E.U16 R7, desc[UR24][R50.64] ;  /* 0x000000183207e981 */ /* 0x0000e8000c1e1500 */
[----:B------:R1:W-:Y:S01]  /*208a0*/  STS.U16 [R38+UR9+0x11d00], R3 ;  /* 0x011d000326007988 */ /* 0x0003e20008000409 */
[----:B0-----:R-:W-:-:S03]  /*208b0*/  @!P6 IMAD.MOV.U32 R50, RZ, RZ, R47 ;  /* 0x000000ffff32e224 */ /* 0x001fc600078e002f */
[----:B------:R-:W3:Y:S01]  /*208c0*/  LDL R47, [R1+0x8c4] ;  /* 0x0008c400012f7983 */ /* 0x000ee20000100800 */
[----:B------:R-:W-:-:S03]  /*208d0*/  @!P6 IMAD.MOV.U32 R51, RZ, RZ, R48 ;  /* 0x000000ffff33e224 */ /* 0x000fc600078e0030 */
[----:B------:R-:W3:Y:S04]  /*208e0*/  LDL R48, [R1+0x8c0] ;  /* 0x0008c00001307983 */ /* 0x000ee80000100800 */
[----:B-1----:R-:W3:Y:S01]  /*208f0*/  LDL.LU R3, [R1+0xcd4] ;  /* 0x000cd40001037983 */ /* 0x002ee20000300800 */
[----:B------:R-:W-:-:S03]  /*20900*/  PRMT R6, RZ, 0x7610, R6 ;  /* 0x00007610ff067816 */ /* 0x000fc60000000006 */
[----:B------:R0:W-:Y:S01]  /*20910*/  STS.U16 [R38+UR9+0x15d00], R92 ;  /* 0x015d005c26007988 */ /* 0x0001e20008000409 */
[----:B------:R-:W-:-:S03]  /*20920*/  PRMT R11, RZ, 0x7610, R11 ;  /* 0x00007610ff0b7816 */ /* 0x000fc6000000000b */
[----:B------:R-:W3:Y:S04]  /*20930*/  @!P6 LDG.E.U16 R6, desc[UR24][R50.64] ;  /* 0x000000183206e981 */ /* 0x000ee8000c1e1500 */
[----:B------:R2:W3:Y:S04]  /*20940*/  @!P6 LDG.E.U16 R11, desc[UR24][R52.64] ;  /* 0x00000018340be981 */ /* 0x0004e8000c1e1500 */
[----:B------:R-:W3:Y:S04]  /*20950*/  LDL.LU R51, [R1+0x494] ;  /* 0x0004940001337983 */ /* 0x000ee80000300800 */
[----:B0-----:R-:W3:Y:S04]  /*20960*/  LDL.LU R92, [R1+0xcd0] ;  /* 0x000cd000015c7983 */ /* 0x001ee80000300800 */
[----:B------:R-:W3:Y:S01]  /*20970*/  LDL R38, [R1+0x8d4] ;  /* 0x0008d40001267983 */ /* 0x000ee20000100800 */
[----:B--2---:R-:W-:-:S03]  /*20980*/  @!P6 IMAD.MOV.U32 R52, RZ, RZ, R41 ;  /* 0x000000ffff34e224 */ /* 0x004fc600078e0029 */
[----:B------:R-:W2:Y:S04]  /*20990*/  LDL R41, [R1+0x8d0] ;  /* 0x0008d00001297983 */ /* 0x000ea80000100800 */
[----:B------:R-:W2:Y:S01]  /*209a0*/  LDL.LU R50, [R1+0x498] ;  /* 0x0004980001327983 */ /* 0x000ea20000300800 */
[----:B----4-:R-:W-:Y:S01]  /*209b0*/  @!P6 IMAD.MOV.U32 R53, RZ, RZ, R46 ;  /* 0x000000ffff35e224 */ /* 0x010fe200078e002e */
[----:B------:R-:W-:-:S06]  /*209c0*/  PRMT R5, RZ, 0x7610, R5 ;  /* 0x00007610ff057816 */ /* 0x000fcc0000000005 */
[----:B------:R3:W4:Y:S02]  /*209d0*/  @!P6 LDG.E.U16 R5, desc[UR24][R52.64] ;  /* 0x000000183405e981 */ /* 0x000724000c1e1500 */
[----:B---3--:R-:W-:Y:S02]  /*209e0*/  @!P6 IMAD.MOV.U32 R53, RZ, RZ, R40 ;  /* 0x000000ffff35e224 */ /* 0x008fe400078e0028 */
[----:B------:R-:W3:Y:S01]  /*209f0*/  LDL R40, [R1+0x8e0] ;  /* 0x0008e00001287983 */ /* 0x000ee20000100800 */
[----:B------:R-:W-:-:S05]  /*20a00*/  LOP3.LUT R46, R2, 0x30, RZ, 0x3c, !PT ;  /* 0x00000030022e7812 */ /* 0x000fca00078e3cff */
[----:B------:R0:W-:Y:S01]  /*20a10*/  STS.U16 [R46+UR9+0x10180], R91 ;  /* 0x0101805b2e007988 */ /* 0x0001e20008000409 */
[----:B------:R-:W-:-:S03]  /*20a20*/  @!P6 IMAD.MOV.U32 R52, RZ, RZ, R0 ;  /* 0x000000ffff34e224 */ /* 0x000fc600078e0000 */
[----:B------:R-:W4:Y:S01]  /*20a30*/  LDL R0, [R1+0x8e4] ;  /* 0x0008e40001007983 */ /* 0x000f220000100800 */
[----:B------:R-:W-:-:S03]  /*20a40*/  PRMT R4, RZ, 0x7610, R4 ;  /* 0x00007610ff047816 */ /* 0x000fc60000000004 */
[----:B------:R-:W4:Y:S04]  /*20a50*/  LDL.LU R62, [R1+0x49c] ;  /* 0x00049c00013e7983 */ /* 0x000f280000300800 */
[----:B------:R1:W4:Y:S04]  /*20a60*/  @!P6 LDG.E.U16 R4, desc[UR24][R52.64] ;  /* 0x000000183404e981 */ /* 0x000328000c1e1500 */
[----:B0-----:R-:W4:Y:S01]  /*20a70*/  LDL.LU R91, [R1+0xccc] ;  /* 0x000ccc00015b7983 */ /* 0x001f220000300800 */
[----:B------:R-:W-:-:S03]  /*20a80*/  PRMT R15, RZ, 0x7610, R15 ;  /* 0x00007610ff0f7816 */ /* 0x000fc6000000000f */
[----:B------:R0:W-:Y:S04]  /*20a90*/  STS.U16 [R46+UR9+0x14180], R90 ;  /* 0x0141805a2e007988 */ /* 0x0001e80008000409 */
[----:B------:R0:W4:Y:S01]  /*20aa0*/  @!P6 LDG.E.U16 R15, desc[UR24][R58.64] ;  /* 0x000000183a0fe981 */ /* 0x000122000c1e1500 */
[----:B-1----:R-:W-:-:S03]  /*20ab0*/  @!P6 IMAD.MOV.U32 R52, RZ, RZ, R47 ;  /* 0x000000ffff34e224 */ /* 0x002fc600078e002f */
[----:B------:R-:W4:Y:S01]  /*20ac0*/  LDL R47, [R1+0x8f4] ;  /* 0x0008f400012f7983 */ /* 0x000f220000100800 */
[----:B------:R-:W-:-:S03]  /*20ad0*/  @!P6 IMAD.MOV.U32 R53, RZ, RZ, R48 ;  /* 0x000000ffff35e224 */ /* 0x000fc600078e0030 */
[----:B------:R-:W4:Y:S01]  /*20ae0*/  LDL R48, [R1+0x8f0] ;  /* 0x0008f00001307983 */ /* 0x000f220000100800 */
[----:B------:R-:W-:-:S06]  /*20af0*/  PRMT R3, RZ, 0x7610, R3 ;  /* 0x00007610ff037816 */ /* 0x000fcc0000000003 */
[----:B------:R-:W4:Y:S04]  /*20b00*/  @!P6 LDG.E.U16 R3, desc[UR24][R52.64] ;  /* 0x000000183403e981 */ /* 0x000f28000c1e1500 */
[----:B------:R-:W4:Y:S04]  /*20b10*/  LDL.LU R53, [R1+0x4a0] ;  /* 0x0004a00001357983 */ /* 0x000f280000300800 */
[----:B0-----:R-:W4:Y:S01]  /*20b20*/  LDL.LU R90, [R1+0xcc8] ;  /* 0x000cc800015a7983 */ /* 0x001f220000300800 */
[----:B------:R-:W-:-:S03]  /*20b30*/  @!P6 IMAD.MOV.U32 R58, RZ, RZ, R38 ;  /* 0x000000ffff3ae224 */ /* 0x000fc600078e0026 */
[----:B------:R-:W4:Y:S01]  /*20b40*/  LDL R38, [R1+0x904] ;  /* 0x0009040001267983 */ /* 0x000f220000100800 */
[----:B------:R-:W-:Y:S01]  /*20b50*/  PRMT R92, RZ, 0x7610, R92 ;  /* 0x00007610ff5c7816 */ /* 0x000fe2000000005c */
[----:B--2---:R-:W-:Y:S02]  /*20b60*/  @!P6 IMAD.MOV.U32 R59, RZ, RZ, R41 ;  /* 0x000000ffff3be224 */ /* 0x004fe400078e0029 */
[----:B------:R-:W2:Y:S04]  /*20b70*/  LDL R41, [R1+0x900] ;  /* 0x0009000001297983 */ /* 0x000ea80000100800 */
[----:B------:R3:W2:Y:S04]  /*20b80*/  @!P6 LDG.E.U16 R92, desc[UR24][R58.64] ;  /* 0x000000183a5ce981 */ /* 0x0006a8000c1e1500 */
[----:B------:R-:W2:Y:S01]  /*20b90*/  LDL.LU R52, [R1+0x4a4] ;  /* 0x0004a40001347983 */ /* 0x000ea20000300800 */
[----:B---3--:R-:W-:-:S03]  /*20ba0*/  @!P6 IMAD.MOV.U32 R59, RZ, RZ, R40 ;  /* 0x000000ffff3be224 */ /* 0x008fc600078e0028 */
[----:B------:R-:W3:Y:S04]  /*20bb0*/  LDL R40, [R1+0x910] ;  /* 0x0009100001287983 */ /* 0x000ee80000100800 */
[----:B------:R-:W-:Y:S04]  /*20bc0*/  STS.U16 [R46+UR9+0x10580], R63 ;  /* 0x0105803f2e007988 */ /* 0x000fe80008000409 */
[----:B------:R0:W-:Y:S01]  /*20bd0*/  STS.U16 [R46+UR9+0x14580], R51 ;  /* 0x014580332e007988 */ /* 0x0001e20008000409 */
[----:B----4-:R-:W-:-:S03]  /*20be0*/  @!P6 IMAD.MOV.U32 R58, RZ, RZ, R0 ;  /* 0x000000ffff3ae224 */ /* 0x010fc600078e0000 */
[----:B------:R-:W4:Y:S04]  /*20bf0*/  LDL R0, [R1+0x914] ;  /* 0x0009140001007983 */ /* 0x000f280000100800 */
[----:B0-----:R-:W4:Y:S01]  /*20c00*/  LDL.LU R51, [R1+0x4a8] ;  /* 0x0004a80001337983 */ /* 0x001f220000300800 */
[----:B------:R-:W-:-:S06]  /*20c10*/  PRMT R91, RZ, 0x7610, R91 ;  /* 0x00007610ff5b7816 */ /* 0x000fcc000000005b */
[----:B------:R0:W4:Y:S04]  /*20c20*/  @!P6 LDG.E.U16 R91, desc[UR24][R58.64] ;  /* 0x000000183a5be981 */ /* 0x000128000c1e1500 */
[----:B------:R1:W-:Y:S01]  /*20c30*/  STS.U16 [R46+UR9+0x10980], R50 ;  /* 0x010980322e007988 */ /* 0x0003e20008000409 */
[----:B0-----:R-:W-:Y:S02]  /*20c40*/  @!P6 IMAD.MOV.U32 R58, RZ, RZ, R47 ;  /* 0x000000ffff3ae224 */ /* 0x001fe400078e002f */
[----:B------:R-:W-:Y:S01]  /*20c50*/  @!P6 IMAD.MOV.U32 R59, RZ, RZ, R48 ;  /* 0x000000ffff3be224 */ /* 0x000fe200078e0030 */
[----:B------:R-:W4:Y:S04]  /*20c60*/  LDL R47, [R1+0x924] ;  /* 0x00092400012f7983 */ /* 0x000f280000100800 */
[----:B------:R-:W4:Y:S04]  /*20c70*/  LDL R48, [R1+0x920] ;  /* 0x0009200001307983 */ /* 0x000f280000100800 */
[----:B-1----:R-:W4:Y:S01]  /*20c80*/  LDL.LU R50, [R1+0x4ac] ;  /* 0x0004ac0001327983 */ /* 0x002f220000300800 */
[----:B------:R-:W-:-:S06]  /*20c90*/  PRMT R90, RZ, 0x7610, R90 ;  /* 0x00007610ff5a7816 */ /* 0x000fcc000000005a */
[----:B------:R0:W4:Y:S01]  /*20ca0*/  @!P6 LDG.E.U16 R90, desc[UR24][R58.64] ;  /* 0x000000183a5ae981 */ /* 0x000122000c1e1500 */
[----:B------:R-:W-:Y:S01]  /*20cb0*/  PRMT R80, RZ, 0x7610, R80 ;  /* 0x00007610ff507816 */ /* 0x000fe20000000050 */
[----:B0-----:R-:W-:Y:S02]  /*20cc0*/  @!P6 IMAD.MOV.U32 R58, RZ, RZ, R38 ;  /* 0x000000ffff3ae224 */ /* 0x001fe400078e0026 */
[----:B------:R-:W4:Y:S01]  /*20cd0*/  LDL R38, [R1+0x934] ;  /* 0x0009340001267983 */ /* 0x000f220000100800 */
[----:B--2---:R-:W-:-:S03]  /*20ce0*/  @!P6 IMAD.MOV.U32 R59, RZ, RZ, R41 ;  /* 0x000000ffff3be224 */ /* 0x004fc600078e0029 */
[----:B------:R-:W2:Y:S04]  /*20cf0*/  LDL R41, [R1+0x930] ;  /* 0x0009300001297983 */ /* 0x000ea80000100800 */
[----:B------:R3:W2:Y:S02]  /*20d00*/  @!P6 LDG.E.U16 R80, desc[UR24][R58.64] ;  /* 0x000000183a50e981 */ /* 0x0006a4000c1e1500 */
[----:B---3--:R-:W-:Y:S02]  /*20d10*/  @!P6 IMAD.MOV.U32 R59, RZ, RZ, R40 ;  /* 0x000000ffff3be224 */ /* 0x008fe400078e0028 */
[----:B------:R-:W3:Y:S01]  /*20d20*/  LDL R40, [R1+0x940] ;  /* 0x0009400001287983 */ /* 0x000ee20000100800 */
[----:B------:R-:W-:Y:S02]  /*20d30*/  PRMT R21, RZ, 0x7610, R21 ;  /* 0x00007610ff157816 */ /* 0x000fe40000000015 */
[----:B------:R-:W-:Y:S01]  /*20d40*/  PRMT R20, RZ, 0x7610, R20 ;  /* 0x00007610ff147816 */ /* 0x000fe20000000014 */
[----:B----4-:R-:W-:-:S02]  /*20d50*/  @!P6 IMAD.MOV.U32 R58, RZ, RZ, R0 ;  /* 0x000000ffff3ae224 */ /* 0x010fc400078e0000 */
[----:B------:R-:W4:Y:S04]  /*20d60*/  LDL R0, [R1+0x944] ;  /* 0x0009440001007983 */ /* 0x000f280000100800 */
[----:B------:R0:W4:Y:S04]  /*20d70*/  @!P6 LDG.E.U16 R21, desc[UR24][R58.64] ;  /* 0x000000183a15e981 */ /* 0x000128000c1e1500 */
[----:B------:R-:W4:Y:S04]  /*20d80*/  LDL.LU R64, [R1+0x4b0] ;  /* 0x0004b00001407983 */ /* 0x000f280000300800 */
[----:B------:R1:W-:Y:S01]  /*20d90*/  STS.U16 [R46+UR9+0x14980], R62 ;  /* 0x0149803e2e007988 */ /* 0x0003e20008000409 */
[----:B------:R-:W-:Y:S01]  /*20da0*/  PRMT R85, RZ, 0x7610, R85 ;  /* 0x00007610ff557816 */ /* 0x000fe20000000055 */
[----:B0-----:R-:W-:-:S02]  /*20db0*/  @!P6 IMAD.MOV.U32 R58, RZ, RZ, R47 ;  /* 0x000000ffff3ae224 */ /* 0x001fc400078e002f */
[----:B------:R-:W4:Y:S01]  /*20dc0*/  LDL R47, [R1+0x954] ;  /* 0x00095400012f7983 */ /* 0x000f220000100800 */
[----:B------:R-:W-:-:S03]  /*20dd0*/  @!P6 IMAD.MOV.U32 R59, RZ, RZ, R48 ;  /* 0x000000ffff3be224 */ /* 0x000fc600078e0030 */
[----:B------:R-:W4:Y:S04]  /*20de0*/  LDL R48, [R1+0x950] ;  /* 0x0009500001307983 */ /* 0x000f280000100800 */
[----:B------:R-:W4:Y:S04]  /*20df0*/  LDL.LU R63, [R1+0x4b4] ;  /* 0x0004b400013f7983 */ /* 0x000f280000300800 */
[----:B------:R0:W4:Y:S04]  /*20e00*/  @!P6 LDG.E.U16 R20, desc[UR24][R58.64] ;  /* 0x000000183a14e981 */ /* 0x000128000c1e1500 */
[----:B-1----:R-:W4:Y:S04]  /*20e10*/  LDL.LU R62, [R1+0x3bc] ;  /* 0x0003bc00013e7983 */ /* 0x002f280000300800 */
[----:B------:R1:W-:Y:S01]  /*20e20*/  STS.U16 [R46+UR9+0x10d80], R53 ;  /* 0x010d80352e007988 */ /* 0x0003e20008000409 */
[----:B0-----:R-:W-:-:S03]  /*20e30*/  @!P6 IMAD.MOV.U32 R58, RZ, RZ, R38 ;  /* 0x000000ffff3ae224 */ /* 0x001fc600078e0026 */
[----:B------:R-:W4:Y:S04]  /*20e40*/  LDL R38, [R1+0x75c] ;  /* 0x00075c0001267983 */ /* 0x000f280000100800 */
[----:B------:R0:W-:Y:S01]  /*20e50*/  STS.U16 [R46+UR9+0x14d80], R52 ;  /* 0x014d80342e007988 */ /* 0x0001e20008000409 */
[----:B--2---:R-:W-:-:S03]  /*20e60*/  @!P6 IMAD.MOV.U32 R59, RZ, RZ, R41 ;  /* 0x000000ffff3be224 */ /* 0x004fc600078e0029 */
[----:B------:R-:W2:Y:S04]  /*20e70*/  LDL R41, [R1+0x758] ;  /* 0x0007580001297983 */ /* 0x000ea80000100800 */
[----:B-1----:R-:W2:Y:S04]  /*20e80*/  LDL.LU R53, [R1+0x3c4] ;  /* 0x0003c40001357983 */ /* 0x002ea80000300800 */
[----:B------:R3:W2:Y:S04]  /*20e90*/  @!P6 LDG.E.U16 R85, desc[UR24][R58.64] ;  /* 0x000000183a55e981 */ /* 0x0006a8000c1e1500 */
[----:B0-----:R-:W2:Y:S01]  /*20ea0*/  LDL.LU R52, [R1+0x3d0] ;  /* 0x0003d00001347983 */ /* 0x001ea20000300800 */
[----:B---3--:R-:W-:-:S03]  /*20eb0*/  @!P6 IMAD.MOV.U32 R59, RZ, RZ, R40 ;  /* 0x000000ffff3be224 */ /* 0x008fc600078e0028 */
[----:B------:R-:W3:Y:S01]  /*20ec0*/  LDL R40, [R1+0x770] ;  /* 0x0007700001287983 */ /* 0x000ee20000100800 */
[----:B------:R-:W-:Y:S02]  /*20ed0*/  PRMT R84, RZ, 0x7610, R84 ;  /* 0x00007610ff547816 */ /* 0x000fe40000000054 */
[----:B------:R-:W-:Y:S01]  /*20ee0*/  PRMT R33, RZ, 0x7610, R33 ;  /* 0x00007610ff217816 */ /* 0x000fe20000000021 */
[----:B------:R0:W-:Y:S01]  /*20ef0*/  STS.U16 [R46+UR9+0x11180], R51 ;  /* 0x011180332e007988 */ /* 0x0001e20008000409 */
[----:B------:R-:W-:-:S03]  /*20f00*/  PRMT R82, RZ, 0x7610, R82 ;  /* 0x00007610ff527816 */ /* 0x000fc60000000052 */
[----:B------:R1:W-:Y:S04]  /*20f10*/  STS.U16 [R46+UR9+0x15180], R50 ;  /* 0x015180322e007988 */ /* 0x0003e80008000409 */
[----:B------:R0:W3:Y:S01]  /*20f20*/  @!P6 LDG.E.U16 R33, desc[UR24][R60.64] ;  /* 0x000000183c21e981 */ /* 0x0000e2000c1e1500 */
[----:B----4-:R-:W-:-:S03]  /*20f30*/  @!P6 IMAD.MOV.U32 R58, RZ, RZ, R0 ;  /* 0x000000ffff3ae224 */ /* 0x010fc600078e0000 */
[----:B------:R-:W4:Y:S04]  /*20f40*/  LDL R0, [R1+0x774] ;  /* 0x0007740001007983 */ /* 0x000f280000100800 */
[----:B0-----:R-:W4:Y:S04]  /*20f50*/  LDL.LU R51, [R1+0x3d8] ;  /* 0x0003d80001337983 */ /* 0x001f280000300800 */
[----:B------:R-:W4:Y:S04]  /*20f60*/  @!P6 LDG.E.U16 R84, desc[UR24][R58.64] ;  /* 0x000000183a54e981 */ /* 0x000f28000c1e1500 */
[----:B-1----:R-:W4:Y:S04]  /*20f70*/  LDL.LU R50, [R1+0x4b8] ;  /* 0x0004b80001327983 */ /* 0x002f280000300800 */
[----:B------:R-:W4:Y:S04]  /*20f80*/  LDL R49, [R1+0x58c] ;  /* 0x00058c0001317983 */ /* 0x000f280000100800 */
[----:B------:R-:W4:Y:S01]  /*20f90*/  LDL R58, [R1+0x588] ;  /* 0x00058800013a7983 */ /* 0x000f220000100800 */
[----:B------:R-:W-:-:S03]  /*20fa0*/  @!P6 IMAD.MOV.U32 R60, RZ, RZ, R47 ;  /* 0x000000ffff3ce224 */ /* 0x000fc600078e002f */
[----:B------:R-:W4:Y:S01]  /*20fb0*/  LDL R47, [R1+0x59c] ;  /* 0x00059c00012f7983 */ /* 0x000f220000100800 */
[----:B------:R-:W-:-:S03]  /*20fc0*/  @!P6 IMAD.MOV.U32 R61, RZ, RZ, R48 ;  /* 0x000000ffff3de224 */ /* 0x000fc600078e0030 */
[----:B------:R-:W4:Y:S04]  /*20fd0*/  LDL R48, [R1+0x598] ;  /* 0x0005980001307983 */ /* 0x000f280000100800 */
        /* <DEDUP_REMOVED lines=9> */
[----:B------:R-:W-:Y:S01]  /*21070*/  PRMT R30, RZ, 0x7610, R30 ;  /* 0x00007610ff1e7816 */ /* 0x000fe2000000001e */
[----:B----4-:R-:W-:-:S02]  /*21080*/  @!P6 IMAD.MOV.U32 R60, RZ, RZ, R0 ;  /* 0x000000ffff3ce224 */ /* 0x010fc400078e0000 */
[----:B------:R-:W4:Y:S01]  /*21090*/  LDL R0, [R1+0x5bc] ;  /* 0x0005bc0001007983 */ /* 0x000f220000100800 */
[----:B------:R-:W-:Y:S02]  /*210a0*/  @!P6 IMAD.MOV.U32 R59, RZ, RZ, R58 ;  /* 0x000000ffff3be224 */ /* 0x000fe400078e003a */
[----:B------:R-:W-:Y:S02]  /*210b0*/  @!P6 IMAD.MOV.U32 R58, RZ, RZ, R49 ;  /* 0x000000ffff3ae224 */ /* 0x000fe400078e0031 */
[----:B------:R-:W-:Y:S02]  /*210c0*/  @!P6 IMAD.MOV.U32 R49, RZ, RZ, R48 ;  /* 0x000000ffff31e224 */ /* 0x000fe400078e0030 */
[----:B------:R-:W-:-:S05]  /*210d0*/  @!P6 IMAD.MOV.U32 R48, RZ, RZ, R47 ;  /* 0x000000ffff30e224 */ /* 0x000fca00078e002f */
[----:B------:R0:W4:Y:S02]  /*210e0*/  @!P6 LDG.E.U16 R30, desc[UR24][R48.64] ;  /* 0x00000018301ee981 */ /* 0x000124000c1e1500 */
[----:B0-----:R-:W-:Y:S02]  /*210f0*/  @!P6 IMAD.MOV.U32 R48, RZ, RZ, R38 ;  /* 0x000000ffff30e224 */ /* 0x001fe400078e0026 */
[----:B------:R-:W4:Y:S01]  /*21100*/  LDL R38, [R1+0x5cc] ;  /* 0x0005cc0001267983 */ /* 0x000f220000100800 */
[----:B--2---:R-:W-:-:S03]  /*21110*/  @!P6 IMAD.MOV.U32 R49, RZ, RZ, R41 ;  /* 0x000000ffff31e224 */ /* 0x004fc600078e0029 */
[----:B------:R-:W2:Y:S01]  /*21120*/  LDL R41, [R1+0x5c8] ;  /* 0x0005c80001297983 */ /* 0x000ea20000100800 */
[----:B---3--:R-:W-:-:S03]  /*21130*/  @!P6 IMAD.MOV.U32 R47, RZ, RZ, R40 ;  /* 0x000000ffff2fe224 */ /* 0x008fc600078e0028 */
[----:B------:R-:W3:Y:S01]  /*21140*/  LDL.LU R40, [R1+0x554] ;  /* 0x0005540001287983 */ /* 0x000ee20000300800 */
[----:B------:R-:W-:Y:S02]  /*21150*/  PRMT R23, RZ, 0x7610, R23 ;  /* 0x00007610ff177816 */ /* 0x000fe40000000017 */
[----:B------:R-:W-:Y:S02]  /*21160*/  PRMT R31, RZ, 0x7610, R31 ;  /* 0x00007610ff1f7816 */ /* 0x000fe4000000001f */
[----:B------:R-:W-:Y:S02]  /*21170*/  PRMT R28, RZ, 0x7610, R28 ;  /* 0x00007610ff1c7816 */ /* 0x000fe4000000001c */
[----:B------:R-:W3:Y:S04]  /*21180*/  @!P6 LDG.E.U16 R23, desc[UR24][R48.64] ;  /* 0x000000183017e981 */ /* 0x000ee8000c1e1500 */
[----:B------:R-:W3:Y:S04]  /*21190*/  @!P6 LDG.E.U16 R31, desc[UR24][R58.64] ;  /* 0x000000183a1fe981 */ /* 0x000ee8000c1e1500 */
[----:B------:R-:W-:Y:S04]  /*211a0*/  STS.U16 [R46+UR9+0x11580], R64 ;  /* 0x011580402e007988 */ /* 0x000fe80008000409 */
[----:B------:R-:W3:Y:S04]  /*211b0*/  LDL.LU R49, [R1+0x538] ;  /* 0x0005380001317983 */ /* 0x000ee80000300800 */
[----:B------:R-:W3:Y:S04]  /*211c0*/  LDL.LU R58, [R1+0x534] ;  /* 0x00053400013a7983 */ /* 0x000ee80000300800 */
[----:B------:R-:W3:Y:S04]  /*211d0*/  @!P6 LDG.E.U16 R28, desc[UR24][R60.64] ;  /* 0x000000183c1ce981 */ /* 0x000ee8000c1e1500 */
[----:B------:R-:W3:Y:S04]  /*211e0*/  LDL.LU R59, [R1+0x518] ;  /* 0x00051800013b7983 */ /* 0x000ee80000300800 */
[----:B------:R-:W-:Y:S04]  /*211f0*/  STS.U16 [R46+UR9+0x15580], R63 ;  /* 0x0155803f2e007988 */ /* 0x000fe80008000409 */
[----:B------:R-:W3:Y:S01]  /*21200*/  LDL.LU R60, [R1+0x514] ;  /* 0x00051400013c7983 */ /* 0x000ee20000300800 */
[----:B------:R-:W-:-:S03]  /*21210*/  PRMT R22, RZ, 0x7610, R22 ;  /* 0x00007610ff167816 */ /* 0x000fc60000000016 */
[----:B------:R-:W-:Y:S04]  /*21220*/  STS.U16 [R46+UR9+0x11980], R62 ;  /* 0x0119803e2e007988 */ /* 0x000fe80008000409 */
[----:B------:R-:W3:Y:S04]  /*21230*/  LDL.LU R61, [R1+0x4f8] ;  /* 0x0004f800013d7983 */ /* 0x000ee80000300800 */
[----:B------:R-:W-:Y:S04]  /*21240*/  STS.U16 [R46+UR9+0x15980], R53 ;  /* 0x015980352e007988 */ /* 0x000fe80008000409 */
[----:B------:R-:W3:Y:S04]  /*21250*/  LDL.LU R70, [R1+0x4f4] ;  /* 0x0004f40001467983 */ /* 0x000ee80000300800 */
[----:B------:R-:W-:Y:S04]  /*21260*/  STS.U16 [R46+UR9+0x11d80], R52 ;  /* 0x011d80342e007988 */ /* 0x000fe80008000409 */
[----:B------:R-:W3:Y:S04]  /*21270*/  LDL.LU R71, [R1+0x4d8] ;  /* 0x0004d80001477983 */ /* 0x000ee80000300800 */
[----:B------:R4:W-:Y:S04]  /*21280*/  STS.U16 [R46+UR9+0x15d80], R51 ;  /* 0x015d80332e007988 */ /* 0x0009e80008000409 */
[----:B------:R-:W3:Y:S04]  /*21290*/  LDL.LU R72, [R1+0x4d4] ;  /* 0x0004d40001487983 */ /* 0x000ee80000300800 */
[----:B------:R-:W3:Y:S01]  /*212a0*/  LDL.LU R73, [R1+0x450] ;  /* 0x0004500001497983 */ /* 0x000ee20000300800 */
[----:B----4-:R-:W-:-:S03]  /*212b0*/  @!P6 IMAD.MOV.U32 R46, RZ, RZ, R0 ;  /* 0x000000ffff2ee224 */ /* 0x010fc600078e0000 */
[----:B------:R-:W4:Y:S04]  /*212c0*/  LDL.LU R89, [R1+0x44c] ;  /* 0x00044c0001597983 */ /* 0x000f280000300800 */
[----:B------:R-:W4:Y:S04]  /*212d0*/  LDL.LU R0, [R1+0x430] ;  /* 0x0004300001007983 */ /* 0x000f280000300800 */
[----:B------:R-:W4:Y:S04]  /*212e0*/  LDL.LU R88, [R1+0x42c] ;  /* 0x00042c0001587983 */ /* 0x000f280000300800 */
[----:B------:R0:W4:Y:S04]  /*212f0*/  @!P6 LDG.E.U16 R22, desc[UR24][R46.64] ;  /* 0x000000182e16e981 */ /* 0x000128000c1e1500 */
[----:B------:R-:W4:Y:S04]  /*21300*/  LDL.LU R87, [R1+0x410] ;  /* 0x0004100001577983 */ /* 0x000f280000300800 */
[----:B------:R-:W4:Y:S01]  /*21310*/  LDL.LU R86, [R1+0x40c] ;  /* 0x00040c0001567983 */ /* 0x000f220000300800 */
[----:B0-----:R-:W-:-:S03]  /*21320*/  @!P6 IMAD.MOV.U32 R46, RZ, RZ, R38 ;  /* 0x000000ffff2ee224 */ /* 0x001fc600078e0026 */
[----:B------:R-:W4:Y:S04]  /*21330*/  LDL.LU R38, [R1+0x550] ;  /* 0x0005500001267983 */ /* 0x000f280000300800 */
[----:B------:R-:W4:Y:S04]  /*21340*/  LDL.LU R77, [R1+0x54c] ;  /* 0x00054c00014d7983 */ /* 0x000f280000300800 */
[----:B------:R-:W4:Y:S01]  /*21350*/  LDL.LU R76, [R1+0x530] ;  /* 0x00053000014c7983 */ /* 0x000f220000300800 */
[----:B------:R-:W-:-:S03]  /*21360*/  LOP3.LUT R48, R2, 0x40, RZ, 0x3c, !PT ;  /* 0x0000004002307812 */ /* 0x000fc600078e3cff */
[----:B------:R-:W4:Y:S01]  /*21370*/  LDL.LU R75, [R1+0x52c] ;  /* 0x00052c00014b7983 */ /* 0x000f220000300800 */
[----:B------:R-:W-:-:S03]  /*21380*/  PRMT R93, RZ, 0x7610, R93 ;  /* 0x00007610ff5d7816 */ /* 0x000fc6000000005d */
[----:B------:R-:W4:Y:S04]  /*21390*/  LDL.LU R74, [R1+0x510] ;  /* 0x00051000014a7983 */ /* 0x000f280000300800 */
[----:B------:R-:W4:Y:S04]  /*213a0*/  LDL.LU R65, [R1+0x50c] ;  /* 0x00050c0001417983 */ /* 0x000f280000300800 */
[----:B------:R-:W4:Y:S04]  /*213b0*/  LDL.LU R64, [R1+0x4f0] ;  /* 0x0004f00001407983 */ /* 0x000f280000300800 */
[----:B------:R-:W4:Y:S04]  /*213c0*/  LDL.LU R63, [R1+0x4ec] ;  /* 0x0004ec00013f7983 */ /* 0x000f280000300800 */
[----:B------:R-:W4:Y:S04]  /*213d0*/  LDL.LU R62, [R1+0x4d0] ;  /* 0x0004d000013e7983 */ /* 0x000f280000300800 */
[----:B------:R-:W4:Y:S04]  /*213e0*/  LDL.LU R53, [R1+0x4cc] ;  /* 0x0004cc0001357983 */ /* 0x000f280000300800 */
[----:B------:R-:W4:Y:S04]  /*213f0*/  LDL.LU R52, [R1+0x448] ;  /* 0x0004480001347983 */ /* 0x000f280000300800 */
[----:B------:R0:W-:Y:S04]  /*21400*/  STS.U16 [R48+UR9+0x10200], R50 ;  /* 0x0102003230007988 */ /* 0x0001e80008000409 */
[----:B------:R-:W4:Y:S04]  /*21410*/  LDL.LU R51, [R1+0x444] ;  /* 0x0004440001337983 */ /* 0x000f280000300800 */
[----:B0-----:R-:W4:Y:S01]  /*21420*/  LDL.LU R50, [R1+0x428] ;  /* 0x0004280001327983 */ /* 0x001f220000300800 */
[----:B--2---:R-:W-:-:S03]  /*21430*/  @!P6 IMAD.MOV.U32 R47, RZ, RZ, R41 ;  /* 0x000000ffff2fe224 */ /* 0x004fc600078e0029 */
[----:B------:R-:W2:Y:S04]  /*21440*/  LDL.LU R41, [R1+0x424] ;  /* 0x0004240001297983 */ /* 0x000ea80000300800 */
[----:B------:R0:W2:Y:S04]  /*21450*/  @!P6 LDG.E.U16 R93, desc[UR24][R46.64] ;  /* 0x000000182e5de981 */ /* 0x0000a8000c1e1500 */
[----:B------:R-:W2:Y:S04]  /*21460*/  LDL.LU.64 R46, [R1+0xcc0] ;  /* 0x000cc000012e7983 */ /* 0x000ea80000300a00 */
[----:B---3--:R1:W-:Y:S04]  /*21470*/  STS.U16 [R48+UR9+0x14200], R40 ;  /* 0x0142002830007988 */ /* 0x0083e80008000409 */
[----:B-1----:R-:W3:Y:S04]  /*21480*/  LDL.LU R40, [R1+0xcb8] ;  /* 0x000cb80001287983 */ /* 0x002ee80000300800 */
        /* <DEDUP_REMOVED lines=9> */
[----:B----4-:R-:W-:Y:S04]  /*21520*/  STS.U16 [R48+UR9+0x15600], R89 ;  /* 0x0156005930007988 */ /* 0x010fe80008000409 */
[----:B------:R1:W-:Y:S04]  /*21530*/  STS.U16 [R48+UR9+0x11a00], R0 ;  /* 0x011a000030007988 */ /* 0x0003e80008000409 */
[----:B------:R-:W-:Y:S01]  /*21540*/  STS.U16 [R48+UR9+0x15a00], R88 ;  /* 0x015a005830007988 */ /* 0x000fe20008000409 */
[----:B-1----:R-:W-:-:S03]  /*21550*/  LOP3.LUT R0, R2, 0x50, RZ, 0x3c, !PT ;  /* 0x0000005002007812 */ /* 0x002fc600078e3cff */
[----:B------:R-:W-:Y:S04]  /*21560*/  STS.U16 [R48+UR9+0x11e00], R87 ;  /* 0x011e005730007988 */ /* 0x000fe80008000409 */
        /* <DEDUP_REMOVED lines=8> */
[----:B-1----:R-:W4:Y:S04]  /*215f0*/  LDL.LU R48, [R1+0x548] ;  /* 0x0005480001307983 */ /* 0x002f280000300800 */
[----:B------:R-:W-:Y:S04]  /*21600*/  STS.U16 [R0+UR9+0x14e80], R63 ;  /* 0x014e803f00007988 */ /* 0x000fe80008000409 */
[----:B------:R-:W4:Y:S04]  /*21610*/  LDL.LU R49, [R1+0x544] ;  /* 0x0005440001317983 */ /* 0x000f280000300800 */
        /* <DEDUP_REMOVED lines=10> */
[----:B------:R-:W4:Y:S04]  /*216c0*/  LDL.LU R71, [R1+0x4e4] ;  /* 0x0004e40001477983 */ /* 0x000f280000300800 */
[----:B------:R-:W4:Y:S04]  /*216d0*/  LDL.LU R72, [R1+0x4c8] ;  /* 0x0004c80001487983 */ /* 0x000f280000300800 */
[----:B------:R-:W4:Y:S04]  /*216e0*/  LDL.LU R73, [R1+0x4c4] ;  /* 0x0004c40001497983 */ /* 0x000f280000300800 */
[----:B--2---:R-:W-:Y:S04]  /*216f0*/  STS.U16 [R0+UR9+0x15a80], R41 ;  /* 0x015a802900007988 */ /* 0x004fe80008000409 */
[----:B---3--:R-:W-:Y:S04]  /*21700*/  STS.U16 [R0+UR9+0x11e80], R40 ;  /* 0x011e802800007988 */ /* 0x008fe80008000409 */
[----:B------:R1:W-:Y:S04]  /*21710*/  STS.U16 [R0+UR9+0x15e80], R39 ;  /* 0x015e802700007988 */ /* 0x0003e80008000409 */
[----:B-1----:R-:W2:Y:S04]  /*21720*/  LDL.LU R0, [R1+0x440] ;  /* 0x0004400001007983 */ /* 0x002ea80000300800 */
        /* <DEDUP_REMOVED lines=9> */
[----:B------:R-:W-:-:S03]  /*217c0*/  LOP3.LUT R86, R2, 0x60, RZ, 0x3c, !PT ;  /* 0x0000006002567812 */ /* 0x000fc600078e3cff */
        /* <DEDUP_REMOVED lines=10> */
[----:B----4-:R1:W-:Y:S04]  /*21870*/  STS.U16 [R86+UR9+0x10300], R48 ;  /* 0x0103003056007988 */ /* 0x0103e80008000409 */
[----:B------:R4:W-:Y:S04]  /*21880*/  STS.U16 [R86+UR9+0x14300], R49 ;  /* 0x0143003156007988 */ /* 0x0009e80008000409 */
[----:B-1----:R-:W3:Y:S04]  /*21890*/  LDL.LU R48, [R1+0xcb4] ;  /* 0x000cb40001307983 */ /* 0x002ee80000300800 */
[----:B------:R1:W-:Y:S04]  /*218a0*/  STS.U16 [R86+UR9+0x10700], R58 ;  /* 0x0107003a56007988 */ /* 0x0003e80008000409 */
[----:B----4-:R-:W4:Y:S04]  /*218b0*/  LDL.LU R49, [R1+0xcb0] ;  /* 0x000cb00001317983 */ /* 0x010f280000300800 */
[----:B------:R0:W-:Y:S04]  /*218c0*/  STS.U16 [R86+UR9+0x14700], R59 ;  /* 0x0147003b56007988 */ /* 0x0001e80008000409 */
[----:B-1----:R-:W4:Y:S04]  /*218d0*/  LDL.LU R58, [R1+0xcac] ;  /* 0x000cac00013a7983 */ /* 0x002f280000300800 */
[----:B------:R1:W-:Y:S04]  /*218e0*/  STS.U16 [R86+UR9+0x10b00], R60 ;  /* 0x010b003c56007988 */ /* 0x0003e80008000409 */
[----:B0-----:R-:W4:Y:S04]  /*218f0*/  LDL.LU R59, [R1+0xca8] ;  /* 0x000ca800013b7983 */ /* 0x001f280000300800 */
        /* <DEDUP_REMOVED lines=10> */
[----:B0-----:R-:W4:Y:S04]  /*219a0*/  LDL.LU R73, [R1+0xc90] ;  /* 0x000c900001497983 */ /* 0x001f280000300800 */
[----:B--2---:R0:W-:Y:S04]  /*219b0*/  STS.U16 [R86+UR9+0x11700], R0 ;  /* 0x0117000056007988 */ /* 0x0041e80008000409 */
[----:B---3--:R1:W-:Y:S04]  /*219c0*/  STS.U16 [R86+UR9+0x15700], R88 ;  /* 0x0157005856007988 */ /* 0x0083e80008000409 */
[----:B------:R-:W-:Y:S04]  /*219d0*/  STS.U16 [R86+UR9+0x11b00], R39 ;  /* 0x011b002756007988 */ /* 0x000fe80008000409 */
[----:B0-----:R-:W2:Y:S04]  /*219e0*/  LDL.LU R0, [R1+0xc8c] ;  /* 0x000c8c0001007983 */ /* 0x001ea80000300800 */
[----:B-1----:R-:W5:Y:S04]  /*219f0*/  LDL.LU R88, [R1+0xc88] ;  /* 0x000c880001587983 */ /* 0x002f680000300800 */
[----:B------:R0:W-:Y:S04]  /*21a00*/  STS.U16 [R86+UR9+0x15b00], R89 ;  /* 0x015b005956007988 */ /* 0x0001e80008000409 */
[----:B------:R1:W-:Y:S04]  /*21a10*/  STS.U16 [R86+UR9+0x11f00], R38 ;  /* 0x011f002656007988 */ /* 0x0003e80008000409 */
[----:B0-----:R-:W5:Y:S04]  /*21a20*/  LDL.LU R89, [R1+0xc84] ;  /* 0x000c840001597983 */ /* 0x001f680000300800 */
[----:B-1----:R-:W3:Y:S01]  /*21a30*/  LDL.LU R38, [R1+0xc80] ;  /* 0x000c800001267983 */ /* 0x002ee20000300800 */
[----:B------:R-:W-:-:S03]  /*21a40*/  LOP3.LUT R39, R2, 0x70, RZ, 0x3c, !PT ;  /* 0x0000007002277812 */ /* 0x000fc600078e3cff */
[----:B------:R0:W-:Y:S04]  /*21a50*/  STS.U16 [R86+UR9+0x15f00], R87 ;  /* 0x015f005756007988 */ /* 0x0001e80008000409 */
[----:B------:R1:W-:Y:S04]  /*21a60*/  STS.U16 [R39+UR9+0x10380], R76 ;  /* 0x0103804c27007988 */ /* 0x0003e80008000409 */
[----:B------:R1:W-:Y:S04]  /*21a70*/  STS.U16 [R39+UR9+0x14380], R77 ;  /* 0x0143804d27007988 */ /* 0x0003e80008000409 */
[----:B0-----:R-:W5:Y:S04]  /*21a80*/  LDL.LU R86, [R1+0xc7c] ;  /* 0x000c7c0001567983 */ /* 0x001f680000300800 */
[----:B------:R-:W5:Y:S04]  /*21a90*/  LDL.LU R87, [R1+0xc78] ;  /* 0x000c780001577983 */ /* 0x000f680000300800 */
[----:B-1----:R-:W5:Y:S04]  /*21aa0*/  LDL.LU R76, [R1+0xc74] ;  /* 0x000c7400014c7983 */ /* 0x002f680000300800 */
[----:B------:R-:W5:Y:S04]  /*21ab0*/  LDL.LU R77, [R1+0xc70] ;  /* 0x000c7000014d7983 */ /* 0x000f680000300800 */
[----:B------:R0:W-:Y:S04]  /*21ac0*/  STS.U16 [R39+UR9+0x10780], R74 ;  /* 0x0107804a27007988 */ /* 0x0001e80008000409 */
[----:B------:R1:W-:Y:S04]  /*21ad0*/  STS.U16 [R39+UR9+0x14780], R75 ;  /* 0x0147804b27007988 */ /* 0x0003e80008000409 */
[----:B------:R1:W-:Y:S04]  /*21ae0*/  STS.U16 [R39+UR9+0x10b80], R64 ;  /* 0x010b804027007988 */ /* 0x0003e80008000409 */
[----:B0-----:R-:W5:Y:S04]  /*21af0*/  LDL.LU R74, [R1+0xc6c] ;  /* 0x000c6c00014a7983 */ /* 0x001f680000300800 */
        /* <DEDUP_REMOVED lines=20> */
[----:B---3--:R0:W-:Y:S04]  /*21c40*/  STS.U16 [R39+UR9+0x11f80], R38 ;  /* 0x011f802627007988 */ /* 0x0081e80008000409 */
[----:B--2---:R1:W-:Y:S04]  /*21c50*/  STS.U16 [R39+UR9+0x15f80], R0 ;  /* 0x015f800027007988 */ /* 0x0043e80008000409 */
[----:B0-----:R-:W5:Y:S04]  /*21c60*/  LDL.LU R38, [R1+0xc3c] ;  /* 0x000c3c0001267983 */ /* 0x001f680000300800 */
[----:B-1----:R-:W5:Y:S04]  /*21c70*/  LDL.LU R39, [R1+0xc38] ;  /* 0x000c380001277983 */ /* 0x002f680000300800 */
[----:B------:R-:W4:Y:S04]  /*21c80*/  LDL.LU R0, [R1+0xc34] ;  /* 0x000c340001007983 */ /* 0x000f280000300800 */
[----:B----4-:R0:W-:Y:S04]  /*21c90*/  STS.U16 [R0+UR9+0x18000], R73 ;  /* 0x0180004900007988 */ /* 0x0101e80008000409 */
[----:B------:R1:W-:Y:S04]  /*21ca0*/  STS.U16 [R0+UR9+0x18400], R72 ;  /* 0x0184004800007988 */ /* 0x0003e80008000409 */
[----:B------:R2:W-:Y:S04]  /*21cb0*/  STS.U16 [R0+UR9+0x18800], R71 ;  /* 0x0188004700007988 */ /* 0x0005e80008000409 */
[----:B0-----:R-:W3:Y:S04]  /*21cc0*/  LDL.LU R73, [R1+0xc30] ;  /* 0x000c300001497983 */ /* 0x001ee80000300800 */
[----:B-1----:R-:W5:Y:S04]  /*21cd0*/  LDL.LU R72, [R1+0xc2c] ;  /* 0x000c2c0001487983 */ /* 0x002f680000300800 */
[----:B--2---:R-:W2:Y:S04]  /*21ce0*/  LDL.LU R71, [R1+0xc28] ;  /* 0x000c280001477983 */ /* 0x004ea80000300800 */
[----:B------:R0:W-:Y:S04]  /*21cf0*/  STS.U16 [R0+UR9+0x18c00], R70 ;  /* 0x018c004600007988 */ /* 0x0001e80008000409 */
[----:B------:R1:W-:Y:S04]  /*21d00*/  STS.U16 [R0+UR9+0x19000], R61 ;  /* 0x0190003d00007988 */ /* 0x0003e80008000409 */
[----:B------:R4:W-:Y:S04]  /*21d10*/  STS.U16 [R0+UR9+0x19400], R60 ;  /* 0x0194003c00007988 */ /* 0x0009e80008000409 */
[----:B0-----:R-:W2:Y:S04]  /*21d20*/  LDL.LU R70, [R1+0xc24] ;  /* 0x000c240001467983 */ /* 0x001ea80000300800 */
[----:B-1----:R-:W2:Y:S04]  /*21d30*/  LDL.LU R61, [R1+0xc20] ;  /* 0x000c2000013d7983 */ /* 0x002ea80000300800 */
[----:B----4-:R-:W4:Y:S04]  /*21d40*/  LDL.LU R60, [R1+0xc1c] ;  /* 0x000c1c00013c7983 */ /* 0x010f280000300800 */
        /* <DEDUP_REMOVED lines=33> */
[----:B0-----:R-:W2:Y:S01]  /*21f60*/  LDL.LU R18, [R1+0xbdc] ;  /* 0x000bdc0001127983 */ /* 0x001ea20000300800 */
[----:B-1----:R-:W-:-:S03]  /*21f70*/  LOP3.LUT R83, R0, 0x20, RZ, 0x3c, !PT ;  /* 0x0000002000537812 */ /* 0x002fc600078e3cff */
[----:B------:R0:W-:Y:S04]  /*21f80*/  STS.U16 [R0+UR9+0x1dc00], R16 ;  /* 0x01dc001000007988 */ /* 0x0001e80008000409 */
[----:B------:R-:W2:Y:S04]  /*21f90*/  LDL.LU R17, [R1+0xbd8] ;  /* 0x000bd80001117983 */ /* 0x000ea80000300800 */
[----:B------:R1:W-:Y:S04]  /*21fa0*/  STS.U16 [R0+UR9+0x1e000], R81 ;  /* 0x01e0005100007988 */ /* 0x0003e80008000409 */
[----:B0-----:R-:W4:Y:S04]  /*21fb0*/  LDL.LU R16, [R1+0xbd4] ;  /* 0x000bd40001107983 */ /* 0x001f280000300800 */
[----:B------:R0:W-:Y:S04]  /*21fc0*/  STS.U16 [R0+UR9+0x1e400], R79 ;  /* 0x01e4004f00007988 */ /* 0x0001e80008000409 */
[----:B-1----:R-:W4:Y:S04]  /*21fd0*/  LDL.LU R81, [R1+0xbd0] ;  /* 0x000bd00001517983 */ /* 0x002f280000300800 */
[----:B------:R1:W-:Y:S04]  /*21fe0*/  STS.U16 [R0+UR9+0x1e800], R78 ;  /* 0x01e8004e00007988 */ /* 0x0003e80008000409 */
[----:B0-----:R-:W4:Y:S04]  /*21ff0*/  LDL.LU R79, [R1+0xbcc] ;  /* 0x000bcc00014f7983 */ /* 0x001f280000300800 */
[----:B------:R0:W-:Y:S04]  /*22000*/  STS.U16 [R0+UR9+0x1ec00], R69 ;  /* 0x01ec004500007988 */ /* 0x0001e80008000409 */
[----:B------:R0:W-:Y:S04]  /*22010*/  STS.U16 [R0+UR9+0x1f400], R68 ;  /* 0x01f4004400007988 */ /* 0x0001e80008000409 */
[----:B------:R0:W-:Y:S04]  /*22020*/  STS.U16 [R0+UR9+0x1f800], R67 ;  /* 0x01f8004300007988 */ /* 0x0001e80008000409 */
[----:B------:R0:W-:Y:S04]  /*22030*/  STS.U16 [R0+UR9+0x1fc00], R66 ;  /* 0x01fc004200007988 */ /* 0x0001e80008000409 */
[----:B-1----:R-:W4:Y:S04]  /*22040*/  LDL.LU R78, [R1+0xbc8] ;  /* 0x000bc800014e7983 */ /* 0x002f280000300800 */
[----:B------:R1:W-:Y:S04]  /*22050*/  STS.U16 [R83+UR9+0x18100], R57 ;  /* 0x0181003953007988 */ /* 0x0003e80008000409 */
[----:B0-----:R-:W4:Y:S04]  /*22060*/  LDL.LU R69, [R1+0xbc4] ;  /* 0x000bc40001457983 */ /* 0x001f280000300800 */
[----:B------:R0:W-:Y:S04]  /*22070*/  STS.U16 [R83+UR9+0x18500], R56 ;  /* 0x0185003853007988 */ /* 0x0001e80008000409 */
[----:B------:R-:W4:Y:S04]  /*22080*/  LDL.LU R68, [R1+0xbc0] ;  /* 0x000bc00001447983 */ /* 0x000f280000300800 */
[----:B------:R0:W-:Y:S04]  /*22090*/  STS.U16 [R83+UR9+0x18900], R55 ;  /* 0x0189003753007988 */ /* 0x0001e80008000409 */
[----:B------:R-:W4:Y:S04]  /*220a0*/  LDL.LU R67, [R1+0xbbc] ;  /* 0x000bbc0001437983 */ /* 0x000f280000300800 */
[----:B------:R0:W-:Y:S04]  /*220b0*/  STS.U16 [R83+UR9+0x18d00], R54 ;  /* 0x018d003653007988 */ /* 0x0001e80008000409 */
[----:B------:R-:W4:Y:S04]  /*220c0*/  LDL.LU R66, [R1+0xbb8] ;  /* 0x000bb80001427983 */ /* 0x000f280000300800 */
        /* <DEDUP_REMOVED lines=38> */
[----:B------:R-:W-:Y:S04]  /*22330*/  STS.U16 [R83+UR9+0x1dd00], R92 ;  /* 0x01dd005c53007988 */ /* 0x000fe80008000409 */
[----:B------:R-:W4:Y:S04]  /*22340*/  LDL.LU R6, [R1+0xb68] ;  /* 0x000b680001067983 */ /* 0x000f280000300800 */
[----:B------:R-:W-:Y:S04]  /*22350*/  STS.U16 [R83+UR9+0x1e100], R91 ;  /* 0x01e1005b53007988 */ /* 0x000fe80008000409 */
[----:B-1----:R-:W4:Y:S04]  /*22360*/  LDL.LU R5, [R1+0xb64] ;  /* 0x000b640001057983 */ /* 0x002f280000300800 */
[----:B------:R-:W-:Y:S04]  /*22370*/  STS.U16 [R83+UR9+0x1e500], R90 ;  /* 0x01e5005a53007988 */ /* 0x000fe80008000409 */
[----:B0-----:R-:W4:Y:S04]  /*22380*/  LDL.LU R4, [R1+0xb60] ;  /* 0x000b600001047983 */ /* 0x001f280000300800 */
[----:B------:R0:W-:Y:S04]  /*22390*/  STS.U16 [R83+UR9+0x1e900], R80 ;  /* 0x01e9005053007988 */ /* 0x0001e80008000409 */
[----:B------:R-:W4:Y:S04]  /*223a0*/  LDL.LU R3, [R1+0xb5c] ;  /* 0x000b5c0001037983 */ /* 0x000f280000300800 */
[----:B------:R1:W-:Y:S01]  /*223b0*/  STS.U16 [R83+UR9+0x1ed00], R21 ;  /* 0x01ed001553007988 */ /* 0x0003e20008000409 */
[----:B0-----:R-:W-:-:S03]  /*223c0*/  LOP3.LUT R80, R0, 0x40, RZ, 0x3c, !PT ;  /* 0x0000004000507812 */ /* 0x001fc600078e3cff */
[----:B------:R-:W4:Y:S04]  /*223d0*/  LDL.LU R92, [R1+0xb58] ;  /* 0x000b5800015c7983 */ /* 0x000f280000300800 */
[----:B------:R0:W-:Y:S04]  /*223e0*/  STS.U16 [R83+UR9+0x1f100], R20 ;  /* 0x01f1001453007988 */ /* 0x0001e80008000409 */
[----:B-1----:R-:W4:Y:S04]  /*223f0*/  LDL R21, [R1+0x578] ;  /* 0x0005780001157983 */ /* 0x002f280000100800 */
[----:B------:R-:W-:Y:S04]  /*22400*/  STS.U16 [R83+UR9+0x1f500], R85 ;  /* 0x01f5005553007988 */ /* 0x000fe80008000409 */
[----:B0-----:R-:W4:Y:S04]  /*22410*/  LDL R20, [R1+0x57c] ;  /* 0x00057c0001147983 */ /* 0x001f280000100800 */
[----:B------:R-:W-:Y:S04]  /*22420*/  STS.U16 [R83+UR9+0x1f900], R84 ;  /* 0x01f9005453007988 */ /* 0x000fe80008000409 */
[----:B------:R0:W-:Y:S04]  /*22430*/  STS.U16 [R83+UR9+0x1fd00], R82 ;  /* 0x01fd005253007988 */ /* 0x0001e80008000409 */
[----:B------:R1:W-:Y:S04]  /*22440*/  STS.U16 [R80+UR9+0x18200], R29 ;  /* 0x0182001d50007988 */ /* 0x0003e80008000409 */
[----:B------:R1:W-:Y:S01]  /*22450*/  STS.U16 [R80+UR9+0x18600], R28 ;  /* 0x0186001c50007988 */ /* 0x0003e20008000409 */
[----:B---3--:R-:W-:-:S02]  /*22460*/  PRMT R73, RZ, 0x7610, R73 ;  /* 0x00007610ff497816 */ /* 0x008fc40000000049 */
[----:B--2---:R-:W-:Y:S01]  /*22470*/  PRMT R70, RZ, 0x7610, R70 ;  /* 0x00007610ff467816 */ /* 0x004fe20000000046 */
[----:B0-----:R-:W2:Y:S04]  /*22480*/  LDL R83, [R1+0x5a0] ;  /* 0x0005a00001537983 */ /* 0x001ea80000100800 */
[----:B-1----:R-:W3:Y:S04]  /*22490*/  LDL R29, [R1+0x580] ;  /* 0x00058000011d7983 */ /* 0x002ee80000100800 */
[----:B------:R-:W3:Y:S04]  /*224a0*/  LDL R28, [R1+0x584] ;  /* 0x00058400011c7983 */ /* 0x000ee80000100800 */
[----:B------:R0:W-:Y:S04]  /*224b0*/  STS.U16 [R80+UR9+0x18a00], R31 ;  /* 0x018a001f50007988 */ /* 0x0001e80008000409 */
[----:B------:R-:W-:Y:S04]  /*224c0*/  STS.U16 [R80+UR9+0x18e00], R30 ;  /* 0x018e001e50007988 */ /* 0x000fe80008000409 */
[----:B------:R1:W-:Y:S01]  /*224d0*/  STS.U16 [R80+UR9+0x19200], R23 ;  /* 0x0192001750007988 */ /* 0x0003e20008000409 */
[----:B----4-:R-:W-:-:S03]  /*224e0*/  PRMT R79, RZ, 0x7610, R79 ;  /* 0x00007610ff4f7816 */ /* 0x010fc6000000004f */
[----:B------:R4:W-:Y:S04]  /*224f0*/  STS.U16 [R80+UR9+0x19600], R22 ;  /* 0x0196001650007988 */ /* 0x0009e80008000409 */
[----:B0-----:R-:W2:Y:S04]  /*22500*/  LDL R31, [R1+0x5c0] ;  /* 0x0005c000011f7983 */ /* 0x001ea80000100800 */
[----:B-1----:R-:W2:Y:S04]  /*22510*/  LDL R23, [R1+0x590] ;  /* 0x0005900001177983 */ /* 0x002ea80000100800 */
[----:B----4-:R-:W2:Y:S01]  /*22520*/  LDL R22, [R1+0x594] ;  /* 0x0005940001167983 */ /* 0x010ea20000100800 */
[----:B------:R-:W-:-:S03]  /*22530*/  PRMT R78, RZ, 0x7610, R78 ;  /* 0x00007610ff4e7816 */ /* 0x000fc6000000004e */
[----:B------:R-:W4:Y:S01]  /*22540*/  LDL R30, [R1+0x5c4] ;  /* 0x0005c400011e7983 */ /* 0x000f220000100800 */
[----:B------:R-:W-:Y:S02]  /*22550*/  PRMT R71, RZ, 0x7610, R71 ;  /* 0x00007610ff477816 */ /* 0x000fe40000000047 */
[----:B------:R-:W-:Y:S01]  /*22560*/  PRMT R60, RZ, 0x7610, R60 ;  /* 0x00007610ff3c7816 */ /* 0x000fe2000000003c */
[----:B------:R-:W4:Y:S01]  /*22570*/  LDL R82, [R1+0x5a4] ;  /* 0x0005a40001527983 */ /* 0x000f220000100800 */
[----:B------:R-:W-:Y:S02]  /*22580*/  PRMT R61, RZ, 0x7610, R61 ;  /* 0x00007610ff3d7816 */ /* 0x000fe4000000003d */
[----:B------:R-:W-:Y:S01]  /*22590*/  PRMT R59, RZ, 0x7610, R59 ;  /* 0x00007610ff3b7816 */ /* 0x000fe2000000003b */
[----:B------:R-:W4:Y:S01]  /*225a0*/  LDL R91, [R1+0x720] ;  /* 0x00072000015b7983 */ /* 0x000f220000100800 */
[----:B------:R-:W-:Y:S02]  /*225b0*/  PRMT R48, RZ, 0x7610, R48 ;  /* 0x00007610ff307816 */ /* 0x000fe40000000030 */
[----:B------:R-:W-:Y:S01]  /*225c0*/  PRMT R46, RZ, 0x7610, R46 ;  /* 0x00007610ff2e7816 */ /* 0x000fe2000000002e */
[----:B------:R-:W4:Y:S01]  /*225d0*/  LDL R90, [R1+0x724] ;  /* 0x00072400015a7983 */ /* 0x000f220000100800 */
[----:B------:R-:W-:-:S03]  /*225e0*/  PRMT R68, RZ, 0x7610, R68 ;  /* 0x00007610ff447816 */ /* 0x000fc60000000044 */
[----:B------:R-:W4:Y:S01]  /*225f0*/  LDL R85, [R1+0x730] ;  /* 0x0007300001557983 */ /* 0x000f220000100800 */
[----:B------:R-:W-:Y:S02]  /*22600*/  PRMT R69, RZ, 0x7610, R69 ;  /* 0x00007610ff457816 */ /* 0x000fe40000000045 */
[----:B------:R-:W-:Y:S01]  /*22610*/  PRMT R49, RZ, 0x7610, R49 ;  /* 0x00007610ff317816 */ /* 0x000fe20000000031 */
[----:B------:R-:W4:Y:S04]  /*22620*/  LDL R84, [R1+0x734] ;  /* 0x0007340001547983 */ /* 0x000f280000100800 */
[----:B------:R-:W4:Y:S04]  /*22630*/  @!P6 LDG.E.U16 R78, desc[UR24][R20.64] ;  /* 0x00000018144ee981 */ /* 0x000f28000c1e1500 */
[----:B------:R-:W4:Y:S04]  /*22640*/  LDL R21, [R1+0x5b0] ;  /* 0x0005b00001157983 */ /* 0x000f280000100800 */
[----:B------:R-:W4:Y:S04]  /*22650*/  LDL R20, [R1+0x5b4] ;  /* 0x0005b40001147983 */ /* 0x000f280000100800 */
[----:B---3--:R-:W3:Y:S04]  /*22660*/  @!P6 LDG.E.U16 R79, desc[UR24][R28.64] ;  /* 0x000000181c4fe981 */ /* 0x008ee8000c1e1500 */
[----:B------:R-:W3:Y:S04]  /*22670*/  LDL R29, [R1+0x5d0] ;  /* 0x0005d000011d7983 */ /* 0x000ee80000100800 */
[----:B------:R-:W3:Y:S01]  /*22680*/  LDL R28, [R1+0x5d4] ;  /* 0x0005d400011c7983 */ /* 0x000ee20000100800 */
[----:B------:R-:W-:-:S02]  /*22690*/  PRMT R66, RZ, 0x7610, R66 ;  /* 0x00007610ff427816 */ /* 0x000fc40000000042 */
[----:B------:R-:W-:Y:S01]  /*226a0*/  PRMT R67, RZ, 0x7610, R67 ;  /* 0x00007610ff437816 */ /* 0x000fe20000000043 */
[----:B--2---:R-:W2:Y:S05]  /*226b0*/  @!P6 LDG.E.U16 R68, desc[UR24][R22.64] ;  /* 0x000000181644e981 */ /* 0x004eaa000c1e1500 */
[----:B----4-:R3:W4:Y:S01]  /*226c0*/  @!P6 LDG.E.U16 R67, desc[UR24][R30.64] ;  /* 0x000000181e43e981 */ /* 0x010722000c1e1500 */
[----:B------:R-:W-:Y:S02]  /*226d0*/  PRMT R56, RZ, 0x7610, R56 ;  /* 0x00007610ff387816 */ /* 0x000fe40000000038 */
[----:B------:R-:W-:Y:S01]  /*226e0*/  PRMT R57, RZ, 0x7610, R57 ;  /* 0x00007610ff397816 */ /* 0x000fe20000000039 */
[----:B------:R-:W2:Y:S04]  /*226f0*/  @!P6 LDG.E.U16 R69, desc[UR24][R82.64] ;  /* 0x000000185245e981 */ /* 0x000ea8000c1e1500 */
[----:B------:R-:W2:Y:S04]  /*22700*/  LDL R23, [R1+0x5d8] ;  /* 0x0005d80001177983 */ /* 0x000ea80000100800 */
[----:B------:R-:W2:Y:S01]  /*22710*/  LDL R22, [R1+0x5dc] ;  /* 0x0005dc0001167983 */ /* 0x000ea20000100800 */
[----:B------:R-:W-:-:S02]  /*22720*/  PRMT R55, RZ, 0x7610, R55 ;  /* 0x00007610ff377816 */ /* 0x000fc40000000037 */
[----:B------:R-:W-:Y:S01]  /*22730*/  PRMT R44, RZ, 0x7610, R44 ;  /* 0x00007610ff2c7816 */ /* 0x000fe2000000002c */
[----:B------:R-:W4:Y:S01]  /*22740*/  LDL R83, [R1+0x5f0] ;  /* 0x0005f00001537983 */ /* 0x000f220000100800 */
[----:B------:R-:W-:Y:S02]  /*22750*/  PRMT R45, RZ, 0x7610, R45 ;  /* 0x00007610ff2d7816 */ /* 0x000fe4000000002d */
[----:B------:R-:W-:Y:S01]  /*22760*/  PRMT R42, RZ, 0x7610, R42 ;  /* 0x00007610ff2a7816 */ /* 0x000fe2000000002a */
[----:B------:R-:W4:Y:S04]  /*22770*/  LDL R82, [R1+0x5f4] ;  /* 0x0005f40001527983 */ /* 0x000f280000100800 */
[----:B------:R-:W4:Y:S04]  /*22780*/  @!P6 LDG.E.U16 R66, desc[UR24][R20.64] ;  /* 0x000000181442e981 */ /* 0x000f28000c1e1500 */
[----:B------:R-:W4:Y:S04]  /*22790*/  LDL R21, [R1+0x5e0] ;  /* 0x0005e00001157983 */ /* 0x000f280000100800 */
[----:B------:R-:W4:Y:S01]  /*227a0*/  LDL R20, [R1+0x5e4] ;  /* 0x0005e40001147983 */ /* 0x000f220000100800 */
[----:B---3--:R-:W-:-:S03]  /*227b0*/  @!P6 IMAD.MOV.U32 R31, RZ, RZ, R29 ;  /* 0x000000ffff1fe224 */ /* 0x008fc600078e001d */
[----:B------:R-:W3:Y:S01]  /*227c0*/  LDL R29, [R1+0x5e8] ;  /* 0x0005e800011d7983 */ /* 0x000ee20000100800 */
[----:B------:R-:W-:-:S03]  /*227d0*/  @!P6 IMAD.MOV.U32 R30, RZ, RZ, R28 ;  /* 0x000000ffff1ee224 */ /* 0x000fc600078e001c */
[----:B------:R-:W3:Y:S04]  /*227e0*/  LDL R28, [R1+0x5ec] ;  /* 0x0005ec00011c7983 */ /* 0x000ee80000100800 */
[----:B------:R-:W3:Y:S04]  /*227f0*/  @!P6 LDG.E.U16 R56, desc[UR24][R30.64] ;  /* 0x000000181e38e981 */ /* 0x000ee8000c1e1500 */
[----:B------:R-:W3:Y:S04]  /*22800*/  LDL R31, [R1+0x600] ;  /* 0x00060000011f7983 */ /* 0x000ee80000100800 */
[----:B------:R-:W3:Y:S04]  /*22810*/  LDL R30, [R1+0x604] ;  /* 0x00060400011e7983 */ /* 0x000ee80000100800 */
[----:B--2---:R-:W2:Y:S04]  /*22820*/  @!P6 LDG.E.U16 R73, desc[UR24][R22.64] ;  /* 0x000000181649e981 */ /* 0x004ea8000c1e1500 */
[----:B------:R-:W2:Y:S04]  /*22830*/  LDL R23, [R1+0x5f8] ;  /* 0x0005f80001177983 */ /* 0x000ea80000100800 */
[----:B------:R-:W2:Y:S04]  /*22840*/  LDL R22, [R1+0x5fc] ;  /* 0x0005fc0001167983 */ /* 0x000ea80000100800 */
[----:B----4-:R-:W4:Y:S04]  /*22850*/  @!P6 LDG.E.U16 R57, desc[UR24][R20.64] ;  /* 0x000000181439e981 */ /* 0x010f28000c1e1500 */
[----:B------:R-:W4:Y:S04]  /*22860*/  LDL R21, [R1+0x608] ;  /* 0x0006080001157983 */ /* 0x000f280000100800 */
[----:B------:R-:W4:Y:S04]  /*22870*/  LDL R20, [R1+0x60c] ;  /* 0x00060c0001147983 */ /* 0x000f280000100800 */
[----:B---3--:R-:W3:Y:S04]  /*22880*/  @!P6 LDG.E.U16 R70, desc[UR24][R28.64] ;  /* 0x000000181c46e981 */ /* 0x008ee8000c1e1500 */
[----:B------:R-:W3:Y:S04]  /*22890*/  LDL R29, [R1+0x610] ;  /* 0x00061000011d7983 */ /* 0x000ee80000100800 */
[----:B------:R-:W3:Y:S04]  /*228a0*/  LDL R28, [R1+0x614] ;  /* 0x00061400011c7983 */ /* 0x000ee80000100800 */
[----:B------:R4:W3:Y:S04]  /*228b0*/  @!P6 LDG.E.U16 R55, desc[UR24][R30.64] ;  /* 0x000000181e37e981 */ /* 0x0008e8000c1e1500 */
[----:B--2---:R-:W2:Y:S04]  /*228c0*/  @!P6 LDG.E.U16 R71, desc[UR24][R22.64] ;  /* 0x000000181647e981 */ /* 0x004ea8000c1e1500 */
[----:B------:R-:W2:Y:S04]  /*228d0*/  LDL R23, [R1+0x618] ;  /* 0x0006180001177983 */ /* 0x000ea80000100800 */
[----:B------:R-:W2:Y:S01]  /*228e0*/  LDL R22, [R1+0x61c] ;  /* 0x00061c0001167983 */ /* 0x000ea20000100800 */
[----:B----4-:R-:W-:-:S03]  /*228f0*/  @!P6 IMAD.MOV.U32 R31, RZ, RZ, R21 ;  /* 0x000000ffff1fe224 */ /* 0x010fc600078e0015 */
[----:B------:R-:W4:Y:S01]  /*22900*/  LDL R21, [R1+0x620] ;  /* 0x0006200001157983 */ /* 0x000f220000100800 */
[----:B------:R-:W-:-:S03]  /*22910*/  @!P6 IMAD.MOV.U32 R30, RZ, RZ, R20 ;  /* 0x000000ffff1ee224 */ /* 0x000fc600078e0014 */
[----:B------:R-:W4:Y:S04]  /*22920*/  LDL R20, [R1+0x624] ;  /* 0x0006240001147983 */ /* 0x000f280000100800 */
[----:B------:R-:W4:Y:S04]  /*22930*/  @!P6 LDG.E.U16 R60, desc[UR24][R30.64] ;  /* 0x000000181e3ce981 */ /* 0x000f28000c1e1500 */
[----:B------:R-:W4:Y:S04]  /*22940*/  LDL R31, [R1+0x638] ;  /* 0x00063800011f7983 */ /* 0x000f280000100800 */
[----:B---3--:R-:W3:Y:S04]  /*22950*/  @!P6 LDG.E.U16 R44, desc[UR24][R28.64] ;  /* 0x000000181c2ce981 */ /* 0x008ee8000c1e1500 */
[----:B------:R-:W3:Y:S04]  /*22960*/  LDL R30, [R1+0x63c] ;  /* 0x00063c00011e7983 */ /* 0x000ee80000100800 */
[----:B------:R-:W3:Y:S04]  /*22970*/  LDL R29, [R1+0x630] ;  /* 0x00063000011d7983 */ /* 0x000ee80000100800 */
[----:B------:R-:W3:Y:S04]  /*22980*/  LDL R28, [R1+0x634] ;  /* 0x00063400011c7983 */ /* 0x000ee80000100800 */
[----:B--2---:R-:W2:Y:S04]  /*22990*/  @!P6 LDG.E.U16 R61, desc[UR24][R22.64] ;  /* 0x00000018163de981 */ /* 0x004ea8000c1e1500 */
[----:B------:R-:W2:Y:S04]  /*229a0*/  LDL R23, [R1+0x640] ;  /* 0x0006400001177983 */ /* 0x000ea80000100800 */
[----:B------:R-:W2:Y:S04]  /*229b0*/  LDL R22, [R1+0x644] ;  /* 0x0006440001167983 */ /* 0x000ea80000100800 */
[----:B----4-:R-:W4:Y:S04]  /*229c0*/  @!P6 LDG.E.U16 R45, desc[UR24][R20.64] ;  /* 0x00000018142de981 */ /* 0x010f28000c1e1500 */
[----:B------:R-:W4:Y:S04]  /*229d0*/  LDL R21, [R1+0x648] ;  /* 0x0006480001157983 */ /* 0x000f280000100800 */
[----:B------:R-:W4:Y:S01]  /*229e0*/  LDL R20, [R1+0x64c] ;  /* 0x00064c0001147983 */ /* 0x000f220000100800 */
[----:B------:R-:W-:-:S02]  /*229f0*/  PRMT R43, RZ, 0x7610, R43 ;  /* 0x00007610ff2b7816 */ /* 0x000fc4000000002b */
[----:B------:R-:W-:Y:S01]  /*22a00*/  PRMT R32, RZ, 0x7610, R32 ;  /* 0x00007610ff207816 */ /* 0x000fe20000000020 */
[----:B---3--:R2:W3:Y:S04]  /*22a10*/  @!P6 LDG.E.U16 R59, desc[UR24][R30.64] ;  /* 0x000000181e3be981 */ /* 0x0084e8000c1e1500 */
[----:B------:R-:W3:Y:S04]  /*22a20*/  @!P6 LDG.E.U16 R42, desc[UR24][R28.64] ;  /* 0x000000181c2ae981 */ /* 0x000ee8000c1e1500 */
[----:B------:R-:W3:Y:S04]  /*22a30*/  LDL R29, [R1+0x650] ;  /* 0x00065000011d7983 */ /* 0x000ee80000100800 */
[----:B------:R-:W3:Y:S01]  /*22a40*/  LDL R28, [R1+0x654] ;  /* 0x00065400011c7983 */ /* 0x000ee20000100800 */
[----:B--2---:R-:W-:-:S03]  /*22a50*/  @!P6 IMAD.MOV.U32 R31, RZ, RZ, R23 ;  /* 0x000000ffff1fe224 */ /* 0x004fc600078e0017 */
[----:B------:R-:W2:Y:S01]  /*22a60*/  LDL R23, [R1+0x658] ;  /* 0x0006580001177983 */ /* 0x000ea20000100800 */
[----:B------:R-:W-:-:S03]  /*22a70*/  @!P6 IMAD.MOV.U32 R30, RZ, RZ, R22 ;  /* 0x000000ffff1ee224 */ /* 0x000fc600078e0016 */
[----:B------:R-:W2:Y:S04]  /*22a80*/  LDL R22, [R1+0x65c] ;  /* 0x00065c0001167983 */ /* 0x000ea80000100800 */
[----:B------:R-:W2:Y:S04]  /*22a90*/  @!P6 LDG.E.U16 R43, desc[UR24][R30.64] ;  /* 0x000000181e2be981 */ /* 0x000ea8000c1e1500 */
[----:B------:R-:W2:Y:S04]  /*22aa0*/  LDL R31, [R1+0x670] ;  /* 0x00067000011f7983 */ /* 0x000ea80000100800 */
[----:B------:R-:W2:Y:S04]  /*22ab0*/  LDL R30, [R1+0x674] ;  /* 0x00067400011e7983 */ /* 0x000ea80000100800 */
[----:B----4-:R-:W4:Y:S04]  /*22ac0*/  @!P6 LDG.E.U16 R48, desc[UR24][R20.64] ;  /* 0x000000181430e981 */ /* 0x010f28000c1e1500 */
[----:B------:R-:W4:Y:S04]  /*22ad0*/  LDL R21, [R1+0x668] ;  /* 0x0006680001157983 */ /* 0x000f280000100800 */
[----:B------:R-:W4:Y:S04]  /*22ae0*/  LDL R20, [R1+0x66c] ;  /* 0x00066c0001147983 */ /* 0x000f280000100800 */
[----:B---3--:R-:W3:Y:S04]  /*22af0*/  @!P6 LDG.E.U16 R32, desc[UR24][R28.64] ;  /* 0x000000181c20e981 */ /* 0x008ee8000c1e1500 */
[----:B------:R-:W3:Y:S04]  /*22b00*/  LDL R29, [R1+0x678] ;  /* 0x00067800011d7983 */ /* 0x000ee80000100800 */
[----:B------:R-:W3:Y:S01]  /*22b10*/  LDL R28, [R1+0x67c] ;  /* 0x00067c00011c7983 */ /* 0x000ee20000100800 */
[----:B------:R-:W-:-:S03]  /*22b20*/  PRMT R14, RZ, 0x7610, R14 ;  /* 0x00007610ff0e7816 */ /* 0x000fc6000000000e */
[----:B--2---:R-:W2:Y:S04]  /*22b30*/  @!P6 LDG.E.U16 R49, desc[UR24][R22.64] ;  /* 0x000000181631e981 */ /* 0x004ea8000c1e1500 */
[----:B------:R-:W2:Y:S04]  /*22b40*/  LDL R23, [R1+0x680] ;  /* 0x0006800001177983 */ /* 0x000ea80000100800 */
[----:B------:R-:W2:Y:S04]  /*22b50*/  LDL R22, [R1+0x684] ;  /* 0x0006840001167983 */ /* 0x000ea80000100800 */
[----:B------:R3:W2:Y:S04]  /*22b60*/  @!P6 LDG.E.U16 R14, desc[UR24][R30.64] ;  /* 0x000000181e0ee981 */ /* 0x0006a8000c1e1500 */
[----:B----4-:R-:W4:Y:S04]  /*22b70*/  @!P6 LDG.E.U16 R46, desc[UR24][R20.64] ;  /* 0x00000018142ee981 */ /* 0x010f28000c1e1500 */
[----:B------:R-:W4:Y:S04]  /*22b80*/  LDL R21, [R1+0x688] ;  /* 0x0006880001157983 */ /* 0x000f280000100800 */
[----:B------:R-:W4:Y:S01]  /*22b90*/  LDL R20, [R1+0x68c] ;  /* 0x00068c0001147983 */ /* 0x000f220000100800 */
[----:B---3--:R-:W-:-:S03]  /*22ba0*/  @!P6 IMAD.MOV.U32 R31, RZ, RZ, R29 ;  /* 0x000000ffff1fe224 */ /* 0x008fc600078e001d */
[----:B------:R-:W3:Y:S01]  /*22bb0*/  LDL R29, [R1+0x690] ;  /* 0x00069000011d7983 */ /* 0x000ee20000100800 */
[----:B------:R-:W-:-:S03]  /*22bc0*/  @!P6 IMAD.MOV.U32 R30, RZ, RZ, R28 ;  /* 0x000000ffff1ee224 */ /* 0x000fc600078e001c */
[----:B------:R-:W3:Y:S01]  /*22bd0*/  LDL R28, [R1+0x694] ;  /* 0x00069400011c7983 */ /* 0x000ee20000100800 */
[----:B------:R-:W-:Y:S02]  /*22be0*/  PRMT R47, RZ, 0x7610, R47 ;  /* 0x00007610ff2f7816 */ /* 0x000fe4000000002f */
[----:B------:R-:W-:Y:S02]  /*22bf0*/  PRMT R36, RZ, 0x7610, R36 ;  /* 0x00007610ff247816 */ /* 0x000fe40000000024 */
[----:B------:R-:W-:Y:S02]  /*22c00*/  PRMT R54, RZ, 0x7610, R54 ;  /* 0x00007610ff367816 */ /* 0x000fe40000000036 */
[----:B------:R-:W-:Y:S01]  /*22c10*/  PRMT R15, RZ, 0x7610, R15 ;  /* 0x00007610ff0f7816 */ /* 0x000fe2000000000f */
[----:B------:R-:W3:Y:S01]  /*22c20*/  @!P6 LDG.E.U16 R47, desc[UR24][R30.64] ;  /* 0x000000181e2fe981 */ /* 0x000ee2000c1e1500 */
[----:B------:R-:W-:-:S03]  /*22c30*/  PRMT R12, RZ, 0x7610, R12 ;  /* 0x00007610ff0c7816 */ /* 0x000fc6000000000c */
[----:B------:R-:W3:Y:S04]  /*22c40*/  @!P6 LDG.E.U16 R54, desc[UR24][R82.64] ;  /* 0x000000185236e981 */ /* 0x000ee8000c1e1500 */
[----:B------:R-:W3:Y:S04]  /*22c50*/  LDL R31, [R1+0x6a8] ;  /* 0x0006a800011f7983 */ /* 0x000ee80000100800 */
[----:B------:R-:W3:Y:S04]  /*22c60*/  LDL R30, [R1+0x6ac] ;  /* 0x0006ac00011e7983 */ /* 0x000ee80000100800 */
[----:B--2---:R-:W2:Y:S04]  /*22c70*/  @!P6 LDG.E.U16 R15, desc[UR24][R22.64] ;  /* 0x00000018160fe981 */ /* 0x004ea8000c1e1500 */
[----:B------:R-:W2:Y:S04]  /*22c80*/  LDL R83, [R1+0x628] ;  /* 0x0006280001537983 */ /* 0x000ea80000100800 */
[----:B------:R-:W2:Y:S04]  /*22c90*/  LDL R82, [R1+0x62c] ;  /* 0x00062c0001527983 */ /* 0x000ea80000100800 */
        /* <DEDUP_REMOVED lines=8> */
[----:B------:R-:W-:-:S02]  /*22d20*/  PRMT R34, RZ, 0x7610, R34 ;  /* 0x00007610ff227816 */ /* 0x000fc40000000022 */
[----:B------:R-:W-:Y:S02]  /*22d30*/  PRMT R58, RZ, 0x7610, R58 ;  /* 0x00007610ff3a7816 */ /* 0x000fe4000000003a */
[----:B------:R-:W-:Y:S02]  /*22d40*/  PRMT R13, RZ, 0x7610, R13 ;  /* 0x00007610ff0d7816 */ /* 0x000fe4000000000d */
[----:B------:R-:W-:Y:S01]  /*22d50*/  PRMT R35, RZ, 0x7610, R35 ;  /* 0x00007610ff237816 */ /* 0x000fe20000000023 */
[----:B------:R4:W3:Y:S04]  /*22d60*/  @!P6 LDG.E.U16 R34, desc[UR24][R30.64] ;  /* 0x000000181e22e981 */ /* 0x0008e8000c1e1500 */
[----:B--2---:R-:W2:Y:S04]  /*22d70*/  @!P6 LDG.E.U16 R58, desc[UR24][R82.64] ;  /* 0x00000018523ae981 */ /* 0x004ea8000c1e1500 */
[----:B------:R-:W2:Y:S04]  /*22d80*/  @!P6 LDG.E.U16 R13, desc[UR24][R22.64] ;  /* 0x00000018160de981 */ /* 0x000ea8000c1e1500 */
[----:B------:R-:W2:Y:S04]  /*22d90*/  LDL R83, [R1+0x660] ;  /* 0x0006600001537983 */ /* 0x000ea80000100800 */
[----:B------:R-:W2:Y:S04]  /*22da0*/  LDL R82, [R1+0x664] ;  /* 0x0006640001527983 */ /* 0x000ea80000100800 */
[----:B------:R-:W2:Y:S04]  /*22db0*/  LDL R23, [R1+0x6c8] ;  /* 0x0006c80001177983 */ /* 0x000ea80000100800 */
[----:B------:R-:W2:Y:S01]  /*22dc0*/  LDL R22, [R1+0x6cc] ;  /* 0x0006cc0001167983 */ /* 0x000ea20000100800 */
[----:B----4-:R-:W-:-:S03]  /*22dd0*/  @!P6 IMAD.MOV.U32 R31, RZ, RZ, R21 ;  /* 0x000000ffff1fe224 */ /* 0x010fc600078e0015 */
[----:B------:R-:W4:Y:S01]  /*22de0*/  LDL R21, [R1+0x6d8] ;  /* 0x0006d80001157983 */ /* 0x000f220000100800 */
[----:B------:R-:W-:-:S03]  /*22df0*/  @!P6 IMAD.MOV.U32 R30, RZ, RZ, R20 ;  /* 0x000000ffff1ee224 */ /* 0x000fc600078e0014 */
[----:B------:R-:W4:Y:S04]  /*22e00*/  LDL R20, [R1+0x6dc] ;  /* 0x0006dc0001147983 */ /* 0x000f280000100800 */
[----:B---3--:R-:W3:Y:S04]  /*22e10*/  @!P6 LDG.E.U16 R35, desc[UR24][R28.64] ;  /* 0x000000181c23e981 */ /* 0x008ee8000c1e1500 */
[----:B------:R-:W3:Y:S04]  /*22e20*/  LDL R29, [R1+0x6f8] ;  /* 0x0006f800011d7983 */ /* 0x000ee80000100800 */
[----:B------:R-:W3:Y:S01]  /*22e30*/  LDL R28, [R1+0x6fc] ;  /* 0x0006fc00011c7983 */ /* 0x000ee20000100800 */
[----:B------:R-:W-:-:S02]  /*22e40*/  PRMT R27, RZ, 0x7610, R27 ;  /* 0x00007610ff1b7816 */ /* 0x000fc4000000001b */
[----:B------:R-:W-:Y:S02]  /*22e50*/  PRMT R10, RZ, 0x7610, R10 ;  /* 0x00007610ff0a7816 */ /* 0x000fe4000000000a */
[----:B------:R-:W-:Y:S02]  /*22e60*/  PRMT R33, RZ, 0x7610, R33 ;  /* 0x00007610ff217816 */ /* 0x000fe40000000021 */
[----:B------:R-:W-:Y:S02]  /*22e70*/  PRMT R26, RZ, 0x7610, R26 ;  /* 0x00007610ff1a7816 */ /* 0x000fe4000000001a */
[----:B------:R-:W-:Y:S01]  /*22e80*/  PRMT R25, RZ, 0x7610, R25 ;  /* 0x00007610ff197816 */ /* 0x000fe20000000019 */
[----:B------:R-:W3:Y:S04]  /*22e90*/  @!P6 LDG.E.U16 R10, desc[UR24][R30.64] ;  /* 0x000000181e0ae981 */ /* 0x000ee8000c1e1500 */
[----:B------:R-:W3:Y:S04]  /*22ea0*/  LDL R31, [R1+0x708] ;  /* 0x00070800011f7983 */ /* 0x000ee80000100800 */
[----:B--2---:R-:W2:Y:S04]  /*22eb0*/  @!P6 LDG.E.U16 R33, desc[UR24][R82.64] ;  /* 0x000000185221e981 */ /* 0x004ea8000c1e1500 */
[----:B------:R-:W2:Y:S04]  /*22ec0*/  LDL R30, [R1+0x70c] ;  /* 0x00070c00011e7983 */ /* 0x000ea80000100800 */
[----:B------:R-:W2:Y:S04]  /*22ed0*/  @!P6 LDG.E.U16 R26, desc[UR24][R22.64] ;  /* 0x00000018161ae981 */ /* 0x000ea8000c1e1500 */
        /* <DEDUP_REMOVED lines=14> */
[----:B--2---:R0:W2:Y:S04]  /*22fc0*/  @!P6 LDG.E.U16 R18, desc[UR24][R30.64] ;  /* 0x000000181e12e981 */ /* 0x0040a8000c1e1500 */
[----:B------:R-:W2:Y:S01]  /*22fd0*/  @!P6 LDG.E.U16 R37, desc[UR24][R82.64] ;  /* 0x000000185225e981 */ /* 0x000ea2000c1e1500 */
[----:B0-----:R-:W-:-:S03]  /*22fe0*/  @!P6 IMAD.MOV.U32 R31, RZ, RZ, R23 ;  /* 0x000000ffff1fe224 */ /* 0x001fc600078e0017 */
[----:B------:R-:W2:Y:S01]  /*22ff0*/  LDL R23, [R1+0x740] ;  /* 0x0007400001177983 */ /* 0x000ea20000100800 */
[----:B------:R-:W-:-:S03]  /*23000*/  @!P6 IMAD.MOV.U32 R30, RZ, RZ, R22 ;  /* 0x000000ffff1ee224 */ /* 0x000fc600078e0016 */
        /* <DEDUP_REMOVED lines=13> */
[----:B------:R-:W3:Y:S01]  /*230e0*/  @!P6 LDG.E.U16 R19, desc[UR24][R30.64] ;  /* 0x000000181e13e981 */ /* 0x000ee2000c1e1500 */
[----:B------:R-:W-:-:S03]  /*230f0*/  PRMT R9, RZ, 0x7610, R9 ;  /* 0x00007610ff097816 */ /* 0x000fc60000000009 */
[----:B------:R-:W3:Y:S04]  /*23100*/  LDL R31, [R1+0x6d0] ;  /* 0x0006d000011f7983 */ /* 0x000ee80000100800 */
[----:B------:R-:W3:Y:S04]  /*23110*/  LDL R30, [R1+0x6d4] ;  /* 0x0006d400011e7983 */ /* 0x000ee80000100800 */
[----:B--2---:R-:W2:Y:S04]  /*23120*/  @!P6 LDG.E.U16 R24, desc[UR24][R82.64] ;  /* 0x000000185218e981 */ /* 0x004ea8000c1e1500 */
        /* <DEDUP_REMOVED lines=15> */
[----:B------:R4:W3:Y:S01]  /*23220*/  @!P6 LDG.E.U16 R8, desc[UR24][R30.64] ;  /* 0x000000181e08e981 */ /* 0x0008e2000c1e1500 */
[----:B------:R-:W-:Y:S02]  /*23230*/  PRMT R4, RZ, 0x7610, R4 ;  /* 0x00007610ff047816 */ /* 0x000fe40000000004 */
[----:B------:R-:W-:-:S06]  /*23240*/  PRMT R5, RZ, 0x7610, R5 ;  /* 0x00007610ff057816 */ /* 0x000fcc0000000005 */
        /* <DEDUP_REMOVED lines=11> */
[----:B------:R-:W2:Y:S04]  /*23300*/  @!P6 LDG.E.U16 R7, desc[UR24][R30.64] ;  /* 0x000000181e07e981 */ /* 0x000ea8000c1e1500 */
[----:B------:R1:W5:Y:S04]  /*23310*/  LDL.LU.64 R30, [R1+0xb50] ;  /* 0x000b5000011e7983 */ /* 0x0003680000300a00 */
[----:B---3--:R-:W3:Y:S04]  /*23320*/  @!P6 LDG.E.U16 R4, desc[UR24][R28.64] ;  /* 0x000000181c04e981 */ /* 0x008ee8000c1e1500 */
[----:B------:R1:W5:Y:S04]  /*23330*/  LDL.LU.64 R28, [R1+0xb48] ;  /* 0x000b4800011c7983 */ /* 0x0003680000300a00 */
[----:B------:R-:W0:Y:S01]  /*23340*/  LDL.LU.64 R90, [R1+0xb40] ;  /* 0x000b4000015a7983 */ /* 0x000e220000300a00 */
[----:B------:R-:W-:-:S03]  /*23350*/  PRMT R92, RZ, 0x7610, R92 ;  /* 0x00007610ff5c7816 */ /* 0x000fc6000000005c */
[----:B------:R1:W-:Y:S04]  /*23360*/  STS.U16 [R80+UR9+0x19a00], R93 ;  /* 0x019a005d50007988 */ /* 0x0003e80008000409 */
[----:B------:R-:W3:Y:S01]  /*23370*/  @!P6 LDG.E.U16 R92, desc[UR24][R84.64] ;  /* 0x00000018545ce981 */ /* 0x000ee2000c1e1500 */
[----:B-1----:R-:W-:-:S03]  /*23380*/  PRMT R93, RZ, 0x7610, R93 ;  /* 0x00007610ff5d7816 */ /* 0x002fc6000000005d */
[----:B------:R1:W-:Y:S04]  /*23390*/  STS.U16 [R80+UR9+0x19e00], R73 ;  /* 0x019e004950007988 */ /* 0x0003e80008000409 */
[----:B------:R0:W5:Y:S04]  /*233a0*/  LDL.LU.64 R84, [R1+0xb38] ;  /* 0x000b380001547983 */ /* 0x0001680000300a00 */
[----:B----4-:R-:W4:Y:S01]  /*233b0*/  @!P6 LDG.E.U16 R93, desc[UR24][R20.64] ;  /* 0x00000018145de981 */ /* 0x010f22000c1e1500 */
[----:B0-----:R-:W-:Y:S02]  /*233c0*/  PRMT R91, RZ, 0x7610, R91 ;  /* 0x00007610ff5b7816 */ /* 0x001fe4000000005b */
[----:B------:R-:W-:-:S04]  /*233d0*/  PRMT R90, RZ, 0x7610, R90 ;  /* 0x00007610ff5a7816 */ /* 0x000fc8000000005a */
[----:B--2---:R-:W2:Y:S04]  /*233e0*/  @!P6 LDG.E.U16 R91, desc[UR24][R22.64] ;  /* 0x00000018165be981 */ /* 0x004ea8000c1e1500 */
[----:B------:R-:W2:Y:S04]  /*233f0*/  @!P6 LDG.E.U16 R90, desc[UR24][R82.64] ;  /* 0x00000018525ae981 */ /* 0x000ea8000c1e1500 */
[----:B------:R0:W-:Y:S04]  /*23400*/  STS.U16 [R80+UR9+0x1a200], R70 ;  /* 0x01a2004650007988 */ /* 0x0001e80008000409 */
[----:B------:R0:W5:Y:S04]  /*23410*/  LDL.LU.64 R22, [R1+0xb30] ;  /* 0x000b300001167983 */ /* 0x0001680000300a00 */
[----:B------:R0:W5:Y:S04]  /*23420*/  LDL.LU.64 R82, [R1+0xb28] ;  /* 0x000b280001527983 */ /* 0x0001680000300a00 */
[----:B------:R0:W5:Y:S04]  /*23430*/  LDL.LU.64 R20, [R1+0xb20] ;  /* 0x000b200001147983 */ /* 0x0001680000300a00 */
[----:B------:R0:W-:Y:S04]  /*23440*/  STS.U16 [R80+UR9+0x1a600], R71 ;  /* 0x01a6004750007988 */ /* 0x0001e80008000409 */
[----:B-1----:R1:W5:Y:S04]  /*23450*/  LDL.LU R73, [R1+0xb1c] ;  /* 0x000b1c0001497983 */ /* 0x0023680000300800 */
[----:B------:R1:W-:Y:S04]  /*23460*/  STS.U16 [R80+UR9+0x1aa00], R60 ;  /* 0x01aa003c50007988 */ /* 0x0003e80008000409 */
[----:B0-----:R0:W5:Y:S04]  /*23470*/  LDL.LU R70, [R1+0xb18] ;  /* 0x000b180001467983 */ /* 0x0011680000300800 */
[----:B------:R0:W-:Y:S04]  /*23480*/  STS.U16 [R80+UR9+0x1ae00], R61 ;  /* 0x01ae003d50007988 */ /* 0x0001e80008000409 */
[----:B------:R0:W5:Y:S04]  /*23490*/  LDL.LU R71, [R1+0xb14] ;  /* 0x000b140001477983 */ /* 0x0001680000300800 */
        /* <DEDUP_REMOVED lines=34> */
[----:B------:R0:W5:Y:S01]  /*236c0*/  LDL.LU R19, [R1+0xacc] ;  /* 0x000acc0001137983 */ /* 0x0001620000300800 */
[----:B-1----:R-:W-:-:S03]  /*236d0*/  LOP3.LUT R3, R0, 0x60, RZ, 0x3c, !PT ;  /* 0x0000006000037812 */ /* 0x002fc600078e3cff */
[----:B------:R1:W-:Y:S04]  /*236e0*/  STS.U16 [R80+UR9+0x1f600], R16 ;  /* 0x01f6001050007988 */ /* 0x0003e80008000409 */
[----:B------:R0:W-:Y:S04]  /*236f0*/  STS.U16 [R80+UR9+0x1fa00], R17 ;  /* 0x01fa001150007988 */ /* 0x0001e80008000409 */
[----:B------:R3:W-:Y:S04]  /*23700*/  STS.U16 [R80+UR9+0x1fe00], R81 ;  /* 0x01fe005150007988 */ /* 0x0007e80008000409 */
[----:B-1----:R1:W5:Y:S04]  /*23710*/  LDL.LU R16, [R1+0xac8] ;  /* 0x000ac80001107983 */ /* 0x0023680000300800 */
[----:B0-----:R1:W5:Y:S04]  /*23720*/  LDL.LU R17, [R1+0xac4] ;  /* 0x000ac40001117983 */ /* 0x0013680000300800 */
[----:B---3--:R1:W5:Y:S04]  /*23730*/  LDL.LU R80, [R1+0xac0] ;  /* 0x000ac00001507983 */ /* 0x0083680000300800 */
[----:B------:R1:W5:Y:S04]  /*23740*/  LDL.LU R81, [R1+0xabc] ;  /* 0x000abc0001517983 */ /* 0x0003680000300800 */
[----:B------:R0:W-:Y:S04]  /*23750*/  STS.U16 [R3+UR9+0x18300], R78 ;  /* 0x0183004e03007988 */ /* 0x0001e80008000409 */
[----:B------:R3:W-:Y:S04]  /*23760*/  STS.U16 [R3+UR9+0x18700], R79 ;  /* 0x0187004f03007988 */ /* 0x0007e80008000409 */
[----:B------:R1:W-:Y:S04]  /*23770*/  STS.U16 [R3+UR9+0x18b00], R68 ;  /* 0x018b004403007988 */ /* 0x0003e80008000409 */
[----:B0-----:R0:W5:Y:S04]  /*23780*/  LDL.LU R78, [R1+0xab8] ;  /* 0x000ab800014e7983 */ /* 0x0011680000300800 */
[----:B---3--:R0:W5:Y:S04]  /*23790*/  LDL.LU R79, [R1+0xab4] ;  /* 0x000ab400014f7983 */ /* 0x0081680000300800 */
[----:B-1----:R0:W5:Y:S04]  /*237a0*/  LDL.LU R68, [R1+0xab0] ;  /* 0x000ab00001447983 */ /* 0x0021680000300800 */
[----:B------:R1:W-:Y:S04]  /*237b0*/  STS.U16 [R3+UR9+0x18f00], R69 ;  /* 0x018f004503007988 */ /* 0x0003e80008000409 */
[----:B------:R3:W-:Y:S04]  /*237c0*/  STS.U16 [R3+UR9+0x19300], R66 ;  /* 0x0193004203007988 */ /* 0x0007e80008000409 */
[----:B------:R0:W-:Y:S04]  /*237d0*/  STS.U16 [R3+UR9+0x19700], R67 ;  /* 0x0197004303007988 */ /* 0x0001e80008000409 */
[----:B-1----:R1:W5:Y:S04]  /*237e0*/  LDL.LU R69, [R1+0xaac] ;  /* 0x000aac0001457983 */ /* 0x0023680000300800 */
[----:B---3--:R1:W5:Y:S04]  /*237f0*/  LDL.LU R66, [R1+0xaa8] ;  /* 0x000aa80001427983 */ /* 0x0083680000300800 */
[----:B0-----:R1:W5:Y:S04]  /*23800*/  LDL.LU R67, [R1+0xaa4] ;  /* 0x000aa40001437983 */ /* 0x0013680000300800 */
        /* <DEDUP_REMOVED lines=44> */
[----:B--2---:R2:W-:Y:S04]  /*23ad0*/  STS.U16 [R3+UR9+0x1f700], R91 ;  /* 0x01f7005b03007988 */ /* 0x0045e80008000409 */
[----:B-1----:R0:W5:Y:S04]  /*23ae0*/  LDL.LU R5, [R1+0xa4c] ;  /* 0x000a4c0001057983 */ /* 0x0021680000300800 */
[----:B---3--:R0:W5:Y:S04]  /*23af0*/  LDL.LU R92, [R1+0xa48] ;  /* 0x000a4800015c7983 */ /* 0x0081680000300800 */
[----:B--2---:R0:W5:Y:S04]  /*23b00*/  LDL.LU R91, [R1+0xa44] ;  /* 0x000a4400015b7983 */ /* 0x0041680000300800 */
[----:B------:R1:W-:Y:S04]  /*23b10*/  STS.U16 [R3+UR9+0x1fb00], R90 ;  /* 0x01fb005a03007988 */ /* 0x0003e80008000409 */
[----:B----4-:R2:W-:Y:S01]  /*23b20*/  STS.U16 [R3+UR9+0x1ff00], R93 ;  /* 0x01ff005d03007988 */ /* 0x0105e20008000409 */
[----:B------:R3:W-:Y:S06]  /*23b30*/  MEMBAR.ALL.CTA ;  /* 0x0000000000007992 */ /* 0x0007ec0000008000 */
[----:B---3--:R-:W3:Y:S04]  /*23b40*/  FENCE.VIEW.ASYNC.S ;  /* 0x00000000000073c6 */ /* 0x008ee80000000000 */
[----:B-1----:R0:W5:Y:S04]  /*23b50*/  LDL.LU R90, [R1+0xa40] ;  /* 0x000a4000015a7983 */ /* 0x0021680000300800 */
[----:B--2---:R0:W5:Y:S01]  /*23b60*/  LDL.LU R3, [R1+0xa3c] ;  /* 0x000a3c0001037983 */ /* 0x0041620000300800 */
[----:B------:R-:W-:-:S04]  /*23b70*/  ULEA UR11, UR22, UR9, 0x3 ;  /* 0x00000009160b7291 */ /* 0x000fc8000f8e18ff */
[----:B------:R-:W-:Y:S01]  /*23b80*/  UIADD3 UR11, UPT, UPT, UR11, 0x20000, URZ ;  /* 0x000200000b0b7890 */ /* 0x000fe2000fffe0ff */
[----:B---3--:R-:W-:Y:S06]  /*23b90*/  BAR.SYNC.DEFER_BLOCKING 0x0 ;  /* 0x0000000000007b1d */ /* 0x008fec0000010000 */
[----:B------:R-:W-:Y:S05]  /*23ba0*/  @P1 BRA `(.L_x_9) ;  /* 0x0000000000881947 */ /* 0x000fea0003800000 */
[----:B------:R-:W-:Y:S02]  /*23bb0*/  UIADD3 UR23, UPT, UPT, UR8, 0x100, URZ ;  /* 0x0000010008177890 */ /* 0x000fe4000fffe0ff */
[----:B------:R-:W-:Y:S02]  /*23bc0*/  UIADD3 UR50, UPT, UPT, UR8, 0x100, URZ ;  /* 0x0000010008327890 */ /* 0x000fe4000fffe0ff */
[----:B------:R-:W-:Y:S01]  /*23bd0*/  UIADD3 UR51, UPT, UPT, UR8, 0x100, URZ ;  /* 0x0000010008337890 */ /* 0x000fe2000fffe0ff */
[----:B------:R-:W-:Y:S01]  /*23be0*/  UMOV UR20, 0x0 ;  /* 0x0000000000147882 */ /* 0x000fe20000000000 */
[----:B------:R-:W-:Y:S01]  /*23bf0*/  UMOV UR21, 0x8408490 ;  /* 0x0840849000157882 */ /* 0x000fe20000000000 */
[----:B------:R-:W-:Y:S01]  /*23c00*/  UMOV UR19, 0x40004040 ;  /* 0x4000404000137882 */ /* 0x000fe20000000000 */
[----:B------:R-:W-:Y:S02]  /*23c10*/  UIADD3 UR56, UPT, UPT, UR8, 0x100, URZ ;  /* 0x0000010008387890 */ /* 0x000fe4000fffe0ff */
[----:B------:R1:W-:Y:S01]  /*23c20*/  UTCHMMA gdesc[UR18], gdesc[UR12], tmem[UR8], tmem[UR20], idesc[UR21], UPT ;  /* 0x00ff140c120075ea */ /* 0x0003e2000b800008 */
[----:B------:R-:W-:Y:S01]  /*23c30*/  UMOV UR42, 0x0 ;  /* 0x00000000002a7882 */ /* 0x000fe20000000000 */
[----:B------:R-:W-:Y:S01]  /*23c40*/  UMOV UR43, 0x8408490 ;  /* 0x08408490002b7882 */ /* 0x000fe20000000000 */
[----:B------:R-:W-:Y:S01]  /*23c50*/  UMOV UR44, 0x0 ;  /* 0x00000000002c7882 */ /* 0x000fe20000000000 */
[----:B------:R-:W-:Y:S01]  /*23c60*/  UMOV UR45, 0x8408490 ;  /* 0x08408490002d7882 */ /* 0x000fe20000000000 */
        /* <DEDUP_REMOVED lines=11> */
[----:B------:R-:W-:Y:S01]  /*23d20*/  UMOV UR6, UR11 ;  /* 0x0000000b00067c82 */ /* 0x000fe20008000000 */
[----:B------:R-:W-:Y:S01]  /*23d30*/  UMOV UR7, URZ ;  /* 0x000000ff00077c82 */ /* 0x000fe20008000000 */
[----:B------:R1:W-:Y:S01]  /*23d40*/  UTCHMMA gdesc[UR34], gdesc[UR12], tmem[UR23], tmem[UR48], idesc[UR49], UPT ;  /* 0x00ff300c220075ea */ /* 0x0003e2000b800017 */
[----:B------:R-:W-:Y:S01]  /*23d50*/  UMOV UR58, 0x0 ;  /* 0x00000000003a7882 */ /* 0x000fe20000000000 */
[----:B------:R-:W-:Y:S01]  /*23d60*/  UMOV UR59, 0x8408490 ;  /* 0x08408490003b7882 */ /* 0x000fe20000000000 */
[----:B------:R1:W-:Y:S01]  /*23d70*/  UTCHMMA gdesc[UR36], gdesc[UR16], tmem[UR50], tmem[UR52], idesc[UR53], UPT ;  /* 0x00ff3410240075ea */ /* 0x0003e2000b800032 */
[----:B------:R-:W-:Y:S01]  /*23d80*/  UMOV UR4, UR6 ;  /* 0x0000000600047c82 */ /* 0x000fe20008000000 */
[----:B------:R1:W-:Y:S01]  /*23d90*/  UTCHMMA gdesc[UR38], gdesc[UR28], tmem[UR51], tmem[UR54], idesc[UR55], UPT ;  /* 0x00ff361c260075ea */ /* 0x0003e2000b800033 */
[----:B------:R1:W-:Y:S01]  /*23da0*/  UTCHMMA gdesc[UR40], gdesc[UR32], tmem[UR56], tmem[UR58], idesc[UR59], UPT ;  /* 0x00ff3a20280075ea */ /* 0x0003e2000b800038 */
[----:B------:R1:W-:Y:S01]  /*23db0*/  UTCBAR [UR4], URZ ;  /* 0x000000ff040073e9 */ /* 0x0003e200080000ff */
[----:B------:R-:W-:Y:S01]  /*23dc0*/  NOP ;  /* 0x0000000000007918 */ /* 0x000fe20000000000 */
.L_x_9:
[----:B------:R2:W-:Y:S04]  /*23dd0*/  STL [R1+0xa3c], R0 ;  /* 0x000a3c0001007387 */ /* 0x0005e80000100800 */
[----:B------:R-:W3:Y:S04]  /*23de0*/  LDL R93, [R1+0x484] ;  /* 0x00048400015d7983 */ /* 0x000ee80000100800 */
[----:B--2---:R-:W3:Y:S01]  /*23df0*/  LDL R0, [R1+0xa18] ;  /* 0x000a180001007983 */ /* 0x004ee20000100800 */
[----:B------:R-:W-:-:S04]  /*23e00*/  UIADD3 UR22, UPT, UPT, UR22, 0x1, URZ ;  /* 0x0000000116167890 */ /* 0x000fc8000fffe0ff */
[----:B------:R-:W-:-:S04]  /*23e10*/  UISETP.GT.AND UP1, UPT, UR22, 0x1, UPT ;  /* 0x000000011600788c */ /* 0x000fc8000bf24270 */
[----:B-1----:R-:W-:-:S04]  /*23e20*/  USEL UR4, URZ, 0x1, !UP1 ;  /* 0x00000001ff047887 */ /* 0x002fc8000c800000 */
[----:B------:R-:W-:Y:S01]  /*23e30*/  ULOP3.LUT UR6, UR5, UR4, URZ, 0x3c, !UPT ;  /* 0x0000000405067292 */ /* 0x000fe2000f8e3cff */
[----:B---3--:R-:W-:Y:S02]  /*23e40*/  ISETP.NE.U32.AND P2, PT, R93, R0, PT ;  /* 0x000000005d00720c */ /* 0x008fe40003f45070 */
[----:B------:R2:W5:Y:S01]  /*23e50*/  LDL.LU R0, [R1+0xa3c] ;  /* 0x000a3c0001007983 */ /* 0x0005620000300800 */
[----:B------:R-:W-:Y:S01]  /*23e60*/  UMOV UR4, UR5 ;  /* 0x0000000500047c82 */ /* 0x000fe20008000000 */
[----:B------:R-:W-:Y:S02]  /*23e70*/  USEL UR22, UR22, URZ, !UP1 ;  /* 0x000000ff16167287 */ /* 0x000fe4000c800000 */
[----:B------:R-:W-:-:S07]  /*23e80*/  UMOV UR5, UR6 ;  /* 0x0000000600057c82 */ /* 0x000fce0008000000 */
[----:B--2---:R-:W-:Y:S05]  /*23e90*/  @P2 BRA `(.L_x_10) ;  /* 0xfffffefc00c42947 */ /* 0x004fea000383ffff */
.L_x_7:
[----:B------:R-:W2:Y:S02]  /*23ea0*/  LDL.LU R93, [R1+0xa38] ;  /* 0x000a3800015d7983 */ /* 0x000ea40000300800 */
[----:B--2---:R-:W-:-:S13]  /*23eb0*/  ISETP.GE.AND P1, PT, R93, 0x40, PT ;  /* 0x000000405d00780c */ /* 0x004fda0003f26270 */
[----:B------:R-:W-:Y:S05]  /*23ec0*/  @!P1 BRA `(.L_x_11) ;  /* 0x0000000000109947 */ /* 0x000fea0003800000 */
[----:B------:R-:W-:-:S06]  /*23ed0*/  USHF.L.U32 UR4, UR4, 0x1f, URZ ;  /* 0x0000001f04047899 */ /* 0x000fcc00080006ff */
[----:B-----5:R-:W-:-:S04]  /*23ee0*/  IMAD.U32 R0, RZ, RZ, UR4 ;  /* 0x00000004ff007e24 */ /* 0x020fc8000f8e00ff */
[----:B------:R-:W2:Y:S02]  /*23ef0*/  SYNCS.PHASECHK.TRANS64.TRYWAIT P1, [UR11], R0 ;  /* 0x00000000ff0075a7 */ /* 0x000ea4000802110b */
[----:B--2---:R-:W-:Y:S05]  /*23f00*/  @!P1 BRA `(.L_x_12) ;  /* 0x0000012c00d09947 */ /* 0x004fea0003800000 */
.L_x_11:
[----:B------:R-:W-:Y:S06]  /*23f10*/  BAR.SYNC.DEFER_BLOCKING 0x0 ;  /* 0x0000000000007b1d */ /* 0x000fec0000010000 */
[----:B------:R-:W2:Y:S01]  /*23f20*/  LDCU.128 UR12, c[0x0][0x390] ;  /* 0x00007200ff0c77ac */ /* 0x000ea20008000c00 */
[----:B-----5:R3:W-:Y:S01]  /*23f30*/  STL [R1+0xb20], R84 ;  /* 0x000b205401007387 */ /* 0x0207e20000100800 */
[----:B------:R-:W4:Y:S03]  /*23f40*/  LDCU.64 UR32, c[0x0][0x398] ;  /* 0x00007300ff2077ac */ /* 0x000f260008000a00 */
[----:B------:R0:W-:Y:S01]  /*23f50*/  STL [R1+0xb1c], R83 ;  /* 0x000b1c5301007387 */ /* 0x0001e20000100800 */
[----:B------:R-:W1:Y:S03]  /*23f60*/  LDCU UR30, c[0x0][0x3b8] ;  /* 0x00007700ff1e77ac */ /* 0x000e660008000800 */
[----:B------:R0:W-:Y:S01]  /*23f70*/  STL [R1+0xb18], R82 ;  /* 0x000b185201007387 */ /* 0x0001e20000100800 */
[----:B------:R-:W0:Y:S03]  /*23f80*/  LDCU.64 UR4, c[0x0][0x398] ;  /* 0x00007300ff0477ac */ /* 0x000e260008000a00 */
[----:B------:R0:W-:Y:S01]  /*23f90*/  STL [R1+0xb14], R81 ;  /* 0x000b145101007387 */ /* 0x0001e20000100800 */
[----:B------:R-:W0:Y:S01]  /*23fa0*/  LDCU UR6, c[0x0][0x39c] ;  /* 0x00007380ff0677ac */ /* 0x000e220008000800 */
[----:B------:R-:W0:Y:S02]  /*23fb0*/  @!P0 SYNCS.CCTL.IV [UR9+0x20000] ;  /* 0x02000000ff0089b1 */ /* 0x000e240008000009 */
[----:B0-----:R-:W-:Y:S06]  /*23fc0*/  BAR.SYNC.DEFER_BLOCKING 0x0 ;  /* 0x0000000000007b1d */ /* 0x001fec0000010000 */
[----:B------:R-:W0:Y:S01]  /*23fd0*/  LDCU.64 UR26, c[0x0][0x398] ;  /* 0x00007300ff1a77ac */ /* 0x000e220008000a00 */
[----:B------:R-:W3:Y:S01]  /*23fe0*/  LDTM.x64 R4, tmem[UR10] ;  /* 0x0000000a000479ee */ /* 0x000ee20008340000 */
[----:B------:R-:W-:Y:S01]  /*23ff0*/  STL [R1+0xb10], R80 ;  /* 0x000b105001007387 */ /* 0x000fe20000100800 */
[----:B------:R-:W0:Y:S03]  /*24000*/  LDCU.64 UR20, c[0x0][0x398] ;  /* 0x00007300ff1477ac */ /* 0x000e260008000a00 */
[----:B------:R0:W-:Y:S01]  /*24010*/  STL [R1+0xb0c], R79 ;  /* 0x000b0c4f01007387 */ /* 0x0001e20000100800 */
[----:B------:R-:W0:Y:S03]  /*24020*/  LDCU.64 UR22, c[0x0][0x398] ;  /* 0x00007300ff1677ac */ /* 0x000e260008000a00 */
[----:B------:R0:W-:Y:S01]  /*24030*/  STL [R1+0xb08], R78 ;  /* 0x000b084e01007387 */ /* 0x0001e20000100800 */
[----:B------:R-:W0:Y:S03]  /*24040*/  LDCU.64 UR28, c[0x0][0x398] ;  /* 0x00007300ff1c77ac */ /* 0x000e260008000a00 */
[----:B------:R0:W-:Y:S01]  /*24050*/  STL [R1+0xb04], R77 ;  /* 0x000b044d01007387 */ /* 0x0001e20000100800 */
[----:B------:R-:W0:Y:S01]  /*24060*/  LDCU.64 UR16, c[0x0][0x398] ;  /* 0x00007300ff1077ac */ /* 0x000e220008000a00 */
[----:B------:R-:W1:Y:S02]  /*24070*/  @!P0 SYNCS.CCTL.IV [UR9+0x20008] ;  /* 0x02000800ff0089b1 */ /* 0x000e640008000009 */
[----:B------:R0:W-:Y:S01]  /*24080*/  STL [R1+0xb00], R76 ;  /* 0x000b004c01007387 */ /* 0x0001e20000100800 */
[----:B------:R-:W1:Y:S03]  /*24090*/  LDCU.64 UR18, c[0x0][0x398] ;  /* 0x00007300ff1277ac */ /* 0x000e660008000a00 */
[----:B------:R0:W-:Y:S01]  /*240a0*/  STL [R1+0xafc], R75 ;  /* 0x000afc4b01007387 */ /* 0x0001e20000100800 */
[----:B------:R-:W1:Y:S01]  /*240b0*/  LDCU UR9, c[0x0][0x398] ;  /* 0x00007300ff0977ac */ /* 0x000e620008000800 */
[----:B---3--:R-:W-:-:S02]  /*240c0*/  IMAD.MOV.U32 R84, RZ, RZ, R67 ;  /* 0x000000ffff547224 */ /* 0x008fc400078e0043 */
[----:B------:R3:W-:Y:S01]  /*240d0*/  STL [R1+0xaf8], R74 ;  /* 0x000af84a01007387 */ /* 0x0007e20000100800 */
[----:B------:R-:W-:Y:S01]  /*240e0*/  IMAD.MOV.U32 R83, RZ, RZ, R66 ;  /* 0x000000ffff537224 */ /* 0x000fe200078e0042 */
[----:B------:R-:W1:Y:S01]  /*240f0*/  LDCU UR44, c[0x0][0x398] ;  /* 0x00007300ff2c77ac */ /* 0x000e620008000800 */
[----:B------:R-:W-:Y:S01]  /*24100*/  IMAD.MOV.U32 R82, RZ, RZ, R65 ;  /* 0x000000ffff527224 */ /* 0x000fe200078e0041 */
[----:B------:R2:W-:Y:S01]  /*24110*/  STL [R1+0xaf4], R73 ;  /* 0x000af44901007387 */ /* 0x0005e20000100800 */
[----:B------:R-:W-:Y:S01]  /*24120*/  IMAD.MOV.U32 R81, RZ, RZ, R64 ;  /* 0x000000ffff517224 */ /* 0x000fe200078e0040 */
[----:B------:R-:W1:Y:S01]  /*24130*/  LDCU UR38, c[0x0][0x398] ;  /* 0x00007300ff2677ac */ /* 0x000e620008000800 */
[----:B0-----:R-:W-:Y:S01]  /*24140*/  IMAD.MOV.U32 R79, RZ, RZ, R60 ;  /* 0x000000ffff4f7224 */ /* 0x001fe200078e003c */
[----:B------:R0:W-:Y:S01]  /*24150*/  STL [R1+0xaf0], R72 ;  /* 0x000af04801007387 */ /* 0x0001e20000100800 */
[----:B------:R-:W-:Y:S01]  /*24160*/  IMAD.MOV.U32 R78, RZ, RZ, R59 ;  /* 0x000000ffff4e7224 */ /* 0x000fe200078e003b */
[----:B------:R-:W1:Y:S01]  /*24170*/  LDCU UR68, c[0x0][0x398] ;  /* 0x00007300ff4477ac */ /* 0x000e620008000800 */
[----:B------:R-:W-:Y:S01]  /*24180*/  IMAD.MOV.U32 R77, RZ, RZ, R58 ;  /* 0x000000ffff4d7224 */ /* 0x000fe200078e003a */
[----:B------:R4:W-:Y:S01]  /*24190*/  STL [R1+0xaec], R71 ;  /* 0x000aec4701007387 */ /* 0x0009e20000100800 */
[----:B------:R-:W-:Y:S01]  /*241a0*/  IMAD.MOV.U32 R76, RZ, RZ, R57 ;  /* 0x000000ffff4c7224 */ /* 0x000fe200078e0039 */
[----:B------:R-:W1:Y:S01]  /*241b0*/  LDCU UR75, c[0x0][0x39c] ;  /* 0x00007380ff4b77ac */ /* 0x000e620008000800 */
[----:B------:R-:W-:Y:S01]  /*241c0*/  IMAD.MOV.U32 R75, RZ, RZ, R56 ;  /* 0x000000ffff4b7224 */ /* 0x000fe200078e0038 */
[----:B------:R4:W-:Y:S01]  /*241d0*/  STL [R1+0xae8], R70 ;  /* 0x000ae84601007387 */ /* 0x0009e20000100800 */
[----:B---3--:R-:W-:Y:S01]  /*241e0*/  IMAD.MOV.U32 R74, RZ, RZ, R55 ;  /* 0x000000ffff4a7224 */ /* 0x008fe200078e0037 */
[----:B------:R-:W3:Y:S01]  /*241f0*/  LDCU UR34, c[0x0][0x398] ;  /* 0x00007300ff2277ac */ /* 0x000ee20008000800 */
[----:B--2---:R-:W-:Y:S01]  /*24200*/  IMAD.MOV.U32 R73, RZ, RZ, R54 ;  /* 0x000000ffff497224 */ /* 0x004fe200078e0036 */
[----:B------:R2:W-:Y:S01]  /*24210*/  STL [R1+0xae4], R69 ;  /* 0x000ae44501007387 */ /* 0x0005e20000100800 */
[----:B0-----:R-:W-:Y:S01]  /*24220*/  IMAD.MOV.U32 R72, RZ, RZ, R53 ;  /* 0x000000ffff487224 */ /* 0x001fe200078e0035 */
[----:B------:R-:W0:Y:S01]  /*24230*/  LDCU UR67, c[0x0][0x398] ;  /* 0x00007300ff4377ac */ /* 0x000e220008000800 */
[----:B----4-:R-:W-:Y:S01]  /*24240*/  IMAD.MOV.U32 R71, RZ, RZ, R52 ;  /* 0x000000ffff477224 */ /* 0x010fe200078e0034 */
[----:B------:R4:W-:Y:S01]  /*24250*/  STL [R1+0xae0], R68 ;  /* 0x000ae04401007387 */ /* 0x0009e20000100800 */
[----:B------:R-:W-:Y:S01]  /*24260*/  IMAD.MOV.U32 R70, RZ, RZ, R51 ;  /* 0x000000ffff467224 */ /* 0x000fe200078e0033 */
[----:B------:R-:W0:Y:S02]  /*24270*/  LDCU UR48, c[0x0][0x39c] ;  /* 0x00007380ff3077ac */ /* 0x000e240008000800 */
[----:B------:R-:W-:Y:S01]  /*24280*/  STL [R1+0xa88], R0 ;  /* 0x000a880001007387 */ /* 0x000fe20000100800 */
[----:B--2---:R-:W-:Y:S01]  /*24290*/  IMAD.MOV.U32 R69, RZ, RZ, R50 ;  /* 0x000000ffff457224 */ /* 0x004fe200078e0032 */
[----:B------:R-:W2:Y:S02]  /*242a0*/  LDCU UR43, c[0x0][0x398] ;  /* 0x00007300ff2b77ac */ /* 0x000ea40008000800 */
[----:B------:R-:W-:Y:S01]  /*242b0*/  STL [R1+0xa90], R0 ;  /* 0x000a900001007387 */ /* 0x000fe20000100800 */
[----:B----4-:R-:W-:Y:S01]  /*242c0*/  IMAD.MOV.U32 R68, RZ, RZ, R49 ;  /* 0x000000ffff447224 */ /* 0x010fe200078e0031 */
[----:B------:R-:W4:Y:S02]  /*242d0*/  LDCU UR52, c[0x0][0x39c] ;  /* 0x00007380ff3477ac */ /* 0x000f240008000800 */
[----:B------:R-:W-:Y:S01]  /*242e0*/  STL.64 [R1+0x300], R4 ;  /* 0x0003000401007387 */ /* 0x000fe20000100a00 */
[----:B------:R-:W0:Y:S03]  /*242f0*/  LDCU UR66, c[0x0][0x398] ;  /* 0x00007300ff4277ac */ /* 0x000e260008000800 */
        /* <DEDUP_REMOVED lines=42> */
[----:B------:R-:W-:Y:S01]  /*245a0*/  STL [R1+0x3b0], R48 ;  /* 0x0003b03001007387 */ /* 0x000fe20000100800 */
[----:B------:R-:W0:Y:S03]  /*245b0*/  LDCU UR71, c[0x0][0x39c] ;  /* 0x00007380ff4777ac */ /* 0x000e260008000800 */
[----:B------:R-:W-:Y:S01]  /*245c0*/  STL [R1+0x3e4], R61 ;  /* 0x0003e43d01007387 */ /* 0x000fe20000100800 */
[----:B------:R-:W0:Y:S03]  /*245d0*/  LDCU UR45, c[0x0][0x398] ;  /* 0x00007300ff2d77ac */ /* 0x000e260008000800 */
[----:B------:R1:W-:Y:S01]  /*245e0*/  STL.64 [R1+0x3e8], R62 ;  /* 0x0003e83e01007387 */ /* 0x0003e20000100a00 */
[----:B------:R-:W0:Y:S01]  /*245f0*/  LDCU UR39, c[0x0][0x398] ;  /* 0x00007300ff2777ac */ /* 0x000e220008000800 */
[----:B------:R-:W0:Y:S01]  /*24600*/  LDCU UR56, c[0x0][0x39c] ;  /* 0x00007380ff3877ac */ /* 0x000e220008000800 */
[----:B------:R-:W0:Y:S01]  /*24610*/  LDCU UR70, c[0x0][0x39c] ;  /* 0x00007380ff4677ac */ /* 0x000e220008000800 */
[----:B-1----:R-:W1:Y:S01]  /*24620*/  LDTM.x64 R4, tmem[UR10+0x40] ;  /* 0x0000400a000479ee */ /* 0x002e620008340000 */
[----:B------:R-:W0:Y:S01]  /*24630*/  LDCU UR36, c[0x0][0x398] ;  /* 0x00007300ff2477ac */ /* 0x000e220008000800 */
[----:B------:R-:W0:Y:S01]  /*24640*/  LDCU UR55, c[0x0][0x398] ;  /* 0x00007300ff3777ac */ /* 0x000e220008000800 */
[----:B------:R-:W0:Y:S01]  /*24650*/  LDCU UR50, c[0x0][0x398] ;  /* 0x00007300ff3277ac */ /* 0x000e220008000800 */
[----:B------:R-:W0:Y:S01]  /*24660*/  LDCU UR62, c[0x0][0x39c] ;  /* 0x00007380ff3e77ac */ /* 0x000e220008000800 */
[----:B------:R-:W0:Y:S01]  /*24670*/  LDCU UR61, c[0x0][0x398] ;  /* 0x00007300ff3d77ac */ /* 0x000e220008000800 */
[----:B------:R-:W0:Y:S01]  /*24680*/  LDCU UR69, c[0x0][0x39c] ;  /* 0x00007380ff4577ac */ /* 0x000e220008000800 */
[----:B-1----:R-:W-:Y:S01]  /*24690*/  STL.64 [R1+0x200], R4 ;  /* 0x0002000401007387 */ /* 0x002fe20000100a00 */
[----:B------:R-:W1:Y:S03]  /*246a0*/  LDCU UR54, c[0x0][0x398] ;  /* 0x00007300ff3677ac */ /* 0x000e660008000800 */
[----:B------:R-:W-:Y:S01]  /*246b0*/  STL.64 [R1+0x208], R6 ;  /* 0x0002080601007387 */ /* 0x000fe20000100a00 */
[----:B------:R-:W0:Y:S03]  /*246c0*/  LDCU UR60, c[0x0][0x398] ;  /* 0x00007300ff3c77ac */ /* 0x000e260008000800 */
[----:B------:R-:W-:Y:S01]  /*246d0*/  STL.64 [R1+0x210], R8 ;  /* 0x0002100801007387 */ /* 0x000fe20000100a00 */
[----:B------:R-:W0:Y:S03]  /*246e0*/  LDCU UR47, c[0x0][0x398] ;  /* 0x00007300ff2f77ac */ /* 0x000e260008000800 */
[----:B------:R-:W-:Y:S04]  /*246f0*/  STL.64 [R1+0x218], R10 ;  /* 0x0002180a01007387 */ /* 0x000fe80000100a00 */
        /* <DEDUP_REMOVED lines=27> */
[----:B------:R0:W-:Y:S02]  /*248b0*/  STL.64 [R1+0x2f8], R66 ;  /* 0x0002f84201007387 */ /* 0x0001e40000100a00 */
[----:B0-----:R-:W0:Y:S02]  /*248c0*/  LDTM.x64 R4, tmem[UR10+0x80] ;  /* 0x0000800a000479ee */ /* 0x001e240008340000 */
[----:B0-----:R-:W-:Y:S04]  /*248d0*/  STL.64 [R1+0x100], R4 ;  /* 0x0001000401007387 */ /* 0x001fe80000100a00 */
        /* <DEDUP_REMOVED lines=32> */
[----:B0-----:R-:W-:Y:S01]  /*24ae0*/  STL [R1], R4 ;  /* 0x0000000401007387 */ /* 0x001fe20000100800 */
[----:B------:R-:W-:-:S02]  /*24af0*/  IMAD.MOV.U32 R0, RZ, RZ, R9 ;  /* 0x000000ffff007224 */ /* 0x000fc400078e0009 */
[----:B------:R-:W-:Y:S01]  /*24b00*/  IMAD.MOV.U32 R3, RZ, RZ, R7 ;  /* 0x000000ffff037224 */ /* 0x000fe200078e0007 */
[----:B------:R-:W-:Y:S01]  /*24b10*/  STL [R1+0x8], R6 ;  /* 0x0000080601007387 */ /* 0x000fe20000100800 */
[----:B------:R-:W-:-:S03]  /*24b20*/  IMAD.MOV.U32 R2, RZ, RZ, R5 ;  /* 0x000000ffff027224 */ /* 0x000fc600078e0005 */
[----:B------:R-:W-:Y:S04]  /*24b30*/  STL [R1+0x10], R8 ;  /* 0x0000100801007387 */ /* 0x000fe80000100800 */
        /* <DEDUP_REMOVED lines=28> */
[----:B------:R0:W-:Y:S04]  /*24d00*/  STL.64 [R1+0xf8], R66 ;  /* 0x0000f84201007387 */ /* 0x0001e80000100a00 */
[----:B------:R-:W-:Y:S04]  /*24d10*/  STL [R1+0xa98], R2 ;  /* 0x000a980201007387 */ /* 0x000fe80000100800 */
[----:B------:R-:W-:Y:S01]  /*24d20*/  STL [R1+0xa94], R0 ;  /* 0x000a940001007387 */ /* 0x000fe20000100800 */
[----:B0-----:R-:W0:Y:S03]  /*24d30*/  LDTM.x64 R4, tmem[UR10+0x100] ;  /* 0x0001000a000479ee */ /* 0x001e260008340000 */
[----:B------:R-:W-:Y:S04]  /*24d40*/  STL [R1+0xa9c], R0 ;  /* 0x000a9c0001007387 */ /* 0x000fe80000100800 */
[----:B------:R-:W-:Y:S04]  /*24d50*/  STL [R1+0xaa4], R0 ;  /* 0x000aa40001007387 */ /* 0x000fe80000100800 */
[----:B------:R-:W-:Y:S04]  /*24d60*/  STL [R1+0xaa8], R0 ;  /* 0x000aa80001007387 */ /* 0x000fe80000100800 */
[----:B------:R-:W-:Y:S04]  /*24d70*/  STL [R1+0xad8], R0 ;  /* 0x000ad80001007387 */ /* 0x000fe80000100800 */
[----:B------:R-:W-:Y:S04]  /*24d80*/  STL [R1+0xa8c], R3 ;  /* 0x000a8c0301007387 */ /* 0x000fe80000100800 */
[----:B------:R-:W-:Y:S01]  /*24d90*/  STL [R1+0xaac], R3 ;  /* 0x000aac0301007387 */ /* 0x000fe20000100800 */
[----:B0-----:R-:W-:-:S02]  /*24da0*/  F2FP.BF16.F32.PACK_AB R67, R67, R84 ;  /* 0x000000544343723e */ /* 0x001fc400000010ff */
[----:B------:R-:W-:Y:S01]  /*24db0*/  F2FP.BF16.F32.PACK_AB R66, R66, R83 ;  /* 0x000000534242723e */ /* 0x000fe200000010ff */
[----:B------:R0:W2:Y:S01]  /*24dc0*/  LDL.LU R84, [R1+0xb20] ;  /* 0x000b200001547983 */ /* 0x0000a20000300800 */
[----:B------:R-:W-:-:S03]  /*24dd0*/  F2FP.BF16.F32.PACK_AB R65, R65, R82 ;  /* 0x000000524141723e */ /* 0x000fc600000010ff */
[----:B------:R0:W-:Y:S04]  /*24de0*/  STL [R1+0x3fc], R67 ;  /* 0x0003fc4301007387 */ /* 0x0001e80000100800 */
[----:B0-----:R-:W2:Y:S04]  /*24df0*/  LDL.LU R67, [R1+0x3e4] ;  /* 0x0003e40001437983 */ /* 0x001ea80000300800 */
[----:B------:R0:W2:Y:S04]  /*24e00*/  LDL.LU R83, [R1+0xb1c] ;  /* 0x000b1c0001537983 */ /* 0x0000a80000300800 */
[----:B------:R0:W-:Y:S04]  /*24e10*/  STL [R1+0x3f8], R66 ;  /* 0x0003f84201007387 */ /* 0x0001e80000100800 */
[----:B0-----:R-:W2:Y:S04]  /*24e20*/  LDL.LU R66, [R1+0x3e8] ;  /* 0x0003e80001427983 */ /* 0x001ea80000300800 */
[----:B------:R0:W3:Y:S04]  /*24e30*/  LDL.LU R82, [R1+0xb18] ;  /* 0x000b180001527983 */ /* 0x0000e80000300800 */
[----:B------:R0:W-:Y:S04]  /*24e40*/  STL [R1+0x3f4], R65 ;  /* 0x0003f44101007387 */ /* 0x0001e80000100800 */
[----:B0-----:R-:W3:Y:S01]  /*24e50*/  LDL.LU R65, [R1+0x3ec] ;  /* 0x0003ec0001417983 */ /* 0x001ee20000300800 */
[----:B------:R-:W-:-:S03]  /*24e60*/  F2FP.BF16.F32.PACK_AB R80, R64, R81 ;  /* 0x000000514050723e */ /* 0x000fc600000010ff */
[----:B------:R0:W4:Y:S04]  /*24e70*/  LDL.LU R81, [R1+0xb14] ;  /* 0x000b140001517983 */ /* 0x0001280000300800 */
[----:B------:R0:W-:Y:S01]  /*24e80*/  STL [R1+0x3f0], R80 ;  /* 0x0003f05001007387 */ /* 0x0001e20000100800 */
[----:B------:R-:W-:-:S03]  /*24e90*/  F2FP.BF16.F32.PACK_AB R2, R60, R79 ;  /* 0x0000004f3c02723e */ /* 0x000fc600000010ff */
[----:B0-----:R0:W4:Y:S01]  /*24ea0*/  LDL.LU R80, [R1+0xb10] ;  /* 0x000b100001507983 */ /* 0x0011220000300800 */
[----:B------:R-:W-:Y:S02]  /*24eb0*/  F2FP.BF16.F32.PACK_AB R59, R59, R78 ;  /* 0x0000004e3b3b723e */ /* 0x000fe400000010ff */
[----:B------:R-:W-:Y:S02]  /*24ec0*/  F2FP.BF16.F32.PACK_AB R58, R58, R77 ;  /* 0x0000004d3a3a723e */ /* 0x000fe400000010ff */
[----:B------:R-:W-:Y:S02]  /*24ed0*/  F2FP.BF16.F32.PACK_AB R57, R57, R76 ;  /* 0x0000004c3939723e */ /* 0x000fe400000010ff */
[----:B------:R-:W-:Y:S02]  /*24ee0*/  F2FP.BF16.F32.PACK_AB R56, R56, R75 ;  /* 0x0000004b3838723e */ /* 0x000fe400000010ff */
[----:B------:R-:W-:Y:S02]  /*24ef0*/  F2FP.BF16.F32.PACK_AB R55, R55, R74 ;  /* 0x0000004a3737723e */ /* 0x000fe400000010ff */
[----:B------:R-:W-:-:S02]  /*24f00*/  F2FP.BF16.F32.PACK_AB R54, R54, R73 ;  /* 0x000000493636723e */ /* 0x000fc400000010ff */
[----:B------:R-:W-:Y:S02]  /*24f10*/  F2FP.BF16.F32.PACK_AB R53, R53, R72 ;  /* 0x000000483535723e */ /* 0x000fe400000010ff */
[----:B------:R-:W-:Y:S02]  /*24f20*/  F2FP.BF16.F32.PACK_AB R52, R52, R71 ;  /* 0x000000473434723e */ /* 0x000fe400000010ff */
[----:B------:R-:W-:Y:S02]  /*24f30*/  F2FP.BF16.F32.PACK_AB R51, R51, R70 ;  /* 0x000000463333723e */ /* 0x000fe400000010ff */
[----:B------:R-:W-:Y:S02]  /*24f40*/  F2FP.BF16.F32.PACK_AB R50, R50, R69 ;  /* 0x000000453232723e */ /* 0x000fe400000010ff */
[----:B--2---:R-:W-:Y:S02]  /*24f50*/  F2FP.BF16.F32.PACK_AB R62, R62, R66 ;  /* 0x000000423e3e723e */ /* 0x004fe400000010ff */
[----:B---3--:R-:W-:-:S02]  /*24f60*/  F2FP.BF16.F32.PACK_AB R64, R63, R65 ;  /* 0x000000413f40723e */ /* 0x008fc400000010ff */
[----:B------:R-:W-:-:S03]  /*24f70*/  F2FP.BF16.F32.PACK_AB R63, R61, R67 ;  /* 0x000000433d3f723e */ /* 0x000fc600000010ff */
[----:B------:R-:W-:Y:S04]  /*24f80*/  STL [R1+0x3ec], R64 ;  /* 0x0003ec4001007387 */ /* 0x000fe80000100800 */
[----:B------:R-:W2:Y:S04]  /*24f90*/  LDL.LU R61, [R1+0x384] ;  /* 0x00038400013d7983 */ /* 0x000ea80000300800 */
[----:B------:R3:W-:Y:S04]  /*24fa0*/  STL [R1+0x3e8], R62 ;  /* 0x0003e83e01007387 */ /* 0x0007e80000100800 */
[----:B---3--:R-:W3:Y:S04]  /*24fb0*/  LDL.LU R62, [R1+0x380] ;  /* 0x00038000013e7983 */ /* 0x008ee80000300800 */
[----:B------:R0:W-:Y:S04]  /*24fc0*/  STL [R1+0x3e4], R63 ;  /* 0x0003e43f01007387 */ /* 0x0001e80000100800 */
[----:B0-----:R-:W4:Y:S04]  /*24fd0*/  LDL.LU R63, [R1+0x37c] ;  /* 0x00037c00013f7983 */ /* 0x001f280000300800 */
[----:B------:R-:W4:Y:S04]  /*24fe0*/  LDL.LU R64, [R1+0x378] ;  /* 0x0003780001407983 */ /* 0x000f280000300800 */
[----:B------:R-:W4:Y:S04]  /*24ff0*/  LDL.LU R65, [R1+0x374] ;  /* 0x0003740001417983 */ /* 0x000f280000300800 */
[----:B------:R-:W4:Y:S04]  /*25000*/  LDL.LU R66, [R1+0x370] ;  /* 0x0003700001427983 */ /* 0x000f280000300800 */
[----:B------:R-:W4:Y:S04]  /*25010*/  LDL.LU R67, [R1+0x36c] ;  /* 0x00036c0001437983 */ /* 0x000f280000300800 */
[----:B------:R0:W4:Y:S04]  /*25020*/  LDL.LU R79, [R1+0xb0c] ;  /* 0x000b0c00014f7983 */ /* 0x0001280000300800 */
[----:B------:R-:W4:Y:S04]  /*25030*/  LDL.LU R60, [R1+0x388] ;  /* 0x00038800013c7983 */ /* 0x000f280000300800 */
[----:B------:R0:W-:Y:S04]  /*25040*/  STL [R1+0x3e0], R2 ;  /* 0x0003e00201007387 */ /* 0x0001e80000100800 */
[----:B0-----:R-:W4:Y:S04]  /*25050*/  LDL.LU R2, [R1+0x368] ;  /* 0x0003680001027983 */ /* 0x001f280000300800 */
[----:B------:R0:W4:Y:S04]  /*25060*/  LDL.LU R78, [R1+0xb08] ;  /* 0x000b0800014e7983 */ /* 0x0001280000300800 */
        /* <DEDUP_REMOVED lines=28> */
[----:B0-----:R-:W4:Y:S01]  /*25230*/  LDL.LU R50, [R1+0x3b0] ;  /* 0x0003b00001327983 */ /* 0x001f220000300800 */
[----:B------:R-:W-:-:S03]  /*25240*/  F2FP.BF16.F32.PACK_AB R49, R49, R68 ;  /* 0x000000443131723e */ /* 0x000fc600000010ff */
[----:B------:R0:W4:Y:S04]  /*25250*/  LDL.LU R68, [R1+0xae0] ;  /* 0x000ae00001447983 */ /* 0x0001280000300800 */
[----:B------:R-:W-:Y:S01]  /*25260*/  STL [R1+0x3b4], R49 ;  /* 0x0003b43101007387 */ /* 0x000fe20000100800 */
[----:B--2---:R-:W-:Y:S02]  /*25270*/  F2FP.BF16.F32.PACK_AB R37, R37, R61 ;  /* 0x0000003d2525723e */ /* 0x004fe400000010ff */
[----:B---3--:R-:W-:Y:S02]  /*25280*/  F2FP.BF16.F32.PACK_AB R36, R36, R62 ;  /* 0x0000003e2424723e */ /* 0x008fe400000010ff */
[----:B----4-:R-:W-:Y:S02]  /*25290*/  F2FP.BF16.F32.PACK_AB R35, R35, R63 ;  /* 0x0000003f2323723e */ /* 0x010fe400000010ff */
[----:B------:R-:W-:-:S02]  /*252a0*/  F2FP.BF16.F32.PACK_AB R34, R34, R64 ;  /* 0x000000402222723e */ /* 0x000fc400000010ff */
        /* <DEDUP_REMOVED lines=14> */
[----:B------:R-:W-:-:S05]  /*25390*/  F2FP.BF16.F32.PACK_AB R48, R48, R50 ;  /* 0x000000323030723e */ /* 0x000fca00000010ff */
        /* <DEDUP_REMOVED lines=16> */
[----:B--2---:R-:W2:Y:S04]  /*254a0*/  LDL.LU R43, [R1+0x364] ;  /* 0x00036400012b7983 */ /* 0x004ea80000300800 */
[----:B------:R-:W-:Y:S04]  /*254b0*/  STL [R1+0x370], R32 ;  /* 0x0003702001007387 */ /* 0x000fe80000100800 */
[----:B------:R3:W-:Y:S04]  /*254c0*/  STL [R1+0x36c], R3 ;  /* 0x00036c0301007387 */ /* 0x0007e80000100800 */
[----:B------:R-:W4:Y:S04]  /*254d0*/  LDL.LU R44, [R1+0x360] ;  /* 0x00036000012c7983 */ /* 0x000f280000300800 */
[----:B------:R-:W2:Y:S04]  /*254e0*/  LDL.LU R45, [R1+0x35c] ;  /* 0x00035c00012d7983 */ /* 0x000ea80000300800 */
[----:B------:R-:W-:Y:S04]  /*254f0*/  STL [R1+0x368], R0 ;  /* 0x0003680001007387 */ /* 0x000fe80000100800 */
        /* <DEDUP_REMOVED lines=23> */
[----:B------:R-:W2:Y:S04]  /*25670*/  LDL.LU R2, [R1+0x2f4] ;  /* 0x0002f40001027983 */ /* 0x000ea80000300800 */
[----:B--2---:R2:W-:Y:S04]  /*25680*/  STL [R1+0xadc], R2 ;  /* 0x000adc0201007387 */ /* 0x0045e80000100800 */
[----:B--2---:R-:W2:Y:S01]  /*25690*/  LDL.LU R2, [R1+0x2fc] ;  /* 0x0002fc0001027983 */ /* 0x004ea20000300800 */
[----:B------:R-:W-:-:S02]  /*256a0*/  F2FP.BF16.F32.PACK_AB R93, R29, R43 ;  /* 0x0000002b1d5d723e */ /* 0x000fc400000010ff */
[----:B----4-:R-:W-:Y:S01]  /*256b0*/  F2FP.BF16.F32.PACK_AB R92, R28, R44 ;  /* 0x0000002c1c5c723e */ /* 0x010fe200000010ff */
[----:B------:R-:W4:Y:S01]  /*256c0*/  LDL.LU R0, [R1+0x2e4] ;  /* 0x0002e40001007983 */ /* 0x000f220000300800 */
[----:B------:R-:W-:Y:S02]  /*256d0*/  F2FP.BF16.F32.PACK_AB R91, R27, R45 ;  /* 0x0000002d1b5b723e */ /* 0x000fe400000010ff */
[----:B------:R-:W-:Y:S01]  /*256e0*/  F2FP.BF16.F32.PACK_AB R90, R26, R46 ;  /* 0x0000002e1a5a723e */ /* 0x000fe200000010ff */
[----:B------:R-:W-:Y:S01]  /*256f0*/  STL [R1+0xa80], R93 ;  /* 0x000a805d01007387 */ /* 0x000fe20000100800 */
[----:B------:R-:W-:Y:S02]  /*25700*/  F2FP.BF16.F32.PACK_AB R89, R25, R47 ;  /* 0x0000002f1959723e */ /* 0x000fe400000010ff */
[----:B------:R-:W-:Y:S01]  /*25710*/  F2FP.BF16.F32.PACK_AB R88, R24, R48 ;  /* 0x000000301858723e */ /* 0x000fe200000010ff */
[----:B------:R-:W-:Y:S01]  /*25720*/  STL [R1+0xaa0], R93 ;  /* 0x000aa05d01007387 */ /* 0x000fe20000100800 */
[----:B------:R-:W-:-:S02]  /*25730*/  F2FP.BF16.F32.PACK_AB R87, R23, R49 ;  /* 0x000000311757723e */ /* 0x000fc400000010ff */
[----:B------:R-:W-:Y:S01]  /*25740*/  F2FP.BF16.F32.PACK_AB R86, R22, R50 ;  /* 0x000000321656723e */ /* 0x000fe200000010ff */
[----:B------:R-:W-:Y:S01]  /*25750*/  STL [R1+0xad4], R93 ;  /* 0x000ad45d01007387 */ /* 0x000fe20000100800 */
[----:B------:R-:W-:Y:S02]  /*25760*/  F2FP.BF16.F32.PACK_AB R85, R21, R51 ;  /* 0x000000331555723e */ /* 0x000fe400000010ff */
[----:B------:R-:W-:Y:S01]  /*25770*/  F2FP.BF16.F32.PACK_AB R84, R20, R52 ;  /* 0x000000341454723e */ /* 0x000fe200000010ff */
[----:B------:R0:W-:Y:S01]  /*25780*/  STL [R1+0xa84], R92 ;  /* 0x000a845c01007387 */ /* 0x0001e20000100800 */
[----:B------:R-:W-:Y:S02]  /*25790*/  F2FP.BF16.F32.PACK_AB R83, R19, R53 ;  /* 0x000000351353723e */ /* 0x000fe400000010ff */
[----:B------:R-:W-:Y:S02]  /*257a0*/  F2FP.BF16.F32.PACK_AB R82, R18, R54 ;  /* 0x000000361252723e */ /* 0x000fe400000010ff */
[----:B------:R-:W-:-:S02]  /*257b0*/  F2FP.BF16.F32.PACK_AB R81, R17, R55 ;  /* 0x000000371151723e */ /* 0x000fc400000010ff */
[----:B------:R-:W-:Y:S02]  /*257c0*/  F2FP.BF16.F32.PACK_AB R80, R16, R56 ;  /* 0x000000381050723e */ /* 0x000fe400000010ff */
[----:B------:R-:W-:Y:S01]  /*257d0*/  F2FP.BF16.F32.PACK_AB R79, R15, R57 ;  /* 0x000000390f4f723e */ /* 0x000fe200000010ff */
[----:B0-----:R-:W4:Y:S01]  /*257e0*/  LDL.LU R92, [R1+0x2f0] ;  /* 0x0002f000015c7983 */ /* 0x001f220000300800 */
[----:B------:R-:W-:Y:S02]  /*257f0*/  F2FP.BF16.F32.PACK_AB R78, R14, R58 ;  /* 0x0000003a0e4e723e */ /* 0x000fe400000010ff */
[----:B------:R-:W-:Y:S01]  /*25800*/  F2FP.BF16.F32.PACK_AB R77, R13, R59 ;  /* 0x0000003b0d4d723e */ /* 0x000fe200000010ff */
[----:B------:R-:W-:Y:S01]  /*25810*/  STL [R1+0xab0], R91 ;  /* 0x000ab05b01007387 */ /* 0x000fe20000100800 */
[----:B------:R-:W-:Y:S02]  /*25820*/  F2FP.BF16.F32.PACK_AB R76, R12, R60 ;  /* 0x0000003c0c4c723e */ /* 0x000fe400000010ff */
[----:B------:R-:W-:Y:S01]  /*25830*/  F2FP.BF16.F32.PACK_AB R75, R11, R61 ;  /* 0x0000003d0b4b723e */ /* 0x000fe200000010ff */
[----:B------:R0:W-:Y:S01]  /*25840*/  STL [R1+0xab4], R90 ;  /* 0x000ab45a01007387 */ /* 0x0001e20000100800 */
[----:B------:R-:W-:-:S02]  /*25850*/  F2FP.BF16.F32.PACK_AB R74, R10, R62 ;  /* 0x0000003e0a4a723e */ /* 0x000fc400000010ff */
[----:B------:R-:W-:Y:S02]  /*25860*/  F2FP.BF16.F32.PACK_AB R73, R9, R63 ;  /* 0x0000003f0949723e */ /* 0x000fe400000010ff */
[----:B------:R-:W-:Y:S02]  /*25870*/  F2FP.BF16.F32.PACK_AB R72, R8, R64 ;  /* 0x000000400848723e */ /* 0x000fe400000010ff */
[----:B------:R-:W-:Y:S02]  /*25880*/  F2FP.BF16.F32.PACK_AB R71, R7, R65 ;  /* 0x000000410747723e */ /* 0x000fe400000010ff */
[----:B------:R-:W-:Y:S01]  /*25890*/  F2FP.BF16.F32.PACK_AB R70, R6, R66 ;  /* 0x000000420646723e */ /* 0x000fe200000010ff */
[----:B0-----:R-:W4:Y:S01]  /*258a0*/  LDL.LU R90, [R1+0x2d8] ;  /* 0x0002d800015a7983 */ /* 0x001f220000300800 */
[----:B------:R-:W-:Y:S02]  /*258b0*/  F2FP.BF16.F32.PACK_AB R69, R5, R67 ;  /* 0x000000430545723e */ /* 0x000fe400000010ff */
[----:B---3--:R-:W-:Y:S01]  /*258c0*/  F2FP.BF16.F32.PACK_AB R68, R4, R3 ;  /* 0x000000030444723e */ /* 0x008fe200000010ff */
[----:B------:R0:W-:Y:S01]  /*258d0*/  STL [R1+0xab8], R89 ;  /* 0x000ab85901007387 */ /* 0x0001e20000100800 */
[----:B------:R-:W2:Y:S03]  /*258e0*/  LDTM.x64 R4, tmem[UR10+0x140] ;  /* 0x0001400a000479ee */ /* 0x000ea60008340000 */
[----:B0-----:R-:W3:Y:S04]  /*258f0*/  LDL.LU R89, [R1+0x2dc] ;  /* 0x0002dc0001597983 */ /* 0x001ee80000300800 */
[----:B------:R0:W-:Y:S04]  /*25900*/  STL [R1+0xabc], R88 ;  /* 0x000abc5801007387 */ /* 0x0001e80000100800 */
[----:B0-----:R-:W3:Y:S04]  /*25910*/  LDL.LU R88, [R1+0x2e0] ;  /* 0x0002e00001587983 */ /* 0x001ee80000300800 */
[----:B------:R-:W-:Y:S04]  /*25920*/  STL [R1+0xac0], R87 ;  /* 0x000ac05701007387 */ /* 0x000fe80000100800 */
[----:B------:R0:W-:Y:S04]  /*25930*/  STL [R1+0xac4], R86 ;  /* 0x000ac45601007387 */ /* 0x0001e80000100800 */
[----:B0-----:R-:W3:Y:S04]  /*25940*/  LDL.LU R86, [R1+0x2e8] ;  /* 0x0002e80001567983 */ /* 0x001ee80000300800 */
[----:B------:R0:W-:Y:S04]  /*25950*/  STL [R1+0xac8], R85 ;  /* 0x000ac85501007387 */ /* 0x0001e80000100800 */
[----:B0-----:R-:W3:Y:S04]  /*25960*/  LDL.LU R85, [R1+0x2ec] ;  /* 0x0002ec0001557983 */ /* 0x001ee80000300800 */
[----:B------:R0:W-:Y:S04]  /*25970*/  STL [R1+0xacc], R84 ;  /* 0x000acc5401007387 */ /* 0x0001e80000100800 */
[----:B0-----:R-:W3:Y:S04]  /*25980*/  LDL.LU R84, [R1+0x2f8] ;  /* 0x0002f80001547983 */ /* 0x001ee80000300800 */
[----:B------:R-:W-:Y:S04]  /*25990*/  STL [R1+0xad0], R83 ;  /* 0x000ad05301007387 */ /* 0x000fe80000100800 */
[----:B------:R-:W3:Y:S04]  /*259a0*/  LDL.LU R91, [R1+0x2d4] ;  /* 0x0002d400015b7983 */ /* 0x000ee80000300800 */
[----:B------:R-:W3:Y:S01]  /*259b0*/  LDL.LU R3, [R1+0x2d0] ;  /* 0x0002d00001037983 */ /* 0x000ee20000300800 */
[----:B--2---:R-:W-:-:S03]  /*259c0*/  F2FP.BF16.F32.PACK_AB R93, R67, R2 ;  /* 0x00000002435d723e */ /* 0x004fc600000010ff */
[----:B------:R-:W2:Y:S04]  /*259d0*/  LDL.LU R2, [R1+0xadc] ;  /* 0x000adc0001027983 */ /* 0x000ea80000300800 */
[----:B------:R0:W-:Y:S04]  /*259e0*/  STL [R1+0x2fc], R93 ;  /* 0x0002fc5d01007387 */ /* 0x0001e80000100800 */
[----:B0-----:R-:W2:Y:S01]  /*259f0*/  LDL.LU R93, [R1+0x2cc] ;  /* 0x0002cc00015d7983 */ /* 0x001ea20000300800 */
[----:B----4-:R-:W-:Y:S02]  /*25a00*/  F2FP.BF16.F32.PACK_AB R87, R61, R0 ;  /* 0x000000003d57723e */ /* 0x010fe400000010ff */
[----:B------:R-:W-:-:S02]  /*25a10*/  F2FP.BF16.F32.PACK_AB R58, R58, R90 ;  /* 0x0000005a3a3a723e */ /* 0x000fc400000010ff */
[----:B---3--:R-:W-:Y:S02]  /*25a20*/  F2FP.BF16.F32.PACK_AB R59, R59, R89 ;  /* 0x000000593b3b723e */ /* 0x008fe400000010ff */
[----:B------:R-:W-:Y:S02]  /*25a30*/  F2FP.BF16.F32.PACK_AB R60, R60, R88 ;  /* 0x000000583c3c723e */ /* 0x000fe400000010ff */
[----:B------:R-:W-:Y:S02]  /*25a40*/  F2FP.BF16.F32.PACK_AB R83, R66, R84 ;  /* 0x000000544253723e */ /* 0x000fe400000010ff */
[----:B------:R-:W3:Y:S01]  /*25a50*/  LDL.LU R84, [R1+0x2c0] ;  /* 0x0002c00001547983 */ /* 0x000ee20000300800 */
[----:B------:R-:W-:-:S03]  /*25a60*/  F2FP.BF16.F32.PACK_AB R66, R64, R92 ;  /* 0x0000005c4042723e */ /* 0x000fc600000010ff */
[----:B------:R-:W-:Y:S01]  /*25a70*/  STL [R1+0x2f8], R83 ;  /* 0x0002f85301007387 */ /* 0x000fe20000100800 */
[----:B------:R-:W-:Y:S02]  /*25a80*/  F2FP.BF16.F32.PACK_AB R64, R63, R85 ;  /* 0x000000553f40723e */ /* 0x000fe400000010ff */
[----:B------:R-:W-:Y:S02]  /*25a90*/  F2FP.BF16.F32.PACK_AB R57, R57, R91 ;  /* 0x0000005b3939723e */ /* 0x000fe400000010ff */
[----:B------:R-:W-:Y:S02]  /*25aa0*/  F2FP.BF16.F32.PACK_AB R56, R56, R3 ;  /* 0x000000033838723e */ /* 0x000fe400000010ff */
[----:B--2---:R-:W-:Y:S02]  /*25ab0*/  F2FP.BF16.F32.PACK_AB R67, R65, R2 ;  /* 0x000000024143723e */ /* 0x004fe400000010ff */
[----:B------:R-:W2:Y:S01]  /*25ac0*/  LDL.LU R2, [R1+0x2b8] ;  /* 0x0002b80001027983 */ /* 0x000ea20000300800 */
[----:B------:R-:W-:-:S03]  /*25ad0*/  F2FP.BF16.F32.PACK_AB R65, R62, R86 ;  /* 0x000000563e41723e */ /* 0x000fc600000010ff */
[----:B------:R-:W-:Y:S04]  /*25ae0*/  STL [R1+0x2f4], R67 ;  /* 0x0002f44301007387 */ /* 0x000fe80000100800 */
[----:B------:R-:W4:Y:S04]  /*25af0*/  LDL.LU R92, [R1+0x2b4] ;  /* 0x0002b400015c7983 */ /* 0x000f280000300800 */
[----:B------:R-:W-:Y:S04]  /*25b00*/  STL [R1+0x2f0], R66 ;  /* 0x0002f04201007387 */ /* 0x000fe80000100800 */
[----:B------:R-:W4:Y:S04]  /*25b10*/  LDL.LU R63, [R1+0x2bc] ;  /* 0x0002bc00013f7983 */ /* 0x000f280000300800 */
[----:B------:R-:W4:Y:S04]  /*25b20*/  LDL.LU R85, [R1+0x2b0] ;  /* 0x0002b00001557983 */ /* 0x000f280000300800 */
[----:B------:R0:W-:Y:S04]  /*25b30*/  STL [R1+0x2ec], R64 ;  /* 0x0002ec4001007387 */ /* 0x0001e80000100800 */
[----:B------:R-:W4:Y:S04]  /*25b40*/  LDL.LU R62, [R1+0x2c4] ;  /* 0x0002c400013e7983 */ /* 0x000f280000300800 */
[----:B0-----:R-:W4:Y:S04]  /*25b50*/  LDL.LU R64, [R1+0x2ac] ;  /* 0x0002ac0001407983 */ /* 0x001f280000300800 */
        /* <DEDUP_REMOVED lines=10> */
[----:B------:R-:W4:Y:S04]  /*25c00*/  LDL.LU R88, [R1+0x290] ;  /* 0x0002900001587983 */ /* 0x000f280000300800 */
[----:B------:R-:W-:Y:S04]  /*25c10*/  STL [R1+0x2e0], R60 ;  /* 0x0002e03c01007387 */ /* 0x000fe80000100800 */
[----:B------:R-:W4:Y:S04]  /*25c20*/  LDL.LU R89, [R1+0x28c] ;  /* 0x00028c0001597983 */ /* 0x000f280000300800 */
[----:B------:R-:W-:Y:S04]  /*25c30*/  STL [R1+0x2dc], R59 ;  /* 0x0002dc3b01007387 */ /* 0x000fe80000100800 */
[----:B------:R-:W4:Y:S04]  /*25c40*/  LDL.LU R90, [R1+0x288] ;  /* 0x00028800015a7983 */ /* 0x000f280000300800 */
[----:B------:R-:W-:Y:S04]  /*25c50*/  STL [R1+0x2d8], R58 ;  /* 0x0002d83a01007387 */ /* 0x000fe80000100800 */
[----:B------:R-:W4:Y:S04]  /*25c60*/  LDL.LU R91, [R1+0x284] ;  /* 0x00028400015b7983 */ /* 0x000f280000300800 */
[----:B------:R-:W-:Y:S04]  /*25c70*/  STL [R1+0x2d4], R57 ;  /* 0x0002d43901007387 */ /* 0x000fe80000100800 */
[----:B------:R-:W4:Y:S01]  /*25c80*/  LDL.LU R3, [R1+0x280] ;  /* 0x0002800001037983 */ /* 0x000f220000300800 */
[----:B------:R-:W-:-:S03]  /*25c90*/  F2FP.BF16.F32.PACK_AB R55, R55, R93 ;  /* 0x0000005d3737723e */ /* 0x000fc600000010ff */
[----:B------:R-:W-:Y:S04]  /*25ca0*/  STL [R1+0x2d0], R56 ;  /* 0x0002d03801007387 */ /* 0x000fe80000100800 */
[----:B------:R-:W4:Y:S01]  /*25cb0*/  LDL.LU R93, [R1+0x27c] ;  /* 0x00027c00015d7983 */ /* 0x000f220000300800 */
[----:B---3--:R-:W-:-:S03]  /*25cc0*/  F2FP.BF16.F32.PACK_AB R52, R52, R84 ;  /* 0x000000543434723e */ /* 0x008fc600000010ff */
[----:B------:R-:W-:Y:S01]  /*25cd0*/  STL [R1+0x2cc], R55 ;  /* 0x0002cc3701007387 */ /* 0x000fe20000100800 */
[----:B--2---:R-:W-:Y:S02]  /*25ce0*/  F2FP.BF16.F32.PACK_AB R50, R50, R2 ;  /* 0x000000023232723e */ /* 0x004fe400000010ff */
[----:B----4-:R-:W-:Y:S02]  /*25cf0*/  F2FP.BF16.F32.PACK_AB R49, R49, R92 ;  /* 0x0000005c3131723e */ /* 0x010fe400000010ff */
[----:B------:R-:W-:Y:S02]  /*25d00*/  F2FP.BF16.F32.PACK_AB R51, R51, R63 ;  /* 0x0000003f3333723e */ /* 0x000fe400000010ff */
[----:B------:R-:W-:Y:S02]  /*25d10*/  F2FP.BF16.F32.PACK_AB R53, R53, R62 ;  /* 0x0000003e3535723e */ /* 0x000fe400000010ff */
[----:B------:R-:W-:Y:S02]  /*25d20*/  F2FP.BF16.F32.PACK_AB R48, R48, R85 ;  /* 0x000000553030723e */ /* 0x000fe400000010ff */
[----:B------:R-:W-:-:S02]  /*25d30*/  F2FP.BF16.F32.PACK_AB R47, R47, R64 ;  /* 0x000000402f2f723e */ /* 0x000fc400000010ff */
[----:B------:R-:W-:Y:S02]  /*25d40*/  F2FP.BF16.F32.PACK_AB R46, R46, R65 ;  /* 0x000000412e2e723e */ /* 0x000fe400000010ff */
[----:B------:R-:W-:Y:S02]  /*25d50*/  F2FP.BF16.F32.PACK_AB R45, R45, R66 ;  /* 0x000000422d2d723e */ /* 0x000fe400000010ff */
[----:B------:R-:W-:Y:S02]  /*25d60*/  F2FP.BF16.F32.PACK_AB R44, R44, R67 ;  /* 0x000000432c2c723e */ /* 0x000fe400000010ff */
[----:B------:R-:W-:-:S05]  /*25d70*/  F2FP.BF16.F32.PACK_AB R54, R54, R61 ;  /* 0x0000003d3636723e */ /* 0x000fca00000010ff */
[----:B------:R-:W-:Y:S04]  /*25d80*/  STL [R1+0x2c8], R54 ;  /* 0x0002c83601007387 */ /* 0x000fe80000100800 */
[----:B------:R-:W2:Y:S04]  /*25d90*/  LDL.LU R84, [R1+0x278] ;  /* 0x0002780001547983 */ /* 0x000ea80000300800 */
[----:B------:R-:W-:Y:S04]  /*25da0*/  STL [R1+0x2c4], R53 ;  /* 0x0002c43501007387 */ /* 0x000fe80000100800 */
[----:B------:R-:W-:Y:S04]  /*25db0*/  STL [R1+0x2c0], R52 ;  /* 0x0002c03401007387 */ /* 0x000fe80000100800 */
[----:B------:R-:W3:Y:S04]  /*25dc0*/  LDL.LU R2, [R1+0x274] ;  /* 0x0002740001027983 */ /* 0x000ee80000300800 */
[----:B------:R-:W-:Y:S04]  /*25dd0*/  STL [R1+0x2bc], R51 ;  /* 0x0002bc3301007387 */ /* 0x000fe80000100800 */
[----:B------:R-:W-:Y:S04]  /*25de0*/  STL [R1+0x2b8], R50 ;  /* 0x0002b83201007387 */ /* 0x000fe80000100800 */
[----:B------:R-:W4:Y:S04]  /*25df0*/  LDL.LU R92, [R1+0x270] ;  /* 0x00027000015c7983 */ /* 0x000f280000300800 */
[----:B------:R-:W-:Y:S01]  /*25e00*/  STL [R1+0x2b4], R49 ;  /* 0x0002b43101007387 */ /* 0x000fe20000100800 */
[----:B------:R-:W-:-:S03]  /*25e10*/  F2FP.BF16.F32.PACK_AB R43, R43, R83 ;  /* 0x000000532b2b723e */ /* 0x000fc600000010ff */
[----:B------:R-:W4:Y:S01]  /*25e20*/  LDL.LU R85, [R1+0x26c] ;  /* 0x00026c0001557983 */ /* 0x000f220000300800 */
[----:B------:R-:W-:-:S03]  /*25e30*/  F2FP.BF16.F32.PACK_AB R42, R42, R86 ;  /* 0x000000562a2a723e */ /* 0x000fc600000010ff */
[----:B------:R-:W-:Y:S01]  /*25e40*/  STL [R1+0x2b0], R48 ;  /* 0x0002b03001007387 */ /* 0x000fe20000100800 */
[----:B------:R-:W-:-:S03]  /*25e50*/  F2FP.BF16.F32.PACK_AB R41, R41, R87 ;  /* 0x000000572929723e */ /* 0x000fc600000010ff */
[----:B------:R-:W-:Y:S04]  /*25e60*/  STL [R1+0x2ac], R47 ;  /* 0x0002ac2f01007387 */ /* 0x000fe80000100800 */
[----:B------:R-:W-:Y:S01]  /*25e70*/  STL [R1+0x2a8], R46 ;  /* 0x0002a82e01007387 */ /* 0x000fe20000100800 */
[----:B------:R-:W-:-:S03]  /*25e80*/  F2FP.BF16.F32.PACK_AB R40, R40, R88 ;  /* 0x000000582828723e */ /* 0x000fc600000010ff */
[----:B------:R-:W-:Y:S04]  /*25e90*/  STL [R1+0x2a4], R45 ;  /* 0x0002a42d01007387 */ /* 0x000fe80000100800 */
[----:B------:R-:W-:Y:S01]  /*25ea0*/  STL [R1+0x2a0], R44 ;  /* 0x0002a02c01007387 */ /* 0x000fe20000100800 */
[----:B------:R-:W-:-:S03]  /*25eb0*/  F2FP.BF16.F32.PACK_AB R39, R39, R89 ;  /* 0x000000592727723e */ /* 0x000fc600000010ff */
[----:B------:R-:W4:Y:S04]  /*25ec0*/  LDL.LU R86, [R1+0x268] ;  /* 0x0002680001567983 */ /* 0x000f280000300800 */
[----:B------:R-:W-:Y:S04]  /*25ed0*/  STL [R1+0x29c], R43 ;  /* 0x00029c2b01007387 */ /* 0x000fe80000100800 */
[----:B------:R-:W-:Y:S01]  /*25ee0*/  STL [R1+0x298], R42 ;  /* 0x0002982a01007387 */ /* 0x000fe20000100800 */
[----:B------:R-:W-:-:S03]  /*25ef0*/  F2FP.BF16.F32.PACK_AB R38, R38, R90 ;  /* 0x0000005a2626723e */ /* 0x000fc600000010ff */
[----:B------:R-:W4:Y:S04]  /*25f00*/  LDL.LU R87, [R1+0x264] ;  /* 0x0002640001577983 */ /* 0x000f280000300800 */
[----:B------:R-:W-:Y:S04]  /*25f10*/  STL [R1+0x294], R41 ;  /* 0x0002942901007387 */ /* 0x000fe80000100800 */
[----:B------:R-:W4:Y:S04]  /*25f20*/  LDL.LU R88, [R1+0x260] ;  /* 0x0002600001587983 */ /* 0x000f280000300800 */
[----:B------:R-:W-:Y:S04]  /*25f30*/  STL [R1+0x290], R40 ;  /* 0x0002902801007387 */ /* 0x000fe80000100800 */
[----:B------:R-:W4:Y:S01]  /*25f40*/  LDL.LU R89, [R1+0x25c] ;  /* 0x00025c0001597983 */ /* 0x000f220000300800 */
[----:B------:R-:W-:-:S03]  /*25f50*/  F2FP.BF16.F32.PACK_AB R37, R37, R91 ;  /* 0x0000005b2525723e */ /* 0x000fc600000010ff */
[----:B------:R-:W-:Y:S04]  /*25f60*/  STL [R1+0x28c], R39 ;  /* 0x00028c2701007387 */ /* 0x000fe80000100800 */
[----:B------:R-:W4:Y:S04]  /*25f70*/  LDL.LU R90, [R1+0x258] ;  /* 0x00025800015a7983 */ /* 0x000f280000300800 */
[----:B------:R-:W-:Y:S04]  /*25f80*/  STL [R1+0x288], R38 ;  /* 0x0002882601007387 */ /* 0x000fe80000100800 */
[----:B------:R-:W4:Y:S01]  /*25f90*/  LDL.LU R91, [R1+0x254] ;  /* 0x00025400015b7983 */ /* 0x000f220000300800 */
[----:B------:R-:W-:-:S03]  /*25fa0*/  F2FP.BF16.F32.PACK_AB R36, R36, R3 ;  /* 0x000000032424723e */ /* 0x000fc600000010ff */
[----:B------:R-:W-:Y:S04]  /*25fb0*/  STL [R1+0x284], R37 ;  /* 0x0002842501007387 */ /* 0x000fe80000100800 */
[----:B------:R-:W4:Y:S01]  /*25fc0*/  LDL.LU R3, [R1+0x250] ;  /* 0x0002500001037983 */ /* 0x000f220000300800 */
[----:B------:R-:W-:-:S03]  /*25fd0*/  F2FP.BF16.F32.PACK_AB R35, R35, R93 ;  /* 0x0000005d2323723e */ /* 0x000fc600000010ff */
[----:B------:R-:W-:Y:S04]  /*25fe0*/  STL [R1+0x280], R36 ;  /* 0x0002802401007387 */ /* 0x000fe80000100800 */
[----:B------:R-:W4:Y:S04]  /*25ff0*/  LDL.LU R61, [R1+0x24c] ;  /* 0x00024c00013d7983 */ /* 0x000f280000300800 */
[----:B------:R-:W4:Y:S04]  /*26000*/  LDL.LU R62, [R1+0x248] ;  /* 0x00024800013e7983 */ /* 0x000f280000300800 */
[----:B------:R-:W-:Y:S04]  /*26010*/  STL [R1+0x27c], R35 ;  /* 0x00027c2301007387 */ /* 0x000fe80000100800 */
[----:B------:R-:W4:Y:S04]  /*26020*/  LDL.LU R93, [R1+0x244] ;  /* 0x00024400015d7983 */ /* 0x000f280000300800 */
[----:B------:R-:W4:Y:S04]  /*26030*/  LDL.LU R63, [R1+0x240] ;  /* 0x00024000013f7983 */ /* 0x000f280000300800 */
[----:B------:R-:W4:Y:S01]  /*26040*/  LDL.LU R83, [R1+0x23c] ;  /* 0x00023c0001537983 */ /* 0x000f220000300800 */
[----:B--2---:R-:W-:-:S05]  /*26050*/  F2FP.BF16.F32.PACK_AB R34, R34, R84 ;  /* 0x000000542222723e */ /* 0x004fca00000010ff */
[----:B------:R-:W-:Y:S01]  /*26060*/  STL [R1+0x278], R34 ;  /* 0x0002782201007387 */ /* 0x000fe20000100800 */
[----:B---3--:R-:W-:-:S03]  /*26070*/  F2FP.BF16.F32.PACK_AB R33, R33, R2 ;  /* 0x000000022121723e */ /* 0x008fc600000010ff */
[----:B------:R-:W2:Y:S04]  /*26080*/  LDL.LU R2, [R1+0x238] ;  /* 0x0002380001027983 */ /* 0x000ea80000300800 */
[----:B------:R-:W-:Y:S01]  /*26090*/  STL [R1+0x274], R33 ;  /* 0x0002742101007387 */ /* 0x000fe20000100800 */
[----:B----4-:R-:W-:-:S03]  /*260a0*/  F2FP.BF16.F32.PACK_AB R32, R32, R92 ;  /* 0x0000005c2020723e */ /* 0x010fc600000010ff */
[----:B------:R-:W3:Y:S04]  /*260b0*/  LDL.LU R92, [R1+0x234] ;  /* 0x00023400015c7983 */ /* 0x000ee80000300800 */
[----:B------:R-:W-:Y:S01]  /*260c0*/  STL [R1+0x270], R32 ;  /* 0x0002702001007387 */ /* 0x000fe20000100800 */
[----:B------:R-:W-:-:S03]  /*260d0*/  F2FP.BF16.F32.PACK_AB R31, R31, R85 ;  /* 0x000000551f1f723e */ /* 0x000fc600000010ff */
[----:B------:R-:W4:Y:S04]  /*260e0*/  LDL.LU R64, [R1+0x230] ;  /* 0x0002300001407983 */ /* 0x000f280000300800 */
[----:B------:R-:W4:Y:S04]  /*260f0*/  LDL.LU R65, [R1+0x22c] ;  /* 0x00022c0001417983 */ /* 0x000f280000300800 */
[----:B------:R-:W-:Y:S04]  /*26100*/  STL [R1+0x26c], R31 ;  /* 0x00026c1f01007387 */ /* 0x000fe80000100800 */
[----:B------:R-:W4:Y:S04]  /*26110*/  LDL.LU R66, [R1+0x228] ;  /* 0x0002280001427983 */ /* 0x000f280000300800 */
[----:B------:R-:W4:Y:S04]  /*26120*/  LDL.LU R67, [R1+0x224] ;  /* 0x0002240001437983 */ /* 0x000f280000300800 */
[----:B------:R-:W4:Y:S01]  /*26130*/  LDL.LU R84, [R1+0x220] ;  /* 0x0002200001547983 */ /* 0x000f220000300800 */
[----:B------:R-:W-:-:S03]  /*26140*/  F2FP.BF16.F32.PACK_AB R30, R30, R86 ;  /* 0x000000561e1e723e */ /* 0x000fc600000010ff */
[----:B------:R-:W4:Y:S04]  /*26150*/  LDL.LU R85, [R1+0x21c] ;  /* 0x00021c0001557983 */ /* 0x000f280000300800 */
[----:B------:R-:W4:Y:S01]  /*26160*/  LDL.LU R86, [R1+0x218] ;  /* 0x0002180001567983 */ /* 0x000f220000300800 */
[----:B------:R-:W-:-:S03]  /*26170*/  F2FP.BF16.F32.PACK_AB R29, R29, R87 ;  /* 0x000000571d1d723e */ /* 0x000fc600000010ff */
[----:B------:R-:W-:Y:S04]  /*26180*/  STL [R1+0x268], R30 ;  /* 0x0002681e01007387 */ /* 0x000fe80000100800 */
        /* <DEDUP_REMOVED lines=18> */
[----:B------:R-:W-:Y:S01]  /*262b0*/  STL [R1+0x24c], R23 ;  /* 0x00024c1701007387 */ /* 0x000fe20000100800 */
[----:B------:R-:W-:-:S03]  /*262c0*/  F2FP.BF16.F32.PACK_AB R21, R21, R93 ;  /* 0x0000005d1515723e */ /* 0x000fc600000010ff */
[----:B------:R-:W4:Y:S01]  /*262d0*/  LDL.LU R93, [R1+0x1fc] ;  /* 0x0001fc00015d7983 */ /* 0x000f220000300800 */
[----:B------:R-:W-:Y:S02]  /*262e0*/  F2FP.BF16.F32.PACK_AB R22, R22, R62 ;  /* 0x0000003e1616723e */ /* 0x000fe400000010ff */
[----:B------:R-:W-:Y:S02]  /*262f0*/  F2FP.BF16.F32.PACK_AB R20, R20, R63 ;  /* 0x0000003f1414723e */ /* 0x000fe400000010ff */
[----:B------:R-:W-:Y:S01]  /*26300*/  F2FP.BF16.F32.PACK_AB R19, R19, R83 ;  /* 0x000000531313723e */ /* 0x000fe200000010ff */
[----:B------:R-:W-:Y:S04]  /*26310*/  STL [R1+0x248], R22 ;  /* 0x0002481601007387 */ /* 0x000fe80000100800 */
[----:B------:R-:W-:Y:S04]  /*26320*/  STL [R1+0x244], R21 ;  /* 0x0002441501007387 */ /* 0x000fe80000100800 */
[----:B------:R-:W4:Y:S04]  /*26330*/  LDL.LU R83, [R1+0x1f8] ;  /* 0x0001f80001537983 */ /* 0x000f280000300800 */
[----:B------:R-:W-:Y:S04]  /*26340*/  STL [R1+0x240], R20 ;  /* 0x0002401401007387 */ /* 0x000fe80000100800 */
[----:B------:R-:W-:Y:S01]  /*26350*/  STL [R1+0x23c], R19 ;  /* 0x00023c1301007387 */ /* 0x000fe20000100800 */
[----:B--2---:R-:W-:-:S03]  /*26360*/  F2FP.BF16.F32.PACK_AB R18, R18, R2 ;  /* 0x000000021212723e */ /* 0x004fc600000010ff */
[----:B------:R-:W2:Y:S04]  /*26370*/  LDL.LU R2, [R1+0x1f4] ;  /* 0x0001f40001027983 */ /* 0x000ea80000300800 */
[----:B------:R-:W-:Y:S01]  /*26380*/  STL [R1+0x238], R18 ;  /* 0x0002381201007387 */ /* 0x000fe20000100800 */
[----:B---3--:R-:W-:-:S03]  /*26390*/  F2FP.BF16.F32.PACK_AB R17, R17, R92 ;  /* 0x0000005c1111723e */ /* 0x008fc600000010ff */
[----:B------:R-:W3:Y:S01]  /*263a0*/  LDL.LU R92, [R1+0x1f0] ;  /* 0x0001f000015c7983 */ /* 0x000ee20000300800 */
[----:B----4-:R-:W-:-:S03]  /*263b0*/  F2FP.BF16.F32.PACK_AB R16, R16, R64 ;  /* 0x000000401010723e */ /* 0x010fc600000010ff */
[----:B------:R-:W-:Y:S01]  /*263c0*/  STL [R1+0x234], R17 ;  /* 0x0002341101007387 */ /* 0x000fe20000100800 */
[----:B------:R-:W-:-:S03]  /*263d0*/  F2FP.BF16.F32.PACK_AB R15, R15, R65 ;  /* 0x000000410f0f723e */ /* 0x000fc600000010ff */
        /* <DEDUP_REMOVED lines=8> */
[----:B------:R-:W4:Y:S01]  /*26460*/  LDL.LU R84, [R1+0x1e8] ;  /* 0x0001e80001547983 */ /* 0x000f220000300800 */
[----:B------:R-:W-:-:S03]  /*26470*/  F2FP.BF16.F32.PACK_AB R10, R10, R86 ;  /* 0x000000560a0a723e */ /* 0x000fc600000010ff */
[----:B------:R-:W-:Y:S04]  /*26480*/  STL [R1+0x220], R12 ;  /* 0x0002200c01007387 */ /* 0x000fe80000100800 */
[----:B------:R-:W-:Y:S04]  /*26490*/  STL [R1+0x21c], R11 ;  /* 0x00021c0b01007387 */ /* 0x000fe80000100800 */
[----:B------:R-:W2:Y:S01]  /*264a0*/  LDL.LU R85, [R1+0x1e4] ;  /* 0x0001e40001557983 */ /* 0x000ea20000300800 */
[----:B------:R-:W-:-:S03]  /*264b0*/  F2FP.BF16.F32.PACK_AB R9, R9, R87 ;  /* 0x000000570909723e */ /* 0x000fc600000010ff */
        /* <DEDUP_REMOVED lines=16> */
[----:B------:R-:W2:Y:S04]  /*265c0*/  LDL.LU R91, [R1+0x1cc] ;  /* 0x0001cc00015b7983 */ /* 0x000ea80000300800 */
[----:B------:R-:W2:Y:S04]  /*265d0*/  LDL.LU R3, [R1+0x1c8] ;  /* 0x0001c80001037983 */ /* 0x000ea80000300800 */
[----:B------:R0:W-:Y:S02]  /*265e0*/  STL [R1+0x200], R4 ;  /* 0x0002000401007387 */ /* 0x0001e40000100800 */
[----:B0-----:R-:W0:Y:S02]  /*265f0*/  LDTM.x64 R4, tmem[UR10+0x180] ;  /* 0x0001800a000479ee */ /* 0x001e240008340000 */
[----:B0-----:R-:W-:-:S02]  /*26600*/  F2FP.BF16.F32.PACK_AB R0, R67, R93 ;  /* 0x0000005d4300723e */ /* 0x001fc400000010ff */
[----:B------:R0:W2:Y:S04]  /*26610*/  LDL.LU R93, [R1+0xad4] ;  /* 0x000ad400015d7983 */ /* 0x0000a80000300800 */
[----:B------:R-:W2:Y:S04]  /*26620*/  LDL.LU R67, [R1+0x1ec] ;  /* 0x0001ec0001437983 */ /* 0x000ea80000300800 */
[----:B------:R0:W-:Y:S04]  /*26630*/  STL [R1+0x1fc], R0 ;  /* 0x0001fc0001007387 */ /* 0x0001e80000100800 */
[----:B0-----:R-:W2:Y:S01]  /*26640*/  LDL.LU R0, [R1+0x1c4] ;  /* 0x0001c40001007983 */ /* 0x001ea20000300800 */
[----:B---3--:R-:W-:-:S02]  /*26650*/  F2FP.BF16.F32.PACK_AB R64, R64, R92 ;  /* 0x0000005c4040723e */ /* 0x008fc400000010ff */
[----:B----4-:R-:W-:Y:S02]  /*26660*/  F2FP.BF16.F32.PACK_AB R62, R62, R84 ;  /* 0x000000543e3e723e */ /* 0x010fe400000010ff */
[----:B--2---:R-:W-:Y:S02]  /*26670*/  F2FP.BF16.F32.PACK_AB R61, R61, R85 ;  /* 0x000000553d3d723e */ /* 0x004fe400000010ff */
        /* <DEDUP_REMOVED lines=8> */
[----:B------:R-:W-:Y:S01]  /*26700*/  F2FP.BF16.F32.PACK_AB R66, R65, R2 ;  /* 0x000000024142723e */ /* 0x000fe200000010ff */
[----:B------:R-:W2:Y:S01]  /*26710*/  LDL.LU R83, [R1+0xad0] ;  /* 0x000ad00001537983 */ /* 0x000ea20000300800 */
[----:B------:R-:W-:-:S03]  /*26720*/  F2FP.BF16.F32.PACK_AB R65, R63, R67 ;  /* 0x000000433f41723e */ /* 0x000fc600000010ff */
[----:B------:R0:W-:Y:S04]  /*26730*/  STL [R1+0x1f8], R93 ;  /* 0x0001f85d01007387 */ /* 0x0001e80000100800 */
[----:B0-----:R-:W3:Y:S04]  /*26740*/  LDL.LU R93, [R1+0x19c] ;  /* 0x00019c00015d7983 */ /* 0x001ee80000300800 */
[----:B------:R-:W4:Y:S04]  /*26750*/  LDL.LU R2, [R1+0x198] ;  /* 0x0001980001027983 */ /* 0x000f280000300800 */
[----:B------:R-:W-:Y:S04]  /*26760*/  STL [R1+0x1f4], R66 ;  /* 0x0001f44201007387 */ /* 0x000fe80000100800 */
[----:B------:R-:W2:Y:S04]  /*26770*/  LDL.LU R92, [R1+0x190] ;  /* 0x00019000015c7983 */ /* 0x000ea80000300800 */
[----:B------:R0:W-:Y:S04]  /*26780*/  STL [R1+0x1f0], R64 ;  /* 0x0001f04001007387 */ /* 0x0001e80000100800 */
[----:B------:R-:W2:Y:S04]  /*26790*/  LDL.LU R63, [R1+0x18c] ;  /* 0x00018c00013f7983 */ /* 0x000ea80000300800 */
[----:B0-----:R-:W2:Y:S04]  /*267a0*/  LDL.LU R64, [R1+0x188] ;  /* 0x0001880001407983 */ /* 0x001ea80000300800 */
[----:B------:R0:W-:Y:S04]  /*267b0*/  STL [R1+0x1ec], R65 ;  /* 0x0001ec4101007387 */ /* 0x0001e80000100800 */
[----:B0-----:R-:W2:Y:S04]  /*267c0*/  LDL.LU R65, [R1+0x184] ;  /* 0x0001840001417983 */ /* 0x001ea80000300800 */
[----:B------:R-:W2:Y:S04]  /*267d0*/  LDL.LU R66, [R1+0x180] ;  /* 0x0001800001427983 */ /* 0x000ea80000300800 */
[----:B------:R-:W2:Y:S04]  /*267e0*/  LDL.LU R67, [R1+0x17c] ;  /* 0x00017c0001437983 */ /* 0x000ea80000300800 */
[----:B------:R-:W2:Y:S04]  /*267f0*/  LDL.LU R84, [R1+0xacc] ;  /* 0x000acc0001547983 */ /* 0x000ea80000300800 */
[----:B------:R0:W-:Y:S04]  /*26800*/  STL [R1+0x1e8], R62 ;  /* 0x0001e83e01007387 */ /* 0x0001e80000100800 */
[----:B0-----:R-:W2:Y:S04]  /*26810*/  LDL.LU R62, [R1+0x194] ;  /* 0x00019400013e7983 */ /* 0x001ea80000300800 */
        /* <DEDUP_REMOVED lines=10> */
[----:B------:R0:W-:Y:S01]  /*268c0*/  STL [R1+0x1d8], R58 ;  /* 0x0001d83a01007387 */ /* 0x0001e20000100800 */
[----:B------:R-:W-:-:S03]  /*268d0*/  F2FP.BF16.F32.PACK_AB R53, R53, R0 ;  /* 0x000000003535723e */ /* 0x000fc600000010ff */
        /* <DEDUP_REMOVED lines=10> */
[----:B------:R0:W2:Y:S04]  /*26980*/  LDL.LU R3, [R1+0xaac] ;  /* 0x000aac0001037983 */ /* 0x0000a80000300800 */
[----:B------:R0:W-:Y:S04]  /*26990*/  STL [R1+0x1c8], R54 ;  /* 0x0001c83601007387 */ /* 0x0001e80000100800 */
[----:B0-----:R-:W2:Y:S04]  /*269a0*/  LDL.LU R54, [R1+0x1bc] ;  /* 0x0001bc0001367983 */ /* 0x001ea80000300800 */
[----:B------:R0:W2:Y:S04]  /*269b0*/  LDL.LU R0, [R1+0xaa8] ;  /* 0x000aa80001007983 */ /* 0x0000a80000300800 */
        /* <DEDUP_REMOVED lines=26> */
[----:B------:R-:W2:Y:S04]  /*26b60*/  LDL.LU R93, [R1+0x178] ;  /* 0x00017800015d7983 */ /* 0x000ea80000300800 */
[----:B------:R-:W-:Y:S04]  /*26b70*/  STL [R1+0x1a0], R44 ;  /* 0x0001a02c01007387 */ /* 0x000fe80000100800 */
[----:B------:R-:W-:Y:S04]  /*26b80*/  STL [R1+0x19c], R43 ;  /* 0x00019c2b01007387 */ /* 0x000fe80000100800 */
[----:B------:R-:W3:Y:S04]  /*26b90*/  LDL.LU R2, [R1+0x174] ;  /* 0x0001740001027983 */ /* 0x000ee80000300800 */
[----:B------:R-:W-:Y:S04]  /*26ba0*/  STL [R1+0x198], R42 ;  /* 0x0001982a01007387 */ /* 0x000fe80000100800 */
[----:B------:R-:W4:Y:S01]  /*26bb0*/  LDL.LU R92, [R1+0x170] ;  /* 0x00017000015c7983 */ /* 0x000f220000300800 */
[----:B------:R-:W-:-:S02]  /*26bc0*/  F2FP.BF16.F32.PACK_AB R41, R41, R62 ;  /* 0x0000003e2929723e */ /* 0x000fc400000010ff */
[----:B------:R-:W-:-:S03]  /*26bd0*/  F2FP.BF16.F32.PACK_AB R0, R35, R67 ;  /* 0x000000432300723e */ /* 0x000fc600000010ff */
[----:B------:R-:W-:Y:S04]  /*26be0*/  STL [R1+0x194], R41 ;  /* 0x0001942901007387 */ /* 0x000fe80000100800 */
[----:B------:R-:W-:Y:S04]  /*26bf0*/  STL [R1+0x190], R40 ;  /* 0x0001902801007387 */ /* 0x000fe80000100800 */
[----:B------:R-:W-:Y:S04]  /*26c00*/  STL [R1+0x18c], R39 ;  /* 0x00018c2701007387 */ /* 0x000fe80000100800 */
[----:B------:R-:W-:Y:S04]  /*26c10*/  STL [R1+0x188], R38 ;  /* 0x0001882601007387 */ /* 0x000fe80000100800 */
[----:B------:R-:W-:Y:S04]  /*26c20*/  STL [R1+0x184], R37 ;  /* 0x0001842501007387 */ /* 0x000fe80000100800 */
[----:B0-----:R-:W4:Y:S04]  /*26c30*/  LDL.LU R45, [R1+0x16c] ;  /* 0x00016c00012d7983 */ /* 0x001f280000300800 */
        /* <DEDUP_REMOVED lines=20> */
[----:B0-----:R-:W4:Y:S01]  /*26d80*/  LDL.LU R0, [R1+0x120] ;  /* 0x0001200001007983 */ /* 0x001f220000300800 */
[----:B--2---:R-:W-:-:S03]  /*26d90*/  F2FP.BF16.F32.PACK_AB R34, R34, R93 ;  /* 0x0000005d2222723e */ /* 0x004fc600000010ff */
[----:B------:R-:W2:Y:S04]  /*26da0*/  LDL.LU R93, [R1+0x11c] ;  /* 0x00011c00015d7983 */ /* 0x000ea80000300800 */
[----:B------:R-:W-:Y:S04]  /*26db0*/  STL [R1+0x178], R34 ;  /* 0x0001782201007387 */ /* 0x000fe80000100800 */
[----:B------:R-:W2:Y:S01]  /*26dc0*/  LDL.LU R64, [R1+0x118] ;  /* 0x0001180001407983 */ /* 0x000ea20000300800 */
[----:B---3--:R-:W-:-:S03]  /*26dd0*/  F2FP.BF16.F32.PACK_AB R33, R33, R2 ;  /* 0x000000022121723e */ /* 0x008fc600000010ff */
[----:B------:R-:W3:Y:S04]  /*26de0*/  LDL.LU R2, [R1+0x114] ;  /* 0x0001140001027983 */ /* 0x000ee80000300800 */
[----:B------:R-:W-:Y:S01]  /*26df0*/  STL [R1+0x174], R33 ;  /* 0x0001742101007387 */ /* 0x000fe20000100800 */
[----:B----4-:R-:W-:-:S03]  /*26e00*/  F2FP.BF16.F32.PACK_AB R3, R32, R92 ;  /* 0x0000005c2003723e */ /* 0x010fc600000010ff */
[----:B------:R-:W4:Y:S04]  /*26e10*/  LDL.LU R65, [R1+0x110] ;  /* 0x0001100001417983 */ /* 0x000f280000300800 */
[----:B------:R-:W4:Y:S04]  /*26e20*/  LDL.LU R66, [R1+0x10c] ;  /* 0x00010c0001427983 */ /* 0x000f280000300800 */
[----:B------:R0:W-:Y:S04]  /*26e30*/  STL [R1+0x170], R3 ;  /* 0x0001700301007387 */ /* 0x0001e80000100800 */
[----:B------:R-:W4:Y:S04]  /*26e40*/  LDL.LU R67, [R1+0x108] ;  /* 0x0001080001437983 */ /* 0x000f280000300800 */
[----:B------:R-:W4:Y:S04]  /*26e50*/  LDL.LU R92, [R1+0x104] ;  /* 0x00010400015c7983 */ /* 0x000f280000300800 */
[----:B0-----:R-:W4:Y:S01]  /*26e60*/  LDL.LU R3, [R1+0x100] ;  /* 0x0001000001037983 */ /* 0x001f220000300800 */
[----:B------:R-:W-:-:S02]  /*26e70*/  F2FP.BF16.F32.PACK_AB R31, R31, R45 ;  /* 0x0000002d1f1f723e */ /* 0x000fc400000010ff */
        /* <DEDUP_REMOVED lines=33> */
[----:B------:R-:W-:Y:S04]  /*27090*/  STL [R1+0x12c], R15 ;  /* 0x00012c0f01007387 */ /* 0x000fe80000100800 */
[----:B------:R-:W-:Y:S01]  /*270a0*/  STL [R1+0x128], R14 ;  /* 0x0001280e01007387 */ /* 0x000fe20000100800 */
[----:B------:R-:W-:-:S03]  /*270b0*/  F2FP.BF16.F32.PACK_AB R12, R12, R0 ;  /* 0x000000000c0c723e */ /* 0x000fc600000010ff */
[----:B------:R-:W4:Y:S01]  /*270c0*/  LDL.LU R0, [R1+0xfc] ;  /* 0x0000fc0001007983 */ /* 0x000f220000300800 */
[----:B------:R-:W-:-:S05]  /*270d0*/  F2FP.BF16.F32.PACK_AB R13, R13, R63 ;  /* 0x0000003f0d0d723e */ /* 0x000fca00000010ff */
[----:B------:R-:W-:Y:S04]  /*270e0*/  STL [R1+0x124], R13 ;  /* 0x0001240d01007387 */ /* 0x000fe80000100800 */
[----:B------:R-:W-:Y:S01]  /*270f0*/  STL [R1+0x120], R12 ;  /* 0x0001200c01007387 */ /* 0x000fe20000100800 */
[----:B--2---:R-:W-:-:S03]  /*27100*/  F2FP.BF16.F32.PACK_AB R11, R11, R93 ;  /* 0x0000005d0b0b723e */ /* 0x004fc600000010ff */
[----:B------:R-:W2:Y:S01]  /*27110*/  LDL.LU R93, [R1+0x1c] ;  /* 0x00001c00015d7983 */ /* 0x000ea20000300800 */
[----:B------:R-:W-:-:S03]  /*27120*/  F2FP.BF16.F32.PACK_AB R10, R10, R64 ;  /* 0x000000400a0a723e */ /* 0x000fc600000010ff */
[----:B------:R-:W-:Y:S01]  /*27130*/  STL [R1+0x11c], R11 ;  /* 0x00011c0b01007387 */ /* 0x000fe20000100800 */
[----:B---3--:R-:W-:-:S03]  /*27140*/  F2FP.BF16.F32.PACK_AB R9, R9, R2 ;  /* 0x000000020909723e */ /* 0x008fc600000010ff */
[----:B------:R-:W3:Y:S01]  /*27150*/  LDL.LU R2, [R1+0x18] ;  /* 0x0000180001027983 */ /* 0x000ee20000300800 */
[----:B----4-:R-:W-:-:S03]  /*27160*/  F2FP.BF16.F32.PACK_AB R8, R8, R65 ;  /* 0x000000410808723e */ /* 0x010fc600000010ff */
[----:B------:R-:W-:Y:S01]  /*27170*/  STL [R1+0x118], R10 ;  /* 0x0001180a01007387 */ /* 0x000fe20000100800 */
[----:B------:R-:W-:-:S03]  /*27180*/  F2FP.BF16.F32.PACK_AB R7, R7, R66 ;  /* 0x000000420707723e */ /* 0x000fc600000010ff */
[----:B------:R-:W-:Y:S04]  /*27190*/  STL [R1+0x114], R9 ;  /* 0x0001140901007387 */ /* 0x000fe80000100800 */
[----:B------:R-:W-:Y:S01]  /*271a0*/  STL [R1+0x110], R8 ;  /* 0x0001100801007387 */ /* 0x000fe20000100800 */
[----:B------:R-:W-:-:S03]  /*271b0*/  F2FP.BF16.F32.PACK_AB R6, R6, R67 ;  /* 0x000000430606723e */ /* 0x000fc600000010ff */
[----:B------:R-:W-:Y:S01]  /*271c0*/  STL [R1+0x10c], R7 ;  /* 0x00010c0701007387 */ /* 0x000fe20000100800 */
[----:B------:R-:W-:-:S03]  /*271d0*/  F2FP.BF16.F32.PACK_AB R5, R5, R92 ;  /* 0x0000005c0505723e */ /* 0x000fc600000010ff */
[----:B------:R-:W-:Y:S01]  /*271e0*/  STL [R1+0x108], R6 ;  /* 0x0001080601007387 */ /* 0x000fe20000100800 */
[----:B------:R-:W-:-:S03]  /*271f0*/  F2FP.BF16.F32.PACK_AB R4, R4, R3 ;  /* 0x000000030404723e */ /* 0x000fc600000010ff */
[----:B------:R-:W4:Y:S04]  /*27200*/  LDL.LU R3, [R1+0x10] ;  /* 0x0000100001037983 */ /* 0x000f280000300800 */
[----:B------:R-:W-:Y:S04]  /*27210*/  STL [R1+0x104], R5 ;  /* 0x0001040501007387 */ /* 0x000fe80000100800 */
[----:B------:R-:W2:Y:S04]  /*27220*/  LDL.LU R92, [R1+0x8] ;  /* 0x00000800015c7983 */ /* 0x000ea80000300800 */
[----:B------:R0:W-:Y:S02]  /*27230*/  STL [R1+0x100], R4 ;  /* 0x0001000401007387 */ /* 0x0001e40000100800 */
[----:B0-----:R-:W0:Y:S01]  /*27240*/  LDTM.x64 R4, tmem[UR10+0x1c0] ;  /* 0x0001c00a000479ee */ /* 0x001e220008340000 */
[----:B------:R-:W-:Y:S01]  /*27250*/  NOP ;  /* 0x0000000000007918 */ /* 0x000fe20000000000 */
[----:B------:R-:W0:Y:S02]  /*27260*/  LDCU.64 UR10, c[0x0][0x398] ;  /* 0x00007300ff0a77ac */ /* 0x000e240008000a00 */
[----:B0-----:R-:W-:Y:S04]  /*27270*/  STL [R1+0xa7c], R50 ;  /* 0x000a7c3201007387 */ /* 0x001fe80000100800 */
        /* <DEDUP_REMOVED lines=15> */
[----:B------:R0:W-:Y:S02]  /*27370*/  STL [R1+0xa3c], R66 ;  /* 0x000a3c4201007387 */ /* 0x0001e40000100800 */
[----:B0-----:R-:W-:-:S02]  /*27380*/  F2FP.BF16.F32.PACK_AB R66, R67, R0 ;  /* 0x000000004342723e */ /* 0x001fc400000010ff */
[----:B------:R0:W2:Y:S04]  /*27390*/  LDL.LU R0, [R1+0xaa4] ;  /* 0x000aa40001007983 */ /* 0x0000a80000300800 */
[----:B------:R0:W-:Y:S04]  /*273a0*/  STL [R1+0xfc], R66 ;  /* 0x0000fc4201007387 */ /* 0x0001e80000100800 */
[----:B0-----:R-:W3:Y:S01]  /*273b0*/  LDL.LU R66, [R1+0x400] ;  /* 0x0004000001427983 */ /* 0x001ee20000300800 */
[----:B--2---:R-:W-:-:S03]  /*273c0*/  F2FP.BF16.F32.PACK_AB R0, R11, R93 ;  /* 0x0000005d0b00723e */ /* 0x004fc600000010ff */
[----:B------:R0:W2:Y:S01]  /*273d0*/  LDL.LU R93, [R1+0xaa0] ;  /* 0x000aa000015d7983 */ /* 0x0000a20000300800 */
[C---:B------:R-:W-:Y:S02]  /*273e0*/  PRMT R64, R0.reuse, 0x7610, R64 ;  /* 0x0000761000407816 */ /* 0x040fe40000000040 */
[----:B------:R-:W-:Y:S02]  /*273f0*/  PRMT R65, R0, 0x7632, R65 ;  /* 0x0000763200417816 */ /* 0x000fe40000000041 */
[----:B------:R0:W3:Y:S02]  /*27400*/  LDL.LU R0, [R1+0xa9c] ;  /* 0x000a9c0001007983 */ /* 0x0000e40000300800 */
[----:B---3--:R-:W-:Y:S02]  /*27410*/  F2FP.BF16.F32.PACK_AB R0, R10, R2 ;  /* 0x000000020a00723e */ /* 0x008fe400000010ff */
[----:B------:R-:W3:Y:S02]  /*27420*/  LDL.LU R2, [R1+0xa98] ;  /* 0x000a980001027983 */ /* 0x000ee40000300800 */
[----:B------:R-:W-:-:S02]  /*27430*/  PRMT R62, R0, 0x7610, R62 ;  /* 0x00007610003e7816 */ /* 0x000fc4000000003e */
[----:B------:R-:W-:Y:S02]  /*27440*/  PRMT R63, R0, 0x7632, R63 ;  /* 0x00007632003f7816 */ /* 0x000fe4000000003f */
[----:B------:R-:W2:Y:S02]  /*27450*/  LDL.LU R0, [R1+0xa94] ;  /* 0x000a940001007983 */ /* 0x000ea40000300800 */
[----:B--2---:R-:W-:Y:S02]  /*27460*/  F2FP.BF16.F32.PACK_AB R93, R9, R0 ;  /* 0x00000000095d723e */ /* 0x004fe400000010ff */
[----:B------:R0:W4:Y:S02]  /*27470*/  LDL.LU R0, [R1+0xa90] ;  /* 0x000a900001007983 */ /* 0x0001240000300800 */
[C---:B------:R-:W-:Y:S02]  /*27480*/  PRMT R60, R93.reuse, 0x7610, R60 ;  /* 0x000076105d3c7816 */ /* 0x040fe4000000003c */
[----:B------:R-:W-:-:S02]  /*27490*/  PRMT R61, R93, 0x7632, R61 ;  /* 0x000076325d3d7816 */ /* 0x000fc4000000003d */
[----:B------:R-:W2:Y:S01]  /*274a0*/  LDL R93, [R1+0x404] ;  /* 0x00040400015d7983 */ /* 0x000ea20000100800 */
[----:B----4-:R-:W-:-:S03]  /*274b0*/  F2FP.BF16.F32.PACK_AB R0, R8, R3 ;  /* 0x000000030800723e */ /* 0x010fc600000010ff */
[----:B------:R-:W4:Y:S01]  /*274c0*/  LDL.LU R3, [R1+0xa8c] ;  /* 0x000a8c0001037983 */ /* 0x000f220000300800 */
[C---:B------:R-:W-:Y:S02]  /*274d0*/  PRMT R58, R0.reuse, 0x7610, R58 ;  /* 0x00007610003a7816 */ /* 0x040fe4000000003a */
[----:B------:R-:W-:Y:S02]  /*274e0*/  PRMT R59, R0, 0x7632, R59 ;  /* 0x00007632003b7816 */ /* 0x000fe4000000003b */
[----:B------:R0:W3:Y:S01]  /*274f0*/  LDL.LU R0, [R1+0xa88] ;  /* 0x000a880001007983 */ /* 0x0000e20000300800 */
[----:B--2---:R-:W-:-:S04]  /*27500*/  ISETP.GE.AND P1, PT, R93, UR14, PT ;  /* 0x0000000e5d007c0c */ /* 0x004fc8000bf26270 */
[----:B------:R-:W-:Y:S01]  /*27510*/  ISETP.LT.AND P1, PT, R66, UR33, !P1 ;  /* 0x0000002142007c0c */ /* 0x000fe2000cf21270 */
[----:B------:R-:W2:Y:S01]  /*27520*/  LDCU UR33, c[0x0][0x398] ;  /* 0x00007300ff2177ac */ /* 0x000ea20008000800 */
[----:B------:R-:W-:Y:S02]  /*27530*/  F2FP.BF16.F32.PACK_AB R6, R6, R92 ;  /* 0x0000005c0606723e */ /* 0x000fe400000010ff */
[----:B------:R-:W2:Y:S02]  /*27540*/  LDL R92, [R1+0x408] ;  /* 0x00040800015c7983 */ /* 0x000ea40000100800 */
[C---:B------:R-:W-:Y:S02]  /*27550*/  PRMT R54, R6.reuse, 0x7610, R54 ;  /* 0x0000761006367816 */ /* 0x040fe40000000036 */
[----:B------:R-:W-:Y:S02]  /*27560*/  PRMT R55, R6, 0x7632, R55 ;  /* 0x0000763206377816 */ /* 0x000fe40000000037 */
[----:B----4-:R-:W-:-:S02]  /*27570*/  F2FP.BF16.F32.PACK_AB R7, R7, R3 ;  /* 0x000000030707723e */ /* 0x010fc400000010ff */
[----:B------:R-:W4:Y:S01]  /*27580*/  LDC R3, c[0x0][0x3b4] ;  /* 0x0000ed00ff037b82 */ /* 0x000f220000000800 */
[----:B---3--:R-:W-:-:S04]  /*27590*/  F2FP.BF16.F32.PACK_AB R0, R5, R2 ;  /* 0x000000020500723e */ /* 0x008fc800000010ff */
[C---:B------:R-:W-:Y:S02]  /*275a0*/  PRMT R52, R0.reuse, 0x7610, R52 ;  /* 0x0000761000347816 */ /* 0x040fe40000000034 */
[----:B------:R-:W-:Y:S01]  /*275b0*/  PRMT R53, R0, 0x7632, R53 ;  /* 0x0000763200357816 */ /* 0x000fe20000000035 */
[----:B----4-:R-:W-:-:S05]  /*275c0*/  IMAD R0, R93, R3, RZ ;  /* 0x000000035d007224 */ /* 0x010fca00078e02ff */
[----:B------:R-:W-:Y:S01]  /*275d0*/  LEA R2, P2, R0, UR12, 0x1 ;  /* 0x0000000c00027c11 */ /* 0x000fe2000f8408ff */
[----:B------:R-:W-:-:S03]  /*275e0*/  IMAD R5, R3, 0x80, R0 ;  /* 0x0000008003057824 */ /* 0x000fc600078e0200 */
[----:B------:R-:W-:Y:S01]  /*275f0*/  LEA.HI.X.SX32 R3, R0, UR13, 0x1, P2 ;  /* 0x0000000d00037c11 */ /* 0x000fe200090f0eff */
[----:B------:R-:W-:Y:S01]  /*27600*/  IMAD R0, R66, UR30, RZ ;  /* 0x0000001e42007c24 */ /* 0x000fe2000f8e02ff */
[C---:B------:R-:W-:Y:S02]  /*27610*/  PRMT R56, R7.reuse, 0x7610, R56 ;  /* 0x0000761007387816 */ /* 0x040fe40000000038 */
[----:B------:R-:W-:Y:S01]  /*27620*/  PRMT R57, R7, 0x7632, R57 ;  /* 0x0000763207397816 */ /* 0x000fe20000000039 */
[----:B------:R-:W-:-:S05]  /*27630*/  IMAD.WIDE R6, R0, 0x2, R2 ;  /* 0x0000000200067825 */ /* 0x000fca00078e0202 */
[----:B------:R3:W-:Y:S04]  /*27640*/  @P1 STG.E.U16 desc[UR24][R6.64], R68 ;  /* 0x0000004406001986 */ /* 0x0007e8000c101518 */
[----:B---3--:R-:W3:Y:S01]  /*27650*/  LDL.LU R7, [R1] ;  /* 0x0000000001077983 */ /* 0x008ee20000300800 */
[----:B------:R-:W-:Y:S01]  /*27660*/  ISETP.GE.AND P0, PT, R66, UR15, PT ;  /* 0x0000000f42007c0c */ /* 0x000fe2000bf06270 */
[----:B------:R-:W4:Y:S03]  /*27670*/  LDCU.64 UR14, c[0x0][0x398] ;  /* 0x00007300ff0e77ac */ /* 0x000f260008000a00 */
[----:B--2---:R-:W-:Y:S01]  /*27680*/  ISETP.LT.AND P0, PT, R92, UR4, !P0 ;  /* 0x000000045c007c0c */ /* 0x004fe2000c701270 */
[----:B------:R-:W2:Y:S01]  /*27690*/  LDCU UR4, c[0x0][0x39c] ;  /* 0x00007380ff0477ac */ /* 0x000ea20008000800 */
[----:B------:R-:W-:-:S02]  /*276a0*/  PRMT R8, R68, 0x7632, R8 ;  /* 0x0000763244087816 */ /* 0x000fc40000000008 */
[----:B---3--:R-:W-:-:S04]  /*276b0*/  F2FP.BF16.F32.PACK_AB R4, R4, R7 ;  /* 0x000000070404723e */ /* 0x008fc800000010ff */
[C---:B------:R-:W-:Y:S02]  /*276c0*/  PRMT R50, R4.reuse, 0x7610, R50 ;  /* 0x0000761004327816 */ /* 0x040fe40000000032 */
[----:B------:R-:W-:Y:S02]  /*276d0*/  PRMT R51, R4, 0x7632, R51 ;  /* 0x0000763204337816 */ /* 0x000fe40000000033 */
[----:B------:R-:W-:-:S04]  /*276e0*/  LEA R4, P1, R5, UR12, 0x1 ;  /* 0x0000000c05047c11 */ /* 0x000fc8000f8208ff */
[----:B------:R-:W-:Y:S01]  /*276f0*/  LEA.HI.X.SX32 R5, R5, UR13, 0x1, P1 ;  /* 0x0000000d05057c11 */ /* 0x000fe200088f0eff */
[----:B------:R-:W3:Y:S02]  /*27700*/  LDCU.64 UR12, c[0x0][0x398] ;  /* 0x00007300ff0c77ac */ /* 0x000ee40008000a00 */
[----:B------:R-:W-:-:S05]  /*27710*/  IMAD.WIDE R6, R0, 0x2, R4 ;  /* 0x0000000200067825 */ /* 0x000fca00078e0204 */
[----:B------:R0:W-:Y:S02]  /*27720*/  @P0 STG.E.U16 desc[UR24][R6.64], R8 ;  /* 0x0000000806000986 */ /* 0x0001e4000c101518 */
[----:B0-----:R-:W-:-:S05]  /*27730*/  VIADD R6, R66, 0x1 ;  /* 0x0000000142067836 */ /* 0x001fca0000000000 */
[----:B------:R-:W-:Y:S01]  /*27740*/  ISETP.GE.AND P0, PT, R6, UR6, PT ;  /* 0x0000000606007c0c */ /* 0x000fe2000bf06270 */
[----:B------:R-:W-:Y:S01]  /*27750*/  VIADD R0, R0, UR30 ;  /* 0x0000001e00007c36 */ /* 0x000fe20008000000 */
[----:B------:R-:W-:Y:S01]  /*27760*/  PRMT R8, R69, 0x7632, R8 ;  /* 0x0000763245087816 */ /* 0x000fe20000000008 */
[----:B------:R-:W0:Y:S01]  /*27770*/  LDCU.64 UR6, c[0x0][0x398] ;  /* 0x00007300ff0677ac */ /* 0x000e220008000a00 */
[----:B----4-:R-:W-:Y:S02]  /*27780*/  ISETP.LT.AND P1, PT, R93, UR14, !P0 ;  /* 0x0000000e5d007c0c */ /* 0x010fe4000c721270 */
[----:B------:R-:W-:Y:S01]  /*27790*/  ISETP.LT.AND P0, PT, R92, UR26, !P0 ;  /* 0x0000001a5c007c0c */ /* 0x000fe2000c701270 */
[----:B------:R-:W-:Y:S01]  /*277a0*/  IMAD.WIDE R6, R0, 0x2, R2 ;  /* 0x0000000200067825 */ /* 0x000fe200078e0202 */
[----:B------:R-:W-:Y:S01]  /*277b0*/  PRMT R9, R89, 0x7610, R9 ;  /* 0x0000761059097816 */ /* 0x000fe20000000009 */
[----:B------:R-:W4:Y:S01]  /*277c0*/  LDCU UR26, c[0x0][0x398] ;  /* 0x00007300ff1a77ac */ /* 0x000f220008000800 */
[----:B------:R-:W-:-:S02]  /*277d0*/  PRMT R11, R91, 0x7610, R11 ;  /* 0x000076105b0b7816 */ /* 0x000fc4000000000b */
[----:B------:R-:W-:Y:S01]  /*277e0*/  PRMT R10, R91, 0x7632, R10 ;  /* 0x000076325b0a7816 */ /* 0x000fe2000000000a */
[----:B------:R-:W0:Y:S04]  /*277f0*/  LDCU UR14, c[0x0][0x398] ;  /* 0x00007300ff0e77ac */ /* 0x000e280008000800 */
[----:B------:R1:W-:Y:S02]  /*27800*/  @P1 STG.E.U16 desc[UR24][R6.64], R69 ;  /* 0x0000004506001986 */ /* 0x0003e4000c101518 */
[----:B-1----:R-:W-:-:S05]  /*27810*/  IMAD.WIDE R6, R0, 0x2, R4 ;  /* 0x0000000200067825 */ /* 0x002fca00078e0204 */
[----:B------:R1:W-:Y:S02]  /*27820*/  @P0 STG.E.U16 desc[UR24][R6.64], R8 ;  /* 0x0000000806000986 */ /* 0x0003e4000c101518 */
[----:B-1----:R-:W-:-:S05]  /*27830*/  VIADD R6, R66, 0x2 ;  /* 0x0000000242067836 */ /* 0x002fca0000000000 */
[----:B--2---:R-:W-:Y:S01]  /*27840*/  ISETP.GE.AND P0, PT, R6, UR4, PT ;  /* 0x0000000406007c0c */ /* 0x004fe2000bf06270 */
[----:B------:R-:W-:Y:S01]  /*27850*/  VIADD R0, R0, UR30 ;  /* 0x0000001e00007c36 */ /* 0x000fe20008000000 */
[----:B------:R-:W1:Y:S02]  /*27860*/  LDCU UR4, c[0x0][0x39c] ;  /* 0x00007380ff0477ac */ /* 0x000e640008000800 */
[----:B------:R-:W-:Y:S02]  /*27870*/  ISETP.LT.AND P1, PT, R93, UR20, !P0 ;  /* 0x000000145d007c0c */ /* 0x000fe4000c721270 */
[----:B---3--:R-:W-:Y:S01]  /*27880*/  ISETP.LT.AND P0, PT, R92, UR12, !P0 ;  /* 0x0000000c5c007c0c */ /* 0x008fe2000c701270 */
[----:B------:R-:W-:Y:S01]  /*27890*/  IMAD.WIDE R6, R0, 0x2, R2 ;  /* 0x0000000200067825 */ /* 0x000fe200078e0202 */
[----:B------:R-:W-:Y:S01]  /*278a0*/  PRMT R8, R70, 0x7632, R8 ;  /* 0x0000763246087816 */ /* 0x000fe20000000008 */
[----:B------:R-:W2:Y:S01]  /*278b0*/  LDCU UR20, c[0x0][0x398] ;  /* 0x00007300ff1477ac */ /* 0x000ea20008000800 */
[----:B------:R-:W3:Y:S07]  /*278c0*/  LDCU UR12, c[0x0][0x398] ;  /* 0x00007300ff0c77ac */ /* 0x000eee0008000800 */
[----:B------:R0:W-:Y:S02]  /*278d0*/  @P1 STG.E.U16 desc[UR24][R6.64], R70 ;  /* 0x0000004606001986 */ /* 0x0001e4000c101518 */
[----:B0-----:R-:W-:-:S05]  /*278e0*/  IMAD.WIDE R6, R0, 0x2, R4 ;  /* 0x0000000200067825 */ /* 0x001fca00078e0204 */
[----:B------:R0:W-:Y:S02]  /*278f0*/  @P0 STG.E.U16 desc[UR24][R6.64], R8 ;  /* 0x0000000806000986 */ /* 0x0001e4000c101518 */
[----:B0-----:R-:W-:-:S05]  /*27900*/  VIADD R6, R66, 0x3 ;  /* 0x0000000342067836 */ /* 0x001fca0000000000 */
[----:B-1----:R-:W-:Y:S01]  /*27910*/  ISETP.GE.AND P0, PT, R6, UR4, PT ;  /* 0x0000000406007c0c */ /* 0x002fe2000bf06270 */
[----:B------:R-:W-:Y:S01]  /*27920*/  VIADD R0, R0, UR30 ;  /* 0x0000001e00007c36 */ /* 0x000fe20008000000 */
[----:B------:R-:W0:Y:S02]  /*27930*/  LDCU UR4, c[0x0][0x39c] ;  /* 0x00007380ff0477ac */ /* 0x000e240008000800 */
[----:B------:R-:W-:Y:S02]  /*27940*/  ISETP.LT.AND P1, PT, R93, UR6, !P0 ;  /* 0x000000065d007c0c */ /* 0x000fe4000c721270 */
[----:B------:R-:W-:Y:S01]  /*27950*/  ISETP.LT.AND P0, PT, R92, UR22, !P0 ;  /* 0x000000165c007c0c */ /* 0x000fe2000c701270 */
[C---:B------:R-:W-:Y:S01]  /*27960*/  IMAD.WIDE R6, R0.reuse, 0x2, R2 ;  /* 0x0000000200067825 */ /* 0x040fe200078e0202 */
[----:B------:R-:W-:Y:S01]  /*27970*/  PRMT R8, R71, 0x7632, R8 ;  /* 0x0000763247087816 */ /* 0x000fe20000000008 */
[----:B------:R-:W1:Y:S01]  /*27980*/  LDCU UR6, c[0x0][0x398] ;  /* 0x00007300ff0677ac */ /* 0x000e620008000800 */
[----:B------:R-:W0:Y:S07]  /*27990*/  LDCU UR22, c[0x0][0x398] ;  /* 0x00007300ff1677ac */ /* 0x000e2e0008000800 */
[----:B------:R0:W-:Y:S02]  /*279a0*/  @P1 STG.E.U16 desc[UR24][R6.64], R71 ;  /* 0x0000004706001986 */ /* 0x0001e4000c101518 */
[----:B0-----:R-:W-:-:S05]  /*279b0*/  IMAD.WIDE R6, R0, 0x2, R4 ;  /* 0x0000000200067825 */ /* 0x001fca00078e0204 */
[----:B------:R0:W-:Y:S02]  /*279c0*/  @P0 STG.E.U16 desc[UR24][R6.64], R8 ;  /* 0x0000000806000986 */ /* 0x0001e4000c101518 */
[----:B0-----:R-:W-:-:S05]  /*279d0*/  VIADD R6, R66, 0x4 ;  /* 0x0000000442067836 */ /* 0x001fca0000000000 */
[----:B------:R-:W-:Y:S01]  /*279e0*/  ISETP.GE.AND P0, PT, R6, UR4, PT ;  /* 0x0000000406007c0c */ /* 0x000fe2000bf06270 */
[----:B------:R-:W-:Y:S01]  /*279f0*/  VIADD R0, R0, UR30 ;  /* 0x0000001e00007c36 */ /* 0x000fe20008000000 */
[----:B------:R-:W0:Y:S02]  /*27a00*/  LDCU UR4, c[0x0][0x39c] ;  /* 0x00007380ff0477ac */ /* 0x000e240008000800 */
[----:B------:R-:W-:Y:S02]  /*27a10*/  ISETP.LT.AND P1, PT, R93, UR28, !P0 ;  /* 0x0000001c5d007c0c */ /* 0x000fe4000c721270 */
[----:B------:R-:W-:Y:S01]  /*27a20*/  ISETP.LT.AND P0, PT, R92, UR16, !P0 ;  /* 0x000000105c007c0c */ /* 0x000fe2000c701270 */
[----:B------:R-:W-:Y:S01]  /*27a30*/  IMAD.WIDE R6, R0, 0x2, R2 ;  /* 0x0000000200067825 */ /* 0x000fe200078e0202 */
[C---:B------:R-:W-:Y:S01]  /*27a40*/  PRMT R8, R72.reuse, 0x7610, R8 ;  /* 0x0000761048087816 */ /* 0x040fe20000000008 */
[----:B------:R-:W0:Y:S01]  /*27a50*/  LDCU UR28, c[0x0][0x39c] ;  /* 0x00007380ff1c77ac */ /* 0x000e220008000800 */
[----:B------:R-:W0:Y:S07]  /*27a60*/  LDCU UR16, c[0x0][0x398] ;  /* 0x00007300ff1077ac */ /* 0x000e2e0008000800 */
[----:B------:R0:W-:Y:S02]  /*27a70*/  @P1 STG.E.U16 desc[UR24][R6.64], R8 ;  /* 0x0000000806001986 */ /* 0x0001e4000c101518 */
[----:B0-----:R-:W-:Y:S01]  /*27a80*/  PRMT R8, R72, 0x7632, R8 ;  /* 0x0000763248087816 */ /* 0x001fe20000000008 */
[----:B------:R-:W-:-:S05]  /*27a90*/  IMAD.WIDE R6, R0, 0x2, R4 ;  /* 0x0000000200067825 */ /* 0x000fca00078e0204 */
[----:B------:R0:W-:Y:S02]  /*27aa0*/  @P0 STG.E.U16 desc[UR24][R6.64], R8 ;  /* 0x0000000806000986 */ /* 0x0001e4000c101518 */
[----:B0-----:R-:W-:-:S05]  /*27ab0*/  VIADD R6, R66, 0x5 ;  /* 0x0000000542067836 */ /* 0x001fca0000000000 */
[----:B------:R-:W-:Y:S01]  /*27ac0*/  ISETP.GE.AND P0, PT, R6, UR4, PT ;  /* 0x0000000406007c0c */ /* 0x000fe2000bf06270 */
[----:B------:R-:W-:Y:S01]  /*27ad0*/  VIADD R0, R0, UR30 ;  /* 0x0000001e00007c36 */ /* 0x000fe20008000000 */
[----:B------:R-:W0:Y:S02]  /*27ae0*/  LDCU UR4, c[0x0][0x39c] ;  /* 0x00007380ff0477ac */ /* 0x000e240008000800 */
[----:B------:R-:W-:Y:S02]  /*27af0*/  ISETP.LT.AND P1, PT, R93, UR10, !P0 ;  /* 0x0000000a5d007c0c */ /* 0x000fe4000c721270 */
[----:B------:R-:W-:Y:S01]  /*27b00*/  ISETP.LT.AND P0, PT, R92, UR18, !P0 ;  /* 0x000000125c007c0c */ /* 0x000fe2000c701270 */
[C---:B------:R-:W-:Y:S01]  /*27b10*/  IMAD.WIDE R6, R0.reuse, 0x2, R2 ;  /* 0x0000000200067825 */ /* 0x040fe200078e0202 */
[C---:B------:R-:W-:Y:S01]  /*27b20*/  PRMT R8, R73.reuse, 0x7610, R8 ;  /* 0x0000761049087816 */ /* 0x040fe20000000008 */
[----:B------:R-:W2:Y:S01]  /*27b30*/  LDL.LU R92, [R1+0xa84] ;  /* 0x000a8400015c7983 */ /* 0x000ea20000300800 */
[----:B------:R-:W0:Y:S01]  /*27b40*/  LDCU UR18, c[0x0][0x39c] ;  /* 0x00007380ff1277ac */ /* 0x000e220008000800 */
[----:B------:R-:W0:Y:S06]  /*27b50*/  LDCU UR10, c[0x0][0x398] ;  /* 0x00007300ff0a77ac */ /* 0x000e2c0008000800 */
[----:B------:R0:W-:Y:S02]  /*27b60*/  @P1 STG.E.U16 desc[UR24][R6.64], R8 ;  /* 0x0000000806001986 */ /* 0x0001e4000c101518 */
[----:B0-----:R-:W-:Y:S01]  /*27b70*/  PRMT R8, R73, 0x7632, R8 ;  /* 0x0000763249087816 */ /* 0x001fe20000000008 */
[----:B------:R-:W-:Y:S01]  /*27b80*/  IMAD.WIDE R6, R0, 0x2, R4 ;  /* 0x0000000200067825 */ /* 0x000fe200078e0204 */
[----:B------:R-:W1:Y:S04]  /*27b90*/  LDL.LU R73, [R1+0x408] ;  /* 0x0004080001497983 */ /* 0x000e680000300800 */
[----:B------:R0:W-:Y:S02]  /*27ba0*/  @P0 STG.E.U16 desc[UR24][R6.64], R8 ;  /* 0x0000000806000986 */ /* 0x0001e4000c101518 */
[----:B0-----:R-:W-:-:S05]  /*27bb0*/  VIADD R6, R66, 0x6 ;  /* 0x0000000642067836 */ /* 0x001fca0000000000 */
[----:B------:R-:W-:Y:S01]  /*27bc0*/  ISETP.GE.AND P0, PT, R6, UR4, PT ;  /* 0x0000000406007c0c */ /* 0x000fe2000bf06270 */
[----:B------:R-:W-:Y:S01]  /*27bd0*/  VIADD R0, R0, UR30 ;  /* 0x0000001e00007c36 */ /* 0x000fe20008000000 */
[----:B------:R-:W-:Y:S01]  /*27be0*/  PRMT R8, R74, 0x7610, R8 ;  /* 0x000076104a087816 */ /* 0x000fe20000000008 */
[----:B------:R-:W0:Y:S01]  /*27bf0*/  LDCU UR4, c[0x0][0x39c] ;  /* 0x00007380ff0477ac */ /* 0x000e220008000800 */
[----:B------:R-:W-:Y:S01]  /*27c00*/  ISETP.LT.AND P1, PT, R93, UR32, !P0 ;  /* 0x000000205d007c0c */ /* 0x000fe2000c721270 */
[----:B------:R-:W-:Y:S01]  /*27c10*/  IMAD.WIDE R6, R0, 0x2, R2 ;  /* 0x0000000200067825 */ /* 0x000fe200078e0202 */
[----:B------:R-:W2:Y:S01]  /*27c20*/  LDL.LU R93, [R1+0xa80] ;  /* 0x000a8000015d7983 */ /* 0x000ea20000300800 */
[----:B------:R-:W0:Y:S03]  /*27c30*/  LDCU UR32, c[0x0][0x398] ;  /* 0x00007300ff2077ac */ /* 0x000e260008000800 */
[----:B------:R-:W2:Y:S04]  /*27c40*/  LDL.S16 R71, [R1+0x368] ;  /* 0x0003680001477983 */ /* 0x000ea80000100600 */
[----:B------:R-:W2:Y:S04]  /*27c50*/  LDL.LU.S16 R70, [R1+0x36a] ;  /* 0x00036a0001467983 */ /* 0x000ea80000300600 */
[----:B------:R-:W2:Y:S04]  /*27c60*/  LDL.S16 R72, [R1+0x36c] ;  /* 0x00036c0001487983 */ /* 0x000ea80000100600 */
[----:B------:R0:W-:Y:S04]  /*27c70*/  @P1 STG.E.U16 desc[UR24][R6.64], R8 ;  /* 0x0000000806001986 */ /* 0x0001e8000c101518 */
[----:B------:R-:W2:Y:S01]  /*27c80*/  LDL.LU.S16 R69, [R1+0x36e] ;  /* 0x00036e0001457983 */ /* 0x000ea20000300600 */
[----:B0-----:R-:W-:-:S03]  /*27c90*/  PRMT R8, R74, 0x7632, R8 ;  /* 0x000076324a087816 */ /* 0x001fc60000000008 */
[----:B------:R-:W2:Y:S01]  /*27ca0*/  LDL.LU R74, [R1+0x404] ;  /* 0x00040400014a7983 */ /* 0x000ea20000300800 */
[----:B------:R-:W-:-:S04]  /*27cb0*/  IMAD.WIDE R6, R0, 0x2, R4 ;  /* 0x0000000200067825 */ /* 0x000fc800078e0204 */
[----:B------:R-:W-:Y:S01]  /*27cc0*/  VIADD R0, R0, UR30 ;  /* 0x0000001e00007c36 */ /* 0x000fe20008000000 */
[----:B-1----:R-:W-:Y:S01]  /*27cd0*/  ISETP.LT.AND P0, PT, R73, UR6, !P0 ;  /* 0x0000000649007c0c */ /* 0x002fe2000c701270 */
[----:B------:R-:W2:-:S12]  /*27ce0*/  LDCU UR6, c[0x0][0x398] ;  /* 0x00007300ff0677ac */ /* 0x000e980008000800 */
[----:B------:R0:W-:Y:S02]  /*27cf0*/  @P0 STG.E.U16 desc[UR24][R6.64], R8 ;  /* 0x0000000806000986 */ /* 0x0001e4000c101518 */
[----:B0-----:R-:W-:-:S05]  /*27d00*/  VIADD R6, R66, 0x7 ;  /* 0x0000000742067836 */ /* 0x001fca0000000000 */
[----:B------:R-:W-:Y:S01]  /*27d10*/  ISETP.GE.AND P0, PT, R6, UR4, PT ;  /* 0x0000000406007c0c */ /* 0x000fe2000bf06270 */
[----:B------:R-:W0:Y:S01]  /*27d20*/  LDCU UR4, c[0x0][0x39c] ;  /* 0x00007380ff0477ac */ /* 0x000e220008000800 */
[----:B------:R-:W-:Y:S01]  /*27d30*/  PRMT R8, R75, 0x7610, R8 ;  /* 0x000076104b087816 */ /* 0x000fe20000000008 */
[----:B------:R-:W-:Y:S01]  /*27d40*/  IMAD.WIDE R6, R0, 0x2, R2 ;  /* 0x0000000200067825 */ /* 0x000fe200078e0202 */
[----:B--2---:R-:W-:Y:S01]  /*27d50*/  ISETP.LT.AND P1, PT, R74, UR6, !P0 ;  /* 0x000000064a007c0c */ /* 0x004fe2000c721270 */
[----:B------:R-:W1:Y:S01]  /*27d60*/  LDCU UR6, c[0x0][0x398] ;  /* 0x00007300ff0677ac */ /* 0x000e620008000800 */
[----:B------:R-:W-:Y:S01]  /*27d70*/  ISETP.LT.AND P0, PT, R73, UR9, !P0 ;  /* 0x0000000949007c0c */ /* 0x000fe2000c701270 */
[----:B------:R-:W2:Y:S10]  /*27d80*/  LDCU UR9, c[0x0][0x398] ;  /* 0x00007300ff0977ac */ /* 0x000eb40008000800 */
[----:B------:R0:W-:Y:S02]  /*27d90*/  @P1 STG.E.U16 desc[UR24][R6.64], R8 ;  /* 0x0000000806001986 */ /* 0x0001e4000c101518 */
[----:B0-----:R-:W-:Y:S01]  /*27da0*/  PRMT R8, R75, 0x7632, R8 ;  /* 0x000076324b087816 */ /* 0x001fe20000000008 */
[----:B------:R-:W-:Y:S01]  /*27db0*/  IMAD.WIDE R6, R0, 0x2, R4 ;  /* 0x0000000200067825 */ /* 0x000fe200078e0204 */
[----:B------:R-:W-:Y:S01]  /*27dc0*/  PRMT R67, R92, 0x7632, R67 ;  /* 0x000076325c437816 */ /* 0x000fe20000000043 */
[----:B------:R-:W3:Y:S04]  /*27dd0*/  LDL.S16 R75, [R1+0x370] ;  /* 0x00037000014b7983 */ /* 0x000ee80000100600 */
[----:B------:R0:W-:Y:S02]  /*27de0*/  @P0 STG.E.U16 desc[UR24][R6.64], R8 ;  /* 0x0000000806000986 */ /* 0x0001e4000c101518 */
[----:B0-----:R-:W-:-:S05]  /*27df0*/  VIADD R6, R66, 0x8 ;  /* 0x0000000842067836 */ /* 0x001fca0000000000 */
[----:B------:R-:W-:Y:S01]  /*27e00*/  ISETP.GE.AND P0, PT, R6, UR4, PT ;  /* 0x0000000406007c0c */ /* 0x000fe2000bf06270 */
[----:B------:R-:W-:Y:S01]  /*27e10*/  VIADD R0, R0, UR30 ;  /* 0x0000001e00007c36 */ /* 0x000fe20008000000 */
[----:B------:R-:W0:Y:S02]  /*27e20*/  LDCU UR4, c[0x0][0x39c] ;  /* 0x00007380ff0477ac */ /* 0x000e240008000800 */
[----:B-1----:R-:W-:Y:S02]  /*27e30*/  ISETP.LT.AND P1, PT, R74, UR6, !P0 ;  /* 0x000000064a007c0c */ /* 0x002fe4000c721270 */
[----:B--2---:R-:W-:Y:S01]  /*27e40*/  ISETP.LT.AND P0, PT, R73, UR9, !P0 ;  /* 0x0000000949007c0c */ /* 0x004fe2000c701270 */
[----:B------:R-:W-:Y:S01]  /*27e50*/  IMAD.WIDE R6, R0, 0x2, R2 ;  /* 0x0000000200067825 */ /* 0x000fe200078e0202 */
[C---:B------:R-:W-:Y:S01]  /*27e60*/  PRMT R8, R76.reuse, 0x7610, R8 ;  /* 0x000076104c087816 */ /* 0x040fe20000000008 */
[----:B------:R-:W1:Y:S01]  /*27e70*/  LDCU UR6, c[0x0][0x398] ;  /* 0x00007300ff0677ac */ /* 0x000e620008000800 */
[----:B------:R-:W2:Y:S07]  /*27e80*/  LDCU UR9, c[0x0][0x398] ;  /* 0x00007300ff0977ac */ /* 0x000eae0008000800 */
        /* <DEDUP_REMOVED lines=8> */
[----:B-1----:R-:W-:Y:S02]  /*27f10*/  ISETP.LT.AND P1, PT, R74, UR6, !P0 ;  /* 0x000000064a007c0c */ /* 0x002fe4000c721270 */
[----:B--2---:R-:W-:Y:S01]  /*27f20*/  ISETP.LT.AND P0, PT, R73, UR9, !P0 ;  /* 0x0000000949007c0c */ /* 0x004fe2000c701270 */
[C---:B------:R-:W-:Y:S01]  /*27f30*/  IMAD.WIDE R6, R0.reuse, 0x2, R2 ;  /* 0x0000000200067825 */ /* 0x040fe200078e0202 */
        /* <DEDUP_REMOVED lines=136> */
[----:B------:R-:W-:Y:S01]  /*287c0*/  PRMT R8, R87, 0x7610, R8 ;  /* 0x0000761057087816 */ /* 0x000fe20000000008 */
[----:B------:R-:W0:Y:S01]  /*287d0*/  LDCU UR4, c[0x0][0x398] ;  /* 0x00007300ff0477ac */ /* 0x000e220008000800 */
[----:B-1----:R-:W-:Y:S02]  /*287e0*/  ISETP.LT.AND P1, PT, R74, UR6, !P0 ;  /* 0x000000064a007c0c */ /* 0x002fe4000c721270 */
[----:B--2---:R-:W-:Y:S01]  /*287f0*/  ISETP.LT.AND P0, PT, R73, UR9, !P0 ;  /* 0x0000000949007c0c */ /* 0x004fe2000c701270 */
[C---:B------:R-:W-:Y:S01]  /*28800*/  IMAD.WIDE R6, R0.reuse, 0x2, R2 ;  /* 0x0000000200067825 */ /* 0x040fe200078e0202 */
[----:B------:R-:W1:Y:S01]  /*28810*/  LDCU UR9, c[0x0][0x39c] ;  /* 0x00007380ff0977ac */ /* 0x000e620008000800 */
[----:B------:R-:W2:Y:S08]  /*28820*/  LDCU UR6, c[0x0][0x398] ;  /* 0x00007300ff0677ac */ /* 0x000eb00008000800 */
        /* <DEDUP_REMOVED lines=11> */
[----:B------:R-:W-:Y:S01]  /*288e0*/  ISETP.LT.AND P3, PT, R73, UR38, !P0 ;  /* 0x0000002649007c0c */ /* 0x000fe2000c761270 */
[----:B------:R-:W0:Y:S01]  /*288f0*/  LDCU UR44, c[0x0][0x39c] ;  /* 0x00007380ff2c77ac */ /* 0x000e220008000800 */
[----:B------:R-:W0:Y:S09]  /*28900*/  LDCU UR38, c[0x0][0x398] ;  /* 0x00007300ff2677ac */ /* 0x000e320008000800 */
[----:B------:R0:W-:Y:S02]  /*28910*/  @P1 STG.E.U16 desc[UR24][R6.64], R8 ;  /* 0x0000000806001986 */ /* 0x0001e4000c101518 */
[----:B0-----:R-:W-:-:S05]  /*28920*/  VIADD R6, R66, 0x15 ;  /* 0x0000001542067836 */ /* 0x001fca0000000000 */
[----:B------:R-:W-:Y:S01]  /*28930*/  ISETP.GE.AND P2, PT, R6, UR18, PT ;  /* 0x0000001206007c0c */ /* 0x000fe2000bf46270 */
[----:B------:R-:W-:Y:S01]  /*28940*/  VIADD R6, R66, 0x16 ;  /* 0x0000001642067836 */ /* 0x000fe20000000000 */
[----:B------:R-:W-:Y:S01]  /*28950*/  PRMT R8, R88, 0x7632, R8 ;  /* 0x0000763258087816 */ /* 0x000fe20000000008 */
[----:B------:R-:W0:Y:S01]  /*28960*/  LDCU UR18, c[0x0][0x398] ;  /* 0x00007300ff1277ac */ /* 0x000e220008000800 */
[----:B------:R-:W-:Y:S02]  /*28970*/  ISETP.LT.AND P0, PT, R74, UR68, !P2 ;  /* 0x000000444a007c0c */ /* 0x000fe4000d701270 */
[----:B------:R-:W-:Y:S01]  /*28980*/  ISETP.GE.AND P1, PT, R6, UR75, PT ;  /* 0x0000004b06007c0c */ /* 0x000fe2000bf26270 */
[C---:B------:R-:W-:Y:S01]  /*28990*/  IMAD.WIDE R6, R0.reuse, 0x2, R4 ;  /* 0x0000000200067825 */ /* 0x040fe200078e0204 */
[----:B------:R-:W-:Y:S01]  /*289a0*/  ISETP.LT.AND P2, PT, R73, UR34, !P2 ;  /* 0x0000002249007c0c */ /* 0x000fe2000d741270 */
[----:B------:R-:W0:Y:S02]  /*289b0*/  LDCU UR68, c[0x0][0x39c] ;  /* 0x00007380ff4477ac */ /* 0x000e240008000800 */
[----:B------:R-:W-:Y:S01]  /*289c0*/  VIADD R0, R0, UR30 ;  /* 0x0000001e00007c36 */ /* 0x000fe20008000000 */
[----:B------:R1:W-:Y:S01]  /*289d0*/  @P3 STG.E.U16 desc[UR24][R6.64], R8 ;  /* 0x0000000806003986 */ /* 0x0003e2000c101518 */
[----:B------:R-:W-:Y:S01]  /*289e0*/  ISETP.LT.AND P3, PT, R74, UR67, !P1 ;  /* 0x000000434a007c0c */ /* 0x000fe2000cf61270 */
[----:B------:R-:W0:Y:S01]  /*289f0*/  LDCU UR67, c[0x0][0x39c] ;  /* 0x00007380ff4377ac */ /* 0x000e220008000800 */
[----:B------:R-:W0:Y:S01]  /*28a00*/  LDCU UR34, c[0x0][0x398] ;  /* 0x00007300ff2277ac */ /* 0x000e220008000800 */
[----:B------:R-:W0:Y:S01]  /*28a10*/  LDCU UR75, c[0x0][0x398] ;  /* 0x00007300ff4b77ac */ /* 0x000e220008000800 */
[----:B-1----:R-:W-:-:S02]  /*28a20*/  VIADD R8, R66, 0x17 ;  /* 0x0000001742087836 */ /* 0x002fc40000000000 */
[----:B------:R-:W-:-:S03]  /*28a30*/  IMAD.WIDE R6, R0, 0x2, R2 ;  /* 0x0000000200067825 */ /* 0x000fc600078e0202 */
[----:B------:R-:W-:Y:S01]  /*28a40*/  ISETP.GE.AND P5, PT, R8, UR48, PT ;  /* 0x0000003008007c0c */ /* 0x000fe2000bfa6270 */
[----:B------:R-:W-:Y:S01]  /*28a50*/  VIADD R8, R66, 0x18 ;  /* 0x0000001842087836 */ /* 0x000fe20000000000 */
[----:B------:R1:W-:Y:S01]  /*28a60*/  @P0 STG.E.U16 desc[UR24][R6.64], R9 ;  /* 0x0000000906000986 */ /* 0x0003e2000c101518 */
[----:B------:R-:W-:Y:S01]  /*28a70*/  ISETP.LT.AND P1, PT, R73, UR43, !P1 ;  /* 0x0000002b49007c0c */ /* 0x000fe2000cf21270 */
[----:B------:R-:W0:Y:S02]  /*28a80*/  LDCU UR43, c[0x0][0x398] ;  /* 0x00007300ff2b77ac */ /* 0x000e240008000800 */
[----:B------:R-:W-:Y:S02]  /*28a90*/  ISETP.GE.AND P4, PT, R8, UR52, PT ;  /* 0x0000003408007c0c */ /* 0x000fe4000bf86270 */
[----:B------:R-:W-:Y:S01]  /*28aa0*/  PRMT R8, R90, 0x7610, R8 ;  /* 0x000076105a087816 */ /* 0x000fe20000000008 */
[----:B------:R-:W0:Y:S01]  /*28ab0*/  LDCU UR48, c[0x0][0x398] ;  /* 0x00007300ff3077ac */ /* 0x000e220008000800 */
[----:B-1----:R-:W-:Y:S01]  /*28ac0*/  PRMT R9, R89, 0x7632, R9 ;  /* 0x0000763259097816 */ /* 0x002fe20000000009 */
[----:B------:R-:W-:Y:S01]  /*28ad0*/  IMAD.WIDE R6, R0, 0x2, R4 ;  /* 0x0000000200067825 */ /* 0x000fe200078e0204 */
[----:B------:R-:W-:Y:S01]  /*28ae0*/  ISETP.LT.AND P0, PT, R74, UR22, !P5 ;  /* 0x000000164a007c0c */ /* 0x000fe2000ef01270 */
[----:B------:R-:W1:Y:S02]  /*28af0*/  LDCU UR22, c[0x0][0x39c] ;  /* 0x00007380ff1677ac */ /* 0x000e640008000800 */
[----:B------:R-:W-:Y:S01]  /*28b00*/  VIADD R0, R0, UR30 ;  /* 0x0000001e00007c36 */ /* 0x000fe20008000000 */
[----:B------:R0:W-:Y:S01]  /*28b10*/  @P2 STG.E.U16 desc[UR24][R6.64], R9 ;  /* 0x0000000906002986 */ /* 0x0001e2000c101518 */
[----:B------:R-:W-:Y:S01]  /*28b20*/  ISETP.LT.AND P5, PT, R73, UR33, !P5 ;  /* 0x0000002149007c0c */ /* 0x000fe2000efa1270 */
[----:B------:R-:W1:Y:S01]  /*28b30*/  LDCU UR33, c[0x0][0x398] ;  /* 0x00007300ff2177ac */ /* 0x000e620008000800 */
[----:B------:R-:W1:Y:S01]  /*28b40*/  LDCU UR52, c[0x0][0x398] ;  /* 0x00007300ff3477ac */ /* 0x000e620008000800 */
[----:B0-----:R-:W-:Y:S01]  /*28b50*/  IMAD.WIDE R6, R0, 0x2, R2 ;  /* 0x0000000200067825 */ /* 0x001fe200078e0202 */
[----:B------:R-:W-:-:S04]  /*28b60*/  PRMT R9, R90, 0x7632, R9 ;  /* 0x000076325a097816 */ /* 0x000fc80000000009 */
[----:B------:R0:W-:Y:S01]  /*28b70*/  @P3 STG.E.U16 desc[UR24][R6.64], R8 ;  /* 0x0000000806003986 */ /* 0x0001e2000c101518 */
[----:B------:R-:W-:Y:S01]  /*28b80*/  ISETP.LT.AND P2, PT, R74, UR66, !P4 ;  /* 0x000000424a007c0c */ /* 0x000fe2000e741270 */
[----:B------:R-:W1:Y:S01]  /*28b90*/  LDCU UR66, c[0x0][0x39c] ;  /* 0x00007380ff4277ac */ /* 0x000e620008000800 */
[----:B0-----:R-:W-:-:S04]  /*28ba0*/  IMAD.WIDE R6, R0, 0x2, R4 ;  /* 0x0000000200067825 */ /* 0x001fc800078e0204 */
[----:B------:R-:W-:Y:S01]  /*28bb0*/  VIADD R8, R66, 0x19 ;  /* 0x0000001942087836 */ /* 0x000fe20000000000 */
[----:B------:R0:W-:Y:S01]  /*28bc0*/  @P1 STG.E.U16 desc[UR24][R6.64], R9 ;  /* 0x0000000906001986 */ /* 0x0001e2000c101518 */
[----:B------:R-:W-:-:S03]  /*28bd0*/  VIADD R0, R0, UR30 ;  /* 0x0000001e00007c36 */ /* 0x000fc60008000000 */
[----:B------:R-:W-:Y:S01]  /*28be0*/  ISETP.GE.AND P3, PT, R8, UR76, PT ;  /* 0x0000004c08007c0c */ /* 0x000fe2000bf66270 */
[----:B------:R-:W1:Y:S01]  /*28bf0*/  LDCU UR76, c[0x0][0x398] ;  /* 0x00007300ff4c77ac */ /* 0x000e620008000800 */
[----:B0-----:R-:W-:Y:S02]  /*28c00*/  VIADD R6, R66, 0x1a ;  /* 0x0000001a42067836 */ /* 0x001fe40000000000 */
[----:B------:R-:W-:-:S03]  /*28c10*/  IMAD.WIDE R8, R0, 0x2, R2 ;  /* 0x0000000200087825 */ /* 0x000fc600078e0202 */
[----:B------:R-:W-:Y:S01]  /*28c20*/  ISETP.GE.AND P6, PT, R6, UR35, PT ;  /* 0x0000002306007c0c */ /* 0x000fe2000bfc6270 */
[C---:B------:R-:W-:Y:S01]  /*28c30*/  IMAD.WIDE R6, R0.reuse, 0x2, R4 ;  /* 0x0000000200067825 */ /* 0x040fe200078e0204 */
[----:B------:R0:W-:Y:S01]  /*28c40*/  @P0 STG.E.U16 desc[UR24][R8.64], R11 ;  /* 0x0000000b08000986 */ /* 0x0001e2000c101518 */
[----:B------:R-:W-:Y:S01]  /*28c50*/  ISETP.LT.AND P4, PT, R73, UR77, !P4 ;  /* 0x0000004d49007c0c */ /* 0x000fe2000e781270 */
[----:B------:R-:W1:Y:S01]  /*28c60*/  LDCU UR77, c[0x0][0x398] ;  /* 0x00007300ff4d77ac */ /* 0x000e620008000800 */
[----:B------:R-:W-:Y:S01]  /*28c70*/  VIADD R0, R0, UR30 ;  /* 0x0000001e00007c36 */ /* 0x000fe20008000000 */
[----:B------:R2:W-:Y:S01]  /*28c80*/  @P5 STG.E.U16 desc[UR24][R6.64], R10 ;  /* 0x0000000a06005986 */ /* 0x0005e2000c101518 */
[----:B------:R-:W-:Y:S01]  /*28c90*/  ISETP.LT.AND P1, PT, R74, UR53, !P3 ;  /* 0x000000354a007c0c */ /* 0x000fe2000df21270 */
[----:B------:R-:W1:Y:S01]  /*28ca0*/  LDCU UR53, c[0x0][0x39c] ;  /* 0x00007380ff3577ac */ /* 0x000e620008000800 */
[----:B------:R-:W1:Y:S01]  /*28cb0*/  LDCU UR35, c[0x0][0x398] ;  /* 0x00007300ff2377ac */ /* 0x000e620008000800 */
[----:B0-----:R-:W-:Y:S01]  /*28cc0*/  PRMT R9, R92, 0x7610, R9 ;  /* 0x000076105c097816 */ /* 0x001fe20000000009 */
[----:B--2---:R-:W-:-:S04]  /*28cd0*/  IMAD.WIDE R6, R0, 0x2, R2 ;  /* 0x0000000200067825 */ /* 0x004fc800078e0202 */
[----:B------:R-:W-:Y:S01]  /*28ce0*/  VIADD R8, R66, 0x1b ;  /* 0x0000001b42087836 */ /* 0x000fe20000000000 */
[----:B------:R0:W-:Y:S01]  /*28cf0*/  @P2 STG.E.U16 desc[UR24][R6.64], R9 ;  /* 0x0000000906002986 */ /* 0x0001e2000c101518 */
[----:B------:R-:W-:Y:S01]  /*28d00*/  ISETP.LT.AND P3, PT, R73, UR32, !P3 ;  /* 0x0000002049007c0c */ /* 0x000fe2000df61270 */
[----:B------:R-:W-:Y:S01]  /*28d10*/  IMAD.WIDE R10, R0, 0x2, R4 ;  /* 0x00000002000a7825 */ /* 0x000fe200078e0204 */
[----:B------:R-:W-:Y:S01]  /*28d20*/  ISETP.LT.AND P0, PT, R74, UR20, !P6 ;  /* 0x000000144a007c0c */ /* 0x000fe2000f701270 */
[----:B------:R-:W2:Y:S01]  /*28d30*/  LDCU UR20, c[0x0][0x39c] ;  /* 0x00007380ff1477ac */ /* 0x000ea20008000800 */
[----:B------:R-:W-:Y:S01]  /*28d40*/  ISETP.GE.AND P5, PT, R8, UR59, PT ;  /* 0x0000003b08007c0c */ /* 0x000fe2000bfa6270 */
[----:B0-----:R-:W-:Y:S01]  /*28d50*/  VIADD R6, R0, UR30 ;  /* 0x0000001e00067c36 */ /* 0x001fe20008000000 */
[----:B------:R-:W-:Y:S01]  /*28d60*/  PRMT R7, R93, 0x7610, R7 ;  /* 0x000076105d077816 */ /* 0x000fe20000000007 */
[----:B------:R-:W-:Y:S01]  /*28d70*/  VIADD R0, R66, 0x1c ;  /* 0x0000001c42007836 */ /* 0x000fe20000000000 */
[----:B------:R0:W-:Y:S01]  /*28d80*/  @P4 STG.E.U16 desc[UR24][R10.64], R67 ;  /* 0x000000430a004986 */ /* 0x0001e2000c101518 */
[----:B------:R-:W-:Y:S01]  /*28d90*/  IMAD.WIDE R8, R6, 0x2, R2 ;  /* 0x0000000206087825 */ /* 0x000fe200078e0202 */
[----:B------:R-:W-:Y:S01]  /*28da0*/  ISETP.LT.AND P6, PT, R73, UR51, !P6 ;  /* 0x0000003349007c0c */ /* 0x000fe2000f7c1270 */
[----:B------:R-:W1:Y:S01]  /*28db0*/  LDCU UR32, c[0x0][0x398] ;  /* 0x00007300ff2077ac */ /* 0x000e620008000800 */
[----:B------:R-:W-:Y:S01]  /*28dc0*/  ISETP.GE.AND P4, PT, R0, UR42, PT ;  /* 0x0000002a00007c0c */ /* 0x000fe2000bf86270 */
[----:B------:R-:W-:Y:S01]  /*28dd0*/  VIADD R0, R6, UR30 ;  /* 0x0000001e06007c36 */ /* 0x000fe20008000000 */
[----:B------:R2:W-:Y:S01]  /*28de0*/  @P1 STG.E.U16 desc[UR24][R8.64], R7 ;  /* 0x0000000708001986 */ /* 0x0005e2000c101518 */
[----:B------:R-:W-:Y:S01]  /*28df0*/  ISETP.LT.AND P2, PT, R74, UR65, !P5 ;  /* 0x000000414a007c0c */ /* 0x000fe2000ef41270 */
[----:B------:R-:W1:Y:S01]  /*28e00*/  LDCU UR65, c[0x0][0x39c] ;  /* 0x00007380ff4177ac */ /* 0x000e620008000800 */
[----:B0-----:R-:W-:Y:S01]  /*28e10*/  PRMT R67, R93, 0x7632, R67 ;  /* 0x000076325d437816 */ /* 0x001fe20000000043 */
[----:B------:R-:W-:Y:S01]  /*28e20*/  VIADD R10, R66, 0x1d ;  /* 0x0000001d420a7836 */ /* 0x000fe20000000000 */
[----:B------:R-:W-:Y:S01]  /*28e30*/  PRMT R11, R71, 0x7610, R11 ;  /* 0x00007610470b7816 */ /* 0x000fe2000000000b */
[----:B------:R-:W0:Y:S01]  /*28e40*/  LDCU UR51, c[0x0][0x398] ;  /* 0x00007300ff3377ac */ /* 0x000e220008000800 */
[----:B--2---:R-:W-:Y:S01]  /*28e50*/  IMAD.WIDE R8, R6, 0x2, R4 ;  /* 0x0000000206087825 */ /* 0x004fe200078e0204 */
[----:B------:R-:W2:Y:S03]  /*28e60*/  LDCU UR59, c[0x0][0x398] ;  /* 0x00007300ff3b77ac */ /* 0x000ea60008000800 */
[----:B------:R-:W-:Y:S01]  /*28e70*/  IMAD.WIDE R6, R0, 0x2, R2 ;  /* 0x0000000200067825 */ /* 0x000fe200078e0202 */
[----:B------:R0:W-:Y:S01]  /*28e80*/  @P3 STG.E.U16 desc[UR24][R8.64], R67 ;  /* 0x0000004308003986 */ /* 0x0001e2000c101518 */
[----:B------:R-:W-:Y:S01]  /*28e90*/  ISETP.GE.AND P3, PT, R10, UR74, PT ;  /* 0x0000004a0a007c0c */ /* 0x000fe2000bf66270 */
[----:B------:R-:W1:Y:S02]  /*28ea0*/  LDCU UR42, c[0x0][0x398] ;  /* 0x00007300ff2a77ac */ /* 0x000e640008000800 */
[----:B------:R2:W-:Y:S01]  /*28eb0*/  @P0 STG.E.U16 desc[UR24][R6.64], R11 ;  /* 0x0000000b06000986 */ /* 0x0005e2000c101518 */
[----:B---3--:R-:W-:Y:S01]  /*28ec0*/  ISETP.LT.AND P5, PT, R73, UR12, !P5 ;  /* 0x0000000c49007c0c */ /* 0x008fe2000efa1270 */
[----:B------:R-:W3:Y:S01]  /*28ed0*/  LDCU UR12, c[0x0][0x398] ;  /* 0x00007300ff0c77ac */ /* 0x000ee20008000800 */
[----:B------:R-:W-:Y:S01]  /*28ee0*/  ISETP.LT.AND P1, PT, R74, UR10, !P4 ;  /* 0x0000000a4a007c0c */ /* 0x000fe2000e721270 */
[----:B------:R-:W1:Y:S01]  /*28ef0*/  LDCU UR74, c[0x0][0x398] ;  /* 0x00007300ff4a77ac */ /* 0x000e620008000800 */
[----:B0-----:R-:W-:-:S02]  /*28f00*/  PRMT R67, R70, 0x7610, R67 ;  /* 0x0000761046437816 */ /* 0x001fc40000000043 */
[----:B------:R-:W3:Y:S01]  /*28f10*/  LDL.LU.S16 R70, [R1+0x372] ;  /* 0x0003720001467983 */ /* 0x000ee20000300600 */
[----:B--2---:R-:W-:-:S04]  /*28f20*/  IMAD.WIDE R10, R0, 0x2, R4 ;  /* 0x00000002000a7825 */ /* 0x004fc800078e0204 */
[----:B------:R-:W-:Y:S01]  /*28f30*/  VIADD R6, R0, UR30 ;  /* 0x0000001e00067c36 */ /* 0x000fe20008000000 */
[----:B------:R0:W-:Y:S01]  /*28f40*/  @P6 STG.E.U16 desc[UR24][R10.64], R67 ;  /* 0x000000430a006986 */ /* 0x0001e2000c101518 */
[----:B------:R-:W-:Y:S01]  /*28f50*/  PRMT R7, R72, 0x7610, R7 ;  /* 0x0000761048077816 */ /* 0x000fe20000000007 */
[----:B------:R-:W2:Y:S02]  /*28f60*/  LDCU UR10, c[0x0][0x39c] ;  /* 0x00007380ff0a77ac */ /* 0x000ea40008000800 */
[----:B------:R-:W2:Y:S01]  /*28f70*/  LDL.S16 R71, [R1+0x374] ;  /* 0x0003740001477983 */ /* 0x000ea20000100600 */
[----:B0-----:R-:W-:-:S03]  /*28f80*/  PRMT R67, R69, 0x7610, R67 ;  /* 0x0000761045437816 */ /* 0x001fc60000000043 */
[----:B------:R-:W2:Y:S01]  /*28f90*/  LDL.LU.S16 R69, [R1+0x376] ;  /* 0x0003760001457983 */ /* 0x000ea20000300600 */
[----:B------:R-:W-:Y:S02]  /*28fa0*/  VIADD R0, R66, 0x1e ;  /* 0x0000001e42007836 */ /* 0x000fe40000000000 */
[----:B------:R-:W-:Y:S01]  /*28fb0*/  IMAD.WIDE R8, R6, 0x2, R2 ;  /* 0x0000000206087825 */ /* 0x000fe200078e0202 */
[----:B------:R-:W-:Y:S01]  /*28fc0*/  ISETP.LT.AND P4, PT, R73, UR37, !P4 ;  /* 0x0000002549007c0c */ /* 0x000fe2000e781270 */
[----:B------:R-:W4:Y:S01]  /*28fd0*/  LDL.S16 R72, [R1+0x378] ;  /* 0x0003780001487983 */ /* 0x000f220000100600 */
[----:B------:R-:W-:Y:S01]  /*28fe0*/  ISETP.GE.AND P6, PT, R0, UR9, PT ;  /* 0x0000000900007c0c */ /* 0x000fe2000bfc6270 */
[----:B------:R-:W-:Y:S01]  /*28ff0*/  VIADD R0, R6, UR30 ;  /* 0x0000001e06007c36 */ /* 0x000fe20008000000 */
[----:B------:R-:W-:Y:S01]  /*29000*/  PRMT R11, R75, 0x7610, R11 ;  /* 0x000076104b0b7816 */ /* 0x000fe2000000000b */
[----:B------:R0:W-:Y:S01]  /*29010*/  @P2 STG.E.U16 desc[UR24][R8.64], R7 ;  /* 0x0000000708002986 */ /* 0x0001e2000c101518 */
[----:B------:R-:W-:Y:S01]  /*29020*/  VIADD R10, R66, 0x1f ;  /* 0x0000001f420a7836 */ /* 0x000fe20000000000 */
[----:B------:R-:W-:Y:S01]  /*29030*/  ISETP.LT.AND P0, PT, R74, UR57, !P3 ;  /* 0x000000394a007c0c */ /* 0x000fe2000df01270 */
[----:B------:R-:W1:Y:S01]  /*29040*/  LDCU UR57, c[0x0][0x39c] ;  /* 0x00007380ff3977ac */ /* 0x000e620008000800 */
[----:B------:R-:W1:Y:S01]  /*29050*/  LDCU UR37, c[0x0][0x398] ;  /* 0x00007300ff2577ac */ /* 0x000e620008000800 */
[----:B------:R-:W1:Y:S01]  /*29060*/  LDCU UR9, c[0x0][0x398] ;  /* 0x00007300ff0977ac */ /* 0x000e620008000800 */
[----:B0-----:R-:W-:-:S04]  /*29070*/  IMAD.WIDE R8, R6, 0x2, R4 ;  /* 0x0000000206087825 */ /* 0x001fc800078e0204 */
[----:B------:R-:W-:Y:S01]  /*29080*/  IMAD.WIDE R6, R0, 0x2, R2 ;  /* 0x0000000200067825 */ /* 0x000fe200078e0202 */
[----:B------:R-:W-:Y:S01]  /*29090*/  @P5 STG.E.U16 desc[UR24][R8.64], R67 ;  /* 0x0000004308005986 */ /* 0x000fe2000c101518 */
[----:B------:R-:W-:Y:S01]  /*290a0*/  ISETP.GE.AND P5, PT, R10, UR73, PT ;  /* 0x000000490a007c0c */ /* 0x000fe2000bfa6270 */
[----:B------:R-:W0:Y:S02]  /*290b0*/  LDCU UR73, c[0x0][0x398] ;  /* 0x00007300ff4977ac */ /* 0x000e240008000800 */
[----:B------:R1:W-:Y:S02]  /*290c0*/  @P1 STG.E.U16 desc[UR24][R6.64], R11 ;  /* 0x0000000b06001986 */ /* 0x0003e4000c101518 */
[----:B-1----:R-:W-:Y:S01]  /*290d0*/  IMAD.WIDE R10, R0, 0x2, R4 ;  /* 0x00000002000a7825 */ /* 0x002fe200078e0204 */
[----:B---3--:R-:W-:Y:S02]  /*290e0*/  PRMT R67, R70, 0x7610, R67 ;  /* 0x0000761046437816 */ /* 0x008fe40000000043 */
[----:B------:R-:W3:Y:S04]  /*290f0*/  LDL.LU.S16 R70, [R1+0x37a] ;  /* 0x00037a0001467983 */ /* 0x000ee80000300600 */
[----:B------:R2:W-:Y:S04]  /*29100*/  @P4 STG.E.U16 desc[UR24][R10.64], R67 ;  /* 0x000000430a004986 */ /* 0x0005e8000c101518 */
[----:B------:R-:W3:Y:S01]  /*29110*/  LDL.S16 R75, [R1+0x37c] ;  /* 0x00037c00014b7983 */ /* 0x000ee20000100600 */
[----:B--2---:R-:W-:-:S03]  /*29120*/  PRMT R67, R69, 0x7610, R67 ;  /* 0x0000761045437816 */ /* 0x004fc60000000043 */
[----:B------:R-:W2:Y:S01]  /*29130*/  LDL.LU.S16 R69, [R1+0x37e] ;  /* 0x00037e0001457983 */ /* 0x000ea20000300600 */
[----:B------:R-:W-:Y:S01]  /*29140*/  VIADD R6, R0, UR30 ;  /* 0x0000001e00067c36 */ /* 0x000fe20008000000 */
[----:B------:R-:W-:Y:S01]  /*29150*/  ISETP.LT.AND P3, PT, R73, UR31, !P3 ;  /* 0x0000001f49007c0c */ /* 0x000fe2000df61270 */
[----:B------:R-:W-:Y:S01]  /*29160*/  VIADD R0, R66, 0x20 ;  /* 0x0000002042007836 */ /* 0x000fe20000000000 */
[----:B------:R-:W-:Y:S01]  /*29170*/  PRMT R7, R71, 0x7610, R7 ;  /* 0x0000761047077816 */ /* 0x000fe20000000007 */
[----:B------:R-:W-:Y:S01]  /*29180*/  IMAD.WIDE R8, R6, 0x2, R2 ;  /* 0x0000000206087825 */ /* 0x000fe200078e0202 */
[----:B------:R-:W-:Y:S01]  /*29190*/  ISETP.LT.AND P2, PT, R74, UR64, !P6 ;  /* 0x000000404a007c0c */ /* 0x000fe2000f741270 */
[----:B------:R-:W2:Y:S01]  /*291a0*/  LDL.S16 R71, [R1+0x380] ;  /* 0x0003800001477983 */ /* 0x000ea20000100600 */
[----:B------:R-:W-:Y:S01]  /*291b0*/  ISETP.GE.AND P4, PT, R0, UR46, PT ;  /* 0x0000002e00007c0c */ /* 0x000fe2000bf86270 */
[----:B------:R-:W-:Y:S01]  /*291c0*/  VIADD R0, R6, UR30 ;  /* 0x0000001e06007c36 */ /* 0x000fe20008000000 */
[----:B----4-:R-:W-:Y:S01]  /*291d0*/  PRMT R11, R72, 0x7610, R11 ;  /* 0x00007610480b7816 */ /* 0x010fe2000000000b */
[----:B------:R1:W-:Y:S01]  /*291e0*/  @P0 STG.E.U16 desc[UR24][R8.64], R7 ;  /* 0x0000000708000986 */ /* 0x0003e2000c101518 */
[C---:B------:R-:W-:Y:S01]  /*291f0*/  ISETP.LT.AND P6, PT, R73.reuse, UR58, !P6 ;  /* 0x0000003a49007c0c */ /* 0x040fe2000f7c1270 */
[----:B------:R-:W-:Y:S01]  /*29200*/  VIADD R10, R66, 0x21 ;  /* 0x00000021420a7836 */ /* 0x000fe20000000000 */
[----:B------:R-:W-:Y:S01]  /*29210*/  ISETP.LT.AND P1, PT, R74, UR40, !P5 ;  /* 0x000000284a007c0c */ /* 0x000fe2000ef21270 */
[----:B------:R-:W4:Y:S01]  /*29220*/  LDCU UR64, c[0x0][0x39c] ;  /* 0x00007380ff4077ac */ /* 0x000f220008000800 */
[----:B------:R-:W0:Y:S01]  /*29230*/  LDCU UR31, c[0x0][0x398] ;  /* 0x00007300ff1f77ac */ /* 0x000e220008000800 */
[----:B-1----:R-:W-:Y:S01]  /*29240*/  IMAD.WIDE R8, R6, 0x2, R4 ;  /* 0x0000000206087825 */ /* 0x002fe200078e0204 */
[----:B------:R-:W-:Y:S01]  /*29250*/  ISETP.LT.AND P0, PT, R74, UR26, !P4 ;  /* 0x0000001a4a007c0c */ /* 0x000fe2000e701270 */
[----:B------:R-:W1:Y:S02]  /*29260*/  LDCU UR40, c[0x0][0x39c] ;  /* 0x00007380ff2877ac */ /* 0x000e640008000800 */
[----:B------:R-:W-:Y:S01]  /*29270*/  IMAD.WIDE R6, R0, 0x2, R2 ;  /* 0x0000000200067825 */ /* 0x000fe200078e0202 */
[----:B------:R-:W-:Y:S01]  /*29280*/  @P3 STG.E.U16 desc[UR24][R8.64], R67 ;  /* 0x0000004308003986 */ /* 0x000fe2000c101518 */
[----:B------:R-:W-:Y:S01]  /*29290*/  ISETP.GE.AND P3, PT, R10, UR72, PT ;  /* 0x000000480a007c0c */ /* 0x000fe2000bf66270 */
[----:B------:R-:W0:Y:S02]  /*292a0*/  LDCU UR58, c[0x0][0x398] ;  /* 0x00007300ff3a77ac */ /* 0x000e240008000800 */
[----:B------:R1:W-:Y:S01]  /*292b0*/  @P2 STG.E.U16 desc[UR24][R6.64], R11 ;  /* 0x0000000b06002986 */ /* 0x0003e2000c101518 */
[C---:B------:R-:W-:Y:S01]  /*292c0*/  ISETP.LT.AND P5, PT, R73.reuse, UR63, !P5 ;  /* 0x0000003f49007c0c */ /* 0x040fe2000efa1270 */
[----:B------:R-:W0:Y:S01]  /*292d0*/  LDCU UR26, c[0x0][0x39c] ;  /* 0x00007380ff1a77ac */ /* 0x000e220008000800 */
[----:B------:R-:W-:Y:S01]  /*292e0*/  ISETP.LT.AND P4, PT, R73, UR49, !P4 ;  /* 0x0000003149007c0c */ /* 0x000fe2000e781270 */
[----:B------:R-:W0:Y:S01]  /*292f0*/  LDCU UR46, c[0x0][0x398] ;  /* 0x00007300ff2e77ac */ /* 0x000e220008000800 */
[----:B------:R-:W0:Y:S01]  /*29300*/  LDCU UR72, c[0x0][0x398] ;  /* 0x00007300ff4877ac */ /* 0x000e220008000800 */
[----:B-1----:R-:W-:Y:S01]  /*29310*/  IMAD.WIDE R10, R0, 0x2, R4 ;  /* 0x00000002000a7825 */ /* 0x002fe200078e0204 */
[----:B---3--:R-:W-:-:S03]  /*29320*/  PRMT R67, R70, 0x7610, R67 ;  /* 0x0000761046437816 */ /* 0x008fc60000000043 */
[----:B------:R-:W-:Y:S01]  /*29330*/  VIADD R6, R0, UR30 ;  /* 0x0000001e00067c36 */ /* 0x000fe20008000000 */
[----:B------:R-:W3:Y:S01]  /*29340*/  LDL.LU.S16 R70, [R1+0x382] ;  /* 0x0003820001467983 */ /* 0x000ee20000300600 */
[----:B------:R-:W-:-:S03]  /*29350*/  PRMT R7, R75, 0x7610, R7 ;  /* 0x000076104b077816 */ /* 0x000fc60000000007 */
[----:B------:R2:W-:Y:S01]  /*29360*/  @P6 STG.E.U16 desc[UR24][R10.64], R67 ;  /* 0x000000430a006986 */ /* 0x0005e2000c101518 */
[----:B------:R-:W-:Y:S01]  /*29370*/  ISETP.LT.AND P2, PT, R74, UR45, !P3 ;  /* 0x0000002d4a007c0c */ /* 0x000fe2000df41270 */
[----:B------:R-:W-:Y:S01]  /*29380*/  VIADD R0, R66, 0x22 ;  /* 0x0000002242007836 */ /* 0x000fe20000000000 */
[----:B------:R-:W1:Y:S01]  /*29390*/  LDCU UR45, c[0x0][0x39c] ;  /* 0x00007380ff2d77ac */ /* 0x000e620008000800 */
[----:B------:R-:W4:Y:S01]  /*293a0*/  LDL.S16 R72, [R1+0x384] ;  /* 0x0003840001487983 */ /* 0x000f220000100600 */
[----:B------:R-:W0:Y:S01]  /*293b0*/  LDCU UR63, c[0x0][0x398] ;  /* 0x00007300ff3f77ac */ /* 0x000e220008000800 */
[----:B------:R-:W0:Y:S01]  /*293c0*/  LDCU UR49, c[0x0][0x398] ;  /* 0x00007300ff3177ac */ /* 0x000e220008000800 */
[----:B--2---:R-:W-:Y:S02]  /*293d0*/  PRMT R67, R69, 0x7610, R67 ;  /* 0x0000761045437816 */ /* 0x004fe40000000043 */
[----:B------:R-:W2:Y:S01]  /*293e0*/  LDL.LU.S16 R69, [R1+0x386] ;  /* 0x0003860001457983 */ /* 0x000ea20000300600 */
[----:B------:R-:W-:Y:S01]  /*293f0*/  IMAD.WIDE R8, R6, 0x2, R2 ;  /* 0x0000000206087825 */ /* 0x000fe200078e0202 */
[----:B------:R-:W-:Y:S01]  /*29400*/  ISETP.GE.AND P6, PT, R0, UR41, PT ;  /* 0x0000002900007c0c */ /* 0x000fe2000bfc6270 */
[----:B------:R-:W0:Y:S01]  /*29410*/  LDCU UR41, c[0x0][0x398] ;  /* 0x00007300ff2977ac */ /* 0x000e220008000800 */
[----:B------:R-:W4:Y:S01]  /*29420*/  LDL.S16 R75, [R1+0x388] ;  /* 0x00038800014b7983 */ /* 0x000f220000100600 */
[----:B------:R-:W-:-:S03]  /*29430*/  VIADD R0, R6, UR30 ;  /* 0x0000001e06007c36 */ /* 0x000fc60008000000 */
[----:B------:R1:W-:Y:S01]  /*29440*/  @P1 STG.E.U16 desc[UR24][R8.64], R7 ;  /* 0x0000000708001986 */ /* 0x0003e2000c101518 */
[----:B------:R-:W-:Y:S01]  /*29450*/  VIADD R10, R66, 0x23 ;  /* 0x00000023420a7836 */ /* 0x000fe20000000000 */
[----:B------:R-:W-:Y:S01]  /*29460*/  PRMT R11, R71, 0x7610, R11 ;  /* 0x00007610470b7816 */ /* 0x000fe2000000000b */
[----:B-1----:R-:W-:-:S04]  /*29470*/  IMAD.WIDE R8, R6, 0x2, R4 ;  /* 0x0000000206087825 */ /* 0x002fc800078e0204 */
[----:B------:R-:W-:Y:S01]  /*29480*/  IMAD.WIDE R6, R0, 0x2, R2 ;  /* 0x0000000200067825 */ /* 0x000fe200078e0202 */
[----:B------:R-:W-:Y:S01]  /*29490*/  @P5 STG.E.U16 desc[UR24][R8.64], R67 ;  /* 0x0000004308005986 */ /* 0x000fe2000c101518 */
[----:B------:R-:W-:Y:S01]  /*294a0*/  ISETP.GE.AND P5, PT, R10, UR71, PT ;  /* 0x000000470a007c0c */ /* 0x000fe2000bfa6270 */
[----:B------:R-:W1:Y:S02]  /*294b0*/  LDCU UR71, c[0x0][0x398] ;  /* 0x00007300ff4777ac */ /* 0x000e640008000800 */
[----:B------:R0:W-:Y:S02]  /*294c0*/  @P0 STG.E.U16 desc[UR24][R6.64], R11 ;  /* 0x0000000b06000986 */ /* 0x0001e4000c101518 */
[----:B0-----:R-:W-:Y:S01]  /*294d0*/  IMAD.WIDE R10, R0, 0x2, R4 ;  /* 0x00000002000a7825 */ /* 0x001fe200078e0204 */
        /* <DEDUP_REMOVED lines=9> */
[----:B----4-:R-:W-:Y:S01]  /*29570*/  PRMT R7, R72, 0x7610, R7 ;  /* 0x0000761048077816 */ /* 0x010fe20000000007 */
[----:B------:R-:W-:Y:S01]  /*29580*/  IMAD.WIDE R8, R6, 0x2, R2 ;  /* 0x0000000206087825 */ /* 0x000fe200078e0202 */
[----:B------:R-:W-:Y:S01]  /*29590*/  ISETP.LT.AND P1, PT, R74, UR16, !P6 ;  /* 0x000000104a007c0c */ /* 0x000fe2000f721270 */
[----:B------:R-:W4:Y:S01]  /*295a0*/  LDL.S16 R72, [R1+0x390] ;  /* 0x0003900001487983 */ /* 0x000f220000100600 */
[----:B------:R-:W-:Y:S01]  /*295b0*/  ISETP.GE.AND P4, PT, R0, UR56, PT ;  /* 0x0000003800007c0c */ /* 0x000fe2000bf86270 */
[----:B------:R-:W-:Y:S01]  /*295c0*/  VIADD R0, R6, UR30 ;  /* 0x0000001e06007c36 */ /* 0x000fe20008000000 */
[----:B------:R-:W-:Y:S01]  /*295d0*/  PRMT R11, R75, 0x7610, R11 ;  /* 0x000076104b0b7816 */ /* 0x000fe2000000000b */
[----:B------:R0:W-:Y:S01]  /*295e0*/  @P2 STG.E.U16 desc[UR24][R8.64], R7 ;  /* 0x0000000708002986 */ /* 0x0001e2000c101518 */
[C---:B------:R-:W-:Y:S01]  /*295f0*/  ISETP.LT.AND P6, PT, R73.reuse, UR4, !P6 ;  /* 0x0000000449007c0c */ /* 0x040fe2000f7c1270 */
[----:B------:R-:W-:Y:S01]  /*29600*/  VIADD R10, R66, 0x25 ;  /* 0x00000025420a7836 */ /* 0x000fe20000000000 */
[----:B------:R-:W-:Y:S01]  /*29610*/  ISETP.LT.AND P0, PT, R74, UR36, !P5 ;  /* 0x000000244a007c0c */ /* 0x000fe2000ef01270 */
[----:B------:R-:W1:Y:S01]  /*29620*/  LDCU UR16, c[0x0][0x39c] ;  /* 0x00007380ff1077ac */ /* 0x000e620008000800 */
[----:B------:R-:W1:Y:S01]  /*29630*/  LDCU UR39, c[0x0][0x398] ;  /* 0x00007300ff2777ac */ /* 0x000e620008000800 */
[----:B0-----:R-:W-:Y:S01]  /*29640*/  IMAD.WIDE R8, R6, 0x2, R4 ;  /* 0x0000000206087825 */ /* 0x001fe200078e0204 */
[----:B------:R-:W-:Y:S01]  /*29650*/  ISETP.LT.AND P2, PT, R74, UR50, !P4 ;  /* 0x000000324a007c0c */ /* 0x000fe2000e741270 */
[----:B------:R-:W0:Y:S02]  /*29660*/  LDCU UR36, c[0x0][0x39c] ;  /* 0x00007380ff2477ac */ /* 0x000e240008000800 */
        /* <DEDUP_REMOVED lines=19> */
[----:B------:R-:W3:Y:S01]  /*297a0*/  LDL.S16 R75, [R1+0x394] ;  /* 0x00039400014b7983 */ /* 0x000ee20000100600 */
[----:B------:R-:W0:Y:S01]  /*297b0*/  LDCU UR55, c[0x0][0x398] ;  /* 0x00007300ff3777ac */ /* 0x000e220008000800 */
[----:B------:R-:W0:Y:S01]  /*297c0*/  LDCU UR61, c[0x0][0x398] ;  /* 0x00007300ff3d77ac */ /* 0x000e220008000800 */
[----:B--2---:R-:W-:Y:S02]  /*297d0*/  PRMT R67, R69, 0x7610, R67 ;  /* 0x0000761045437816 */ /* 0x004fe40000000043 */
[----:B------:R-:W2:Y:S01]  /*297e0*/  LDL.LU.S16 R69, [R1+0x396] ;  /* 0x0003960001457983 */ /* 0x000ea20000300600 */
[----:B------:R-:W-:Y:S01]  /*297f0*/  IMAD.WIDE R8, R6, 0x2, R2 ;  /* 0x0000000206087825 */ /* 0x000fe200078e0202 */
[----:B------:R-:W-:Y:S01]  /*29800*/  ISETP.GE.AND P6, PT, R0, UR62, PT ;  /* 0x0000003e00007c0c */ /* 0x000fe2000bfc6270 */
[----:B------:R-:W0:Y:S01]  /*29810*/  LDCU UR62, c[0x0][0x398] ;  /* 0x00007300ff3e77ac */ /* 0x000e220008000800 */
[----:B------:R-:W2:Y:S01]  /*29820*/  LDL.S16 R71, [R1+0x398] ;  /* 0x0003980001477983 */ /* 0x000ea20000100600 */
[----:B------:R-:W-:-:S03]  /*29830*/  VIADD R0, R6, UR30 ;  /* 0x0000001e06007c36 */ /* 0x000fc60008000000 */
[----:B------:R1:W-:Y:S01]  /*29840*/  @P0 STG.E.U16 desc[UR24][R8.64], R7 ;  /* 0x0000000708000986 */ /* 0x0003e2000c101518 */
[----:B------:R-:W-:Y:S01]  /*29850*/  VIADD R10, R66, 0x27 ;  /* 0x00000027420a7836 */ /* 0x000fe20000000000 */
[----:B----4-:R-:W-:Y:S01]  /*29860*/  PRMT R11, R72, 0x7610, R11 ;  /* 0x00007610480b7816 */ /* 0x010fe2000000000b */
[----:B-1----:R-:W-:-:S04]  /*29870*/  IMAD.WIDE R8, R6, 0x2, R4 ;  /* 0x0000000206087825 */ /* 0x002fc800078e0204 */
[----:B------:R-:W-:Y:S01]  /*29880*/  IMAD.WIDE R6, R0, 0x2, R2 ;  /* 0x0000000200067825 */ /* 0x000fe200078e0202 */
[----:B------:R-:W-:Y:S01]  /*29890*/  @P5 STG.E.U16 desc[UR24][R8.64], R67 ;  /* 0x0000004308005986 */ /* 0x000fe2000c101518 */
[----:B------:R-:W-:Y:S01]  /*298a0*/  ISETP.GE.AND P5, PT, R10, UR69, PT ;  /* 0x000000450a007c0c */ /* 0x000fe2000bfa6270 */
[----:B------:R-:W1:Y:S02]  /*298b0*/  LDCU UR69, c[0x0][0x398] ;  /* 0x00007300ff4577ac */ /* 0x000e640008000800 */
[----:B------:R4:W-:Y:S02]  /*298c0*/  @P2 STG.E.U16 desc[UR24][R6.64], R11 ;  /* 0x0000000b06002986 */ /* 0x0009e4000c101518 */
[----:B----4-:R-:W-:Y:S01]  /*298d0*/  IMAD.WIDE R10, R0, 0x2, R4 ;  /* 0x00000002000a7825 */ /* 0x010fe200078e0204 */
[----:B---3--:R-:W-:Y:S02]  /*298e0*/  PRMT R67, R70, 0x7610, R67 ;  /* 0x0000761046437816 */ /* 0x008fe40000000043 */
[----:B------:R-:W3:Y:S04]  /*298f0*/  LDL.LU.S16 R70, [R1+0x39a] ;  /* 0x00039a0001467983 */ /* 0x000ee80000300600 */
[----:B------:R2:W-:Y:S04]  /*29900*/  @P4 STG.E.U16 desc[UR24][R10.64], R67 ;  /* 0x000000430a004986 */ /* 0x0005e8000c101518 */
[----:B------:R-:W4:Y:S01]  /*29910*/  LDL.S16 R72, [R1+0x39c] ;  /* 0x00039c0001487983 */ /* 0x000f220000100600 */
        /* <DEDUP_REMOVED lines=35> */
[----:B----4-:R-:W-:-:S03]  /*29b50*/  PRMT R7, R72, 0x7610, R7 ;  /* 0x0000761048077816 */ /* 0x010fc60000000007 */
        /* <DEDUP_REMOVED lines=646> */
[----:B--2---:R-:W-:Y:S01]  /*2c3c0*/  PRMT R67, R69, 0x7610, R67 ;  /* 0x0000761045437816 */ /* 0x004fe20000000043 */
[----:B------:R-:W-:Y:S01]  /*2c3d0*/  IMAD.WIDE R8, R6, 0x2, R2 ;  /* 0x0000000206087825 */ /* 0x000fe200078e0202 */
[----:B------:R-:W2:Y:S01]  /*2c3e0*/  LDL.LU.S16 R69, [R1+0x246] ;  /* 0x0002460001457983 */ /* 0x000ea20000300600 */
[----:B------:R-:W-:Y:S01]  /*2c3f0*/  ISETP.GE.AND P6, PT, R0, UR48, PT ;  /* 0x0000003000007c0c */ /* 0x000fe2000bfc6270 */
[----:B------:R-:W0:Y:S01]  /*2c400*/  LDCU UR67, c[0x0][0x39c] ;  /* 0x00007380ff4377ac */ /* 0x000e220008000800 */
[----:B------:R-:W-:Y:S01]  /*2c410*/  VIADD R0, R6, UR30 ;  /* 0x0000001e06007c36 */ /* 0x000fe20008000000 */
[----:B------:R1:W-:Y:S01]  /*2c420*/  @P1 STG.E.U16 desc[UR24][R8.64], R7 ;  /* 0x0000000708001986 */ /* 0x0003e2000c101518 */
[----:B------:R-:W-:Y:S01]  /*2c430*/  VIADD R10, R66, 0x53 ;  /* 0x00000053420a7836 */ /* 0x000fe20000000000 */
[----:B------:R-:W-:Y:S01]  /*2c440*/  PRMT R11, R71, 0x7610, R11 ;  /* 0x00007610470b7816 */ /* 0x000fe2000000000b */
[----:B------:R-:W0:Y:S01]  /*2c450*/  LDCU UR48, c[0x0][0x398] ;  /* 0x00007300ff3077ac */ /* 0x000e220008000800 */
[----:B------:R-:W4:Y:S01]  /*2c460*/  LDL.S16 R75, [R1+0x248] ;  /* 0x00024800014b7983 */ /* 0x000f220000100600 */
        /* <DEDUP_REMOVED lines=188> */
[----:B------:R-:W-:Y:S01]  /*2d030*/  VIADD R0, R6, UR30 ;  /* 0x0000001e06007c36 */ /* 0x000fe20008000000 */
[----:B----4-:R-:W-:-:S02]  /*2d040*/  PRMT R11, R71, 0x7610, R11 ;  /* 0x00007610470b7816 */ /* 0x010fc4000000000b */
[----:B------:R4:W-:Y:S01]  /*2d050*/  @P1 STG.E.U16 desc[UR24][R8.64], R7 ;  /* 0x0000000708001986 */ /* 0x0009e2000c101518 */
[----:B------:R-:W-:-:S03]  /*2d060*/  VIADD R10, R66, 0x5f ;  /* 0x0000005f420a7836 */ /* 0x000fc60000000000 */
[----:B------:R-:W2:Y:S01]  /*2d070*/  LDL.LU.S16 R71, [R1+0x27a] ;  /* 0x00027a0001477983 */ /* 0x000ea20000300600 */
[----:B----4-:R-:W-:-:S04]  /*2d080*/  IMAD.WIDE R8, R6, 0x2, R4 ;  /* 0x0000000206087825 */ /* 0x010fc800078e0204 */
[----:B------:R-:W-:Y:S01]  /*2d090*/  IMAD.WIDE R6, R0, 0x2, R2 ;  /* 0x0000000200067825 */ /* 0x000fe200078e0202 */
[----:B------:R-:W-:Y:S01]  /*2d0a0*/  @P5 STG.E.U16 desc[UR24][R8.64], R67 ;  /* 0x0000004308005986 */ /* 0x000fe2000c101518 */
[----:B------:R-:W-:Y:S01]  /*2d0b0*/  ISETP.GE.AND P5, PT, R10, UR56, PT ;  /* 0x000000380a007c0c */ /* 0x000fe2000bfa6270 */
[----:B------:R-:W4:Y:S02]  /*2d0c0*/  LDCU UR56, c[0x0][0x398] ;  /* 0x00007300ff3877ac */ /* 0x000f240008000800 */
[----:B------:R0:W-:Y:S02]  /*2d0d0*/  @P0 STG.E.U16 desc[UR24][R6.64], R11 ;  /* 0x0000000b06000986 */ /* 0x0001e4000c101518 */
[----:B0-----:R-:W-:Y:S01]  /*2d0e0*/  IMAD.WIDE R10, R0, 0x2, R4 ;  /* 0x00000002000a7825 */ /* 0x001fe200078e0204 */
[----:B---3--:R-:W-:Y:S02]  /*2d0f0*/  PRMT R67, R70, 0x7610, R67 ;  /* 0x0000761046437816 */ /* 0x008fe40000000043 */
[----:B------:R-:W3:Y:S04]  /*2d100*/  LDL.S16 R70, [R1+0x27c] ;  /* 0x00027c0001467983 */ /* 0x000ee80000100600 */
[----:B------:R2:W-:Y:S02]  /*2d110*/  @P4 STG.E.U16 desc[UR24][R10.64], R67 ;  /* 0x000000430a004986 */ /* 0x0005e4000c101518 */
[----:B--2---:R-:W-:-:S02]  /*2d120*/  PRMT R67, R69, 0x7610, R67 ;  /* 0x0000761045437816 */ /* 0x004fc40000000043 */
[----:B------:R-:W2:Y:S01]  /*2d130*/  LDL.LU.S16 R69, [R1+0x27e] ;  /* 0x00027e0001457983 */ /* 0x000ea20000300600 */
[----:B------:R-:W-:Y:S01]  /*2d140*/  VIADD R6, R0, UR30 ;  /* 0x0000001e00067c36 */ /* 0x000fe20008000000 */
[----:B------:R-:W-:Y:S02]  /*2d150*/  ISETP.LT.AND P3, PT, R73, UR4, !P3 ;  /* 0x0000000449007c0c */ /* 0x000fe4000df61270 */
[----:B------:R-:W-:Y:S01]  /*2d160*/  PRMT R7, R72, 0x7610, R7 ;  /* 0x0000761048077816 */ /* 0x000fe20000000007 */
[----:B------:R-:W-:Y:S01]  /*2d170*/  IMAD.WIDE R8, R6, 0x2, R2 ;  /* 0x0000000206087825 */ /* 0x000fe200078e0202 */
[----:B------:R-:W4:Y:S01]  /*2d180*/  LDL.S16 R72, [R1+0x280] ;  /* 0x0002800001487983 */ /* 0x000f220000100600 */
[----:B------:R-:W-:Y:S01]  /*2d190*/  ISETP.LT.AND P1, PT, R74, UR36, !P6 ;  /* 0x000000244a007c0c */ /* 0x000fe2000f721270 */
[----:B------:R-:W0:Y:S01]  /*2d1a0*/  LDCU UR36, c[0x0][0x39c] ;  /* 0x00007380ff2477ac */ /* 0x000e220008000800 */
[C---:B------:R-:W-:Y:S01]  /*2d1b0*/  VIADD R0, R66.reuse, 0x60 ;  /* 0x0000006042007836 */ /* 0x040fe20000000000 */
[----:B------:R1:W-:Y:S01]  /*2d1c0*/  @P2 STG.E.U16 desc[UR24][R8.64], R7 ;  /* 0x0000000708002986 */ /* 0x0003e2000c101518 */
[----:B------:R-:W-:Y:S01]  /*2d1d0*/  PRMT R11, R75, 0x7610, R11 ;  /* 0x000076104b0b7816 */ /* 0x000fe2000000000b */
[----:B------:R-:W-:Y:S01]  /*2d1e0*/  VIADD R10, R66, 0x61 ;  /* 0x00000061420a7836 */ /* 0x000fe20000000000 */
[----:B------:R-:W-:Y:S01]  /*2d1f0*/  ISETP.LT.AND P0, PT, R74, UR50, !P5 ;  /* 0x000000324a007c0c */ /* 0x000fe2000ef01270 */
[----:B------:R-:W0:Y:S01]  /*2d200*/  LDCU UR50, c[0x0][0x39c] ;  /* 0x00007380ff3277ac */ /* 0x000e220008000800 */
[----:B------:R-:W-:Y:S01]  /*2d210*/  ISETP.GE.AND P4, PT, R0, UR70, PT ;  /* 0x0000004600007c0c */ /* 0x000fe2000bf86270 */
[C---:B------:R-:W-:Y:S01]  /*2d220*/  VIADD R0, R6.reuse, UR30 ;  /* 0x0000001e06007c36 */ /* 0x040fe20008000000 */
[----:B------:R-:W0:Y:S01]  /*2d230*/  LDCU UR4, c[0x0][0x398] ;  /* 0x00007300ff0477ac */ /* 0x000e220008000800 */
[----:B-1----:R-:W-:Y:S01]  /*2d240*/  IMAD.WIDE R8, R6, 0x2, R4 ;  /* 0x0000000206087825 */ /* 0x002fe200078e0204 */
[C---:B------:R-:W-:Y:S01]  /*2d250*/  ISETP.LT.AND P6, PT, R73.reuse, UR55, !P6 ;  /* 0x0000003749007c0c */ /* 0x040fe2000f7c1270 */
[----:B------:R-:W1:Y:S02]  /*2d260*/  LDCU UR55, c[0x0][0x398] ;  /* 0x00007300ff3777ac */ /* 0x000e640008000800 */
[----:B------:R-:W-:Y:S01]  /*2d270*/  IMAD.WIDE R6, R0, 0x2, R2 ;  /* 0x0000000200067825 */ /* 0x000fe200078e0202 */
[----:B------:R0:W-:Y:S01]  /*2d280*/  @P3 STG.E.U16 desc[UR24][R8.64], R67 ;  /* 0x0000004308003986 */ /* 0x0001e2000c101518 */
[----:B------:R-:W-:Y:S01]  /*2d290*/  ISETP.GE.AND P3, PT, R10, UR62, PT ;  /* 0x0000003e0a007c0c */ /* 0x000fe2000bf66270 */
[----:B------:R-:W1:Y:S02]  /*2d2a0*/  LDCU UR70, c[0x0][0x398] ;  /* 0x00007300ff4677ac */ /* 0x000e640008000800 */
[----:B------:R0:W-:Y:S01]  /*2d2b0*/  @P1 STG.E.U16 desc[UR24][R6.64], R11 ;  /* 0x0000000b06001986 */ /* 0x0001e2000c101518 */
[----:B------:R-:W-:Y:S01]  /*2d2c0*/  ISETP.LT.AND P5, PT, R73, UR61, !P5 ;  /* 0x0000003d49007c0c */ /* 0x000fe2000efa1270 */
[----:B------:R-:W1:Y:S01]  /*2d2d0*/  LDCU UR61, c[0x0][0x398] ;  /* 0x00007300ff3d77ac */ /* 0x000e620008000800 */
[----:B------:R-:W-:Y:S01]  /*2d2e0*/  ISETP.LT.AND P2, PT, R74, UR14, !P4 ;  /* 0x0000000e4a007c0c */ /* 0x000fe2000e741270 */
[----:B------:R-:W1:Y:S01]  /*2d2f0*/  LDCU UR62, c[0x0][0x398] ;  /* 0x00007300ff3e77ac */ /* 0x000e620008000800 */
[----:B0-----:R-:W-:-:S02]  /*2d300*/  PRMT R67, R71, 0x7610, R67 ;  /* 0x0000761047437816 */ /* 0x001fc40000000043 */
[----:B------:R-:W4:Y:S01]  /*2d310*/  LDL.LU.S16 R71, [R1+0x282] ;  /* 0x0002820001477983 */ /* 0x000f220000300600 */
[----:B------:R-:W-:Y:S01]  /*2d320*/  IMAD.WIDE R10, R0, 0x2, R4 ;  /* 0x00000002000a7825 */ /* 0x000fe200078e0204 */
[----:B---3--:R-:W-:Y:S02]  /*2d330*/  PRMT R7, R70, 0x7610, R7 ;  /* 0x0000761046077816 */ /* 0x008fe40000000007 */
[----:B------:R-:W3:Y:S01]  /*2d340*/  LDL.S16 R76, [R1+0x284] ;  /* 0x00028400014c7983 */ /* 0x000ee20000100600 */
[----:B------:R-:W-:Y:S01]  /*2d350*/  VIADD R6, R0, UR30 ;  /* 0x0000001e00067c36 */ /* 0x000fe20008000000 */
[----:B------:R-:W-:Y:S01]  /*2d360*/  ISETP.LT.AND P1, PT, R74, UR54, !P3 ;  /* 0x000000364a007c0c */ /* 0x000fe2000df21270 */
[----:B------:R-:W0:Y:S01]  /*2d370*/  LDCU UR14, c[0x0][0x39c] ;  /* 0x00007380ff0e77ac */ /* 0x000e220008000800 */
[----:B------:R-:W3:Y:S04]  /*2d380*/  LDL.LU.S16 R70, [R1+0x286] ;  /* 0x0002860001467983 */ /* 0x000ee80000300600 */
[----:B------:R2:W-:Y:S01]  /*2d390*/  @P6 STG.E.U16 desc[UR24][R10.64], R67 ;  /* 0x000000430a006986 */ /* 0x0005e2000c101518 */
[----:B------:R-:W-:Y:S01]  /*2d3a0*/  VIADD R0, R66, 0x62 ;  /* 0x0000006242007836 */ /* 0x000fe20000000000 */
[C---:B------:R-:W-:Y:S01]  /*2d3b0*/  ISETP.LT.AND P4, PT, R73.reuse, UR6, !P4 ;  /* 0x0000000649007c0c */ /* 0x040fe2000e781270 */
[----:B------:R-:W-:Y:S01]  /*2d3c0*/  IMAD.WIDE R8, R6, 0x2, R2 ;  /* 0x0000000206087825 */ /* 0x000fe200078e0202 */
[----:B------:R-:W3:Y:S01]  /*2d3d0*/  LDL.S16 R75, [R1+0x288] ;  /* 0x00028800014b7983 */ /* 0x000ee20000100600 */
[----:B------:R-:W-:Y:S01]  /*2d3e0*/  ISETP.LT.AND P3, PT, R73, UR28, !P3 ;  /* 0x0000001c49007c0c */ /* 0x000fe2000df61270 */
[----:B------:R-:W0:Y:S01]  /*2d3f0*/  LDCU UR54, c[0x0][0x39c] ;  /* 0x00007380ff3677ac */ /* 0x000e220008000800 */
[----:B--2---:R-:W-:-:S02]  /*2d400*/  PRMT R67, R69, 0x7610, R67 ;  /* 0x0000761045437816 */ /* 0x004fc40000000043 */
[----:B------:R-:W-:Y:S01]  /*2d410*/  ISETP.GE.AND P6, PT, R0, UR69, PT ;  /* 0x0000004500007c0c */ /* 0x000fe2000bfc6270 */
[----:B------:R-:W2:Y:S01]  /*2d420*/  LDL.LU.S16 R69, [R1+0x28a] ;  /* 0x00028a0001457983 */ /* 0x000ea20000300600 */
[----:B------:R-:W-:Y:S01]  /*2d430*/  VIADD R0, R6, UR30 ;  /* 0x0000001e06007c36 */ /* 0x000fe20008000000 */
[----:B------:R-:W0:Y:S01]  /*2d440*/  LDCU UR6, c[0x0][0x398] ;  /* 0x00007300ff0677ac */ /* 0x000e220008000800 */
[----:B----4-:R-:W-:Y:S01]  /*2d450*/  PRMT R11, R72, 0x7610, R11 ;  /* 0x00007610480b7816 */ /* 0x010fe2000000000b */
[----:B------:R4:W-:Y:S01]  /*2d460*/  @P0 STG.E.U16 desc[UR24][R8.64], R7 ;  /* 0x0000000708000986 */ /* 0x0009e2000c101518 */
[----:B------:R-:W-:Y:S01]  /*2d470*/  VIADD R10, R66, 0x63 ;  /* 0x00000063420a7836 */ /* 0x000fe20000000000 */
[----:B------:R-:W0:Y:S02]  /*2d480*/  LDCU UR28, c[0x0][0x398] ;  /* 0x00007300ff1c77ac */ /* 0x000e240008000800 */
[----:B------:R-:W2:Y:S01]  /*2d490*/  LDL.S16 R72, [R1+0x28c] ;  /* 0x00028c0001487983 */ /* 0x000ea20000100600 */
[----:B------:R-:W0:Y:S01]  /*2d4a0*/  LDCU UR69, c[0x0][0x398] ;  /* 0x00007300ff4577ac */ /* 0x000e220008000800 */
[----:B----4-:R-:W-:-:S04]  /*2d4b0*/  IMAD.WIDE R8, R6, 0x2, R4 ;  /* 0x0000000206087825 */ /* 0x010fc800078e0204 */
[----:B------:R-:W-:Y:S01]  /*2d4c0*/  IMAD.WIDE R6, R0, 0x2, R2 ;  /* 0x0000000200067825 */ /* 0x000fe200078e0202 */
[----:B------:R-:W-:Y:S01]  /*2d4d0*/  @P5 STG.E.U16 desc[UR24][R8.64], R67 ;  /* 0x0000004308005986 */ /* 0x000fe2000c101518 */
[----:B------:R-:W-:Y:S01]  /*2d4e0*/  ISETP.GE.AND P5, PT, R10, UR44, PT ;  /* 0x0000002c0a007c0c */ /* 0x000fe2000bfa6270 */
[----:B------:R-:W4:Y:S02]  /*2d4f0*/  LDCU UR44, c[0x0][0x398] ;  /* 0x00007300ff2c77ac */ /* 0x000f240008000800 */
[----:B------:R0:W-:Y:S02]  /*2d500*/  @P2 STG.E.U16 desc[UR24][R6.64], R11 ;  /* 0x0000000b06002986 */ /* 0x0001e4000c101518 */
[C---:B0-----:R-:W-:Y:S01]  /*2d510*/  VIADD R6, R0.reuse, UR30 ;  /* 0x0000001e00067c36 */ /* 0x041fe20008000000 */
[----:B------:R-:W-:Y:S01]  /*2d520*/  PRMT R67, R71, 0x7610, R67 ;  /* 0x0000761047437816 */ /* 0x000fe20000000043 */
[----:B------:R-:W-:Y:S01]  /*2d530*/  IMAD.WIDE R10, R0, 0x2, R4 ;  /* 0x00000002000a7825 */ /* 0x000fe200078e0204 */
[----:B------:R-:W4:Y:S03]  /*2d540*/  LDL.LU.S16 R71, [R1+0x28e] ;  /* 0x00028e0001477983 */ /* 0x000f260000300600 */
[----:B------:R-:W-:Y:S01]  /*2d550*/  IMAD.WIDE R8, R6, 0x2, R2 ;  /* 0x0000000206087825 */ /* 0x000fe200078e0202 */
[----:B------:R-:W-:Y:S01]  /*2d560*/  @P4 STG.E.U16 desc[UR24][R10.64], R67 ;  /* 0x000000430a004986 */ /* 0x000fe2000c101518 */
[----:B---3--:R-:W-:-:S02]  /*2d570*/  PRMT R0, R76, 0x7610, R0 ;  /* 0x000076104c007816 */ /* 0x008fc40000000000 */
[----:B------:R-:W-:-:S03]  /*2d580*/  PRMT R68, R70, 0x7610, R68 ;  /* 0x0000761046447816 */ /* 0x000fc60000000044 */
[----:B------:R0:W-:Y:S04]  /*2d590*/  @P1 STG.E.U16 desc[UR24][R8.64], R0 ;  /* 0x0000000008001986 */ /* 0x0001e8000c101518 */
[----:B------:R-:W3:Y:S01]  /*2d5a0*/  LDL.S16 R70, [R1+0x290] ;  /* 0x0002900001467983 */ /* 0x000ee20000100600 */
[----:B0-----:R-:W-:-:S05]  /*2d5b0*/  IMAD.WIDE R8, R6, 0x2, R4 ;  /* 0x0000000206087825 */ /* 0x001fca00078e0204 */
[----:B------:R2:W-:Y:S02]  /*2d5c0*/  @P3 STG.E.U16 desc[UR24][R8.64], R68 ;  /* 0x0000004408003986 */ /* 0x0005e4000c101518 */
[----:B--2---:R-:W-:Y:S02]  /*2d5d0*/  PRMT R68, R69, 0x7610, R68 ;  /* 0x0000761045447816 */ /* 0x004fe40000000044 */
[----:B------:R-:W2:Y:S01]  /*2d5e0*/  LDL.LU.S16 R69, [R1+0x292] ;  /* 0x0002920001457983 */ /* 0x000ea20000300600 */
[----:B------:R-:W-:Y:S01]  /*2d5f0*/  ISETP.LT.AND P0, PT, R74, UR60, !P6 ;  /* 0x0000003c4a007c0c */ /* 0x000fe2000f701270 */
[----:B------:R-:W-:Y:S02]  /*2d600*/  VIADD R7, R66, 0x64 ;  /* 0x0000006442077836 */ /* 0x000fe40000000000 */
[----:B------:R-:W-:Y:S01]  /*2d610*/  VIADD R0, R6, UR30 ;  /* 0x0000001e06007c36 */ /* 0x000fe20008000000 */
[----:B------:R-:W-:Y:S01]  /*2d620*/  PRMT R67, R75, 0x7610, R67 ;  /* 0x000076104b437816 */ /* 0x000fe20000000043 */
[----:B------:R-:W-:Y:S01]  /*2d630*/  VIADD R10, R66, 0x65 ;  /* 0x00000065420a7836 */ /* 0x000fe20000000000 */
[----:B------:R-:W-:Y:S01]  /*2d640*/  ISETP.GE.AND P4, PT, R7, UR68, PT ;  /* 0x0000004407007c0c */ /* 0x000fe2000bf86270 */
[----:B------:R-:W-:Y:S01]  /*2d650*/  IMAD.WIDE R6, R0, 0x2, R2 ;  /* 0x0000000200067825 */ /* 0x000fe200078e0202 */
[C---:B------:R-:W-:Y:S01]  /*2d660*/  ISETP.LT.AND P6, PT, R73.reuse, UR47, !P6 ;  /* 0x0000002f49007c0c */ /* 0x040fe2000f7c1270 */
[----:B------:R-:W2:Y:S01]  /*2d670*/  LDL.S16 R76, [R1+0x294] ;  /* 0x00029400014c7983 */ /* 0x000ea20000100600 */
[----:B------:R-:W-:Y:S01]  /*2d680*/  ISETP.LT.AND P2, PT, R74, UR38, !P5 ;  /* 0x000000264a007c0c */ /* 0x000fe2000ef41270 */
[----:B------:R-:W-:Y:S01]  /*2d690*/  VIADD R11, R66, 0x66 ;  /* 0x00000066420b7836 */ /* 0x000fe20000000000 */
[----:B------:R-:W-:Y:S01]  /*2d6a0*/  ISETP.GE.AND P1, PT, R10, UR67, PT ;  /* 0x000000430a007c0c */ /* 0x000fe2000bf26270 */
[----:B------:R0:W-:Y:S01]  /*2d6b0*/  @P0 STG.E.U16 desc[UR24][R6.64], R67 ;  /* 0x0000004306000986 */ /* 0x0001e2000c101518 */
[----:B------:R-:W-:Y:S01]  /*2d6c0*/  ISETP.LT.AND P5, PT, R73, UR18, !P5 ;  /* 0x0000001249007c0c */ /* 0x000fe2000efa1270 */
[----:B------:R-:W1:Y:S01]  /*2d6d0*/  LDCU UR60, c[0x0][0x39c] ;  /* 0x00007380ff3c77ac */ /* 0x000e620008000800 */
[----:B------:R-:W-:Y:S01]  /*2d6e0*/  ISETP.GE.AND P3, PT, R11, UR22, PT ;  /* 0x000000160b007c0c */ /* 0x000fe2000bf66270 */
[----:B------:R-:W-:Y:S01]  /*2d6f0*/  IMAD.WIDE R10, R0, 0x2, R4 ;  /* 0x00000002000a7825 */ /* 0x000fe200078e0204 */
[----:B------:R-:W1:Y:S01]  /*2d700*/  LDCU UR38, c[0x0][0x39c] ;  /* 0x00007380ff2677ac */ /* 0x000e620008000800 */
[----:B------:R-:W1:Y:S01]  /*2d710*/  LDCU UR67, c[0x0][0x39c] ;  /* 0x00007380ff4377ac */ /* 0x000e620008000800 */
[----:B0-----:R-:W-:Y:S01]  /*2d720*/  PRMT R67, R72, 0x7610, R67 ;  /* 0x0000761048437816 */ /* 0x001fe20000000043 */
[----:B------:R-:W-:Y:S01]  /*2d730*/  VIADD R6, R0, UR30 ;  /* 0x0000001e00067c36 */ /* 0x000fe20008000000 */
[----:B------:R-:W2:Y:S01]  /*2d740*/  LDL.LU.S16 R72, [R1+0x296] ;  /* 0x0002960001487983 */ /* 0x000ea20000300600 */
[----:B------:R-:W-:Y:S01]  /*2d750*/  VIADD R7, R66, 0x67 ;  /* 0x0000006742077836 */ /* 0x000fe20000000000 */
[----:B------:R-:W0:Y:S01]  /*2d760*/  LDCU UR47, c[0x0][0x398] ;  /* 0x00007300ff2f77ac */ /* 0x000e220008000800 */
[----:B------:R-:W-:Y:S01]  /*2d770*/  IMAD.WIDE R8, R6, 0x2, R2 ;  /* 0x0000000206087825 */ /* 0x000fe200078e0202 */
[----:B------:R4:W-:Y:S01]  /*2d780*/  @P6 STG.E.U16 desc[UR24][R10.64], R68 ;  /* 0x000000440a006986 */ /* 0x0009e2000c101518 */
[----:B------:R-:W0:Y:S02]  /*2d790*/  LDCU UR18, c[0x0][0x398] ;  /* 0x00007300ff1277ac */ /* 0x000e240008000800 */
[----:B------:R-:W-:Y:S01]  /*2d7a0*/  VIADD R0, R66, 0x68 ;  /* 0x0000006842007836 */ /* 0x000fe20000000000 */
[----:B------:R1:W-:Y:S01]  /*2d7b0*/  @P2 STG.E.U16 desc[UR24][R8.64], R67 ;  /* 0x0000004308002986 */ /* 0x0003e2000c101518 */
[----:B------:R-:W-:Y:S01]  /*2d7c0*/  ISETP.LT.AND P2, PT, R74, UR34, !P4 ;  /* 0x000000224a007c0c */ /* 0x000fe2000e741270 */
[----:B------:R-:W0:Y:S02]  /*2d7d0*/  LDCU UR34, c[0x0][0x39c] ;  /* 0x00007380ff2277ac */ /* 0x000e240008000800 */
[----:B------:R-:W2:Y:S01]  /*2d7e0*/  LDL.S16 R75, [R1+0x298] ;  /* 0x00029800014b7983 */ /* 0x000ea20000100600 */
[----:B------:R-:W0:Y:S01]  /*2d7f0*/  LDCU UR68, c[0x0][0x398] ;  /* 0x00007300ff4477ac */ /* 0x000e220008000800 */
[----:B----4-:R-:W-:-:S02]  /*2d800*/  PRMT R11, R71, 0x7610, R11 ;  /* 0x00007610470b7816 */ /* 0x010fc4000000000b */
[----:B------:R-:W4:Y:S01]  /*2d810*/  LDL.LU.S16 R71, [R1+0x29a] ;  /* 0x00029a0001477983 */ /* 0x000f220000300600 */
[----:B------:R-:W-:Y:S01]  /*2d820*/  ISETP.GE.AND P6, PT, R0, UR53, PT ;  /* 0x0000003500007c0c */ /* 0x000fe2000bfc6270 */
[C---:B------:R-:W-:Y:S01]  /*2d830*/  VIADD R0, R6.reuse, UR30 ;  /* 0x0000001e06007c36 */ /* 0x040fe20008000000 */
[----:B------:R-:W-:Y:S01]  /*2d840*/  ISETP.GE.AND P0, PT, R7, UR66, PT ;  /* 0x0000004207007c0c */ /* 0x000fe2000bf06270 */
[----:B-1----:R-:W-:Y:S01]  /*2d850*/  IMAD.WIDE R8, R6, 0x2, R4 ;  /* 0x0000000206087825 */ /* 0x002fe200078e0204 */
[----:B------:R-:W1:Y:S03]  /*2d860*/  LDCU UR22, c[0x0][0x398] ;  /* 0x00007300ff1677ac */ /* 0x000e660008000800 */
[----:B------:R-:W-:Y:S01]  /*2d870*/  IMAD.WIDE R6, R0, 0x2, R2 ;  /* 0x0000000200067825 */ /* 0x000fe200078e0202 */
[----:B------:R0:W-:Y:S01]  /*2d880*/  @P5 STG.E.U16 desc[UR24][R8.64], R11 ;  /* 0x0000000b08005986 */ /* 0x0001e2000c101518 */
[----:B---3--:R-:W-:Y:S01]  /*2d890*/  PRMT R10, R70, 0x7610, R10 ;  /* 0x00007610460a7816 */ /* 0x008fe2000000000a */
[----:B------:R-:W3:Y:S02]  /*2d8a0*/  LDCU UR66, c[0x0][0x398] ;  /* 0x00007300ff4277ac */ /* 0x000ee40008000800 */
[----:B------:R-:W3:Y:S01]  /*2d8b0*/  LDL.S16 R70, [R1+0x29c] ;  /* 0x00029c0001467983 */ /* 0x000ee20000100600 */
[----:B------:R-:W-:-:S02]  /*2d8c0*/  ISETP.LT.AND P4, PT, R73, UR75, !P4 ;  /* 0x0000004b49007c0c */ /* 0x000fc4000e781270 */
[----:B------:R-:W-:Y:S01]  /*2d8d0*/  ISETP.LT.AND P5, PT, R74, UR43, !P1 ;  /* 0x0000002b4a007c0c */ /* 0x000fe2000cfa1270 */
[----:B------:R2:W-:Y:S01]  /*2d8e0*/  @P2 STG.E.U16 desc[UR24][R6.64], R10 ;  /* 0x0000000a06002986 */ /* 0x0005e2000c101518 */
[----:B0-----:R-:W-:Y:S01]  /*2d8f0*/  VIADD R8, R66, 0x69 ;  /* 0x0000006942087836 */ /* 0x001fe20000000000 */
[----:B------:R-:W0:Y:S01]  /*2d900*/  LDCU UR53, c[0x0][0x398] ;  /* 0x00007300ff3577ac */ /* 0x000e220008000800 */
[----:B------:R-:W0:Y:S01]  /*2d910*/  LDCU UR75, c[0x0][0x39c] ;  /* 0x00007380ff4b77ac */ /* 0x000e220008000800 */
[----:B------:R-:W0:Y:S01]  /*2d920*/  LDCU UR43, c[0x0][0x398] ;  /* 0x00007300ff2b77ac */ /* 0x000e220008000800 */
[----:B--2---:R-:W-:Y:S02]  /*2d930*/  PRMT R7, R69, 0x7610, R7 ;  /* 0x0000761045077816 */ /* 0x004fe40000000007 */
[----:B------:R-:W2:Y:S01]  /*2d940*/  LDL.LU.S16 R69, [R1+0x29e] ;  /* 0x00029e0001457983 */ /* 0x000ea20000300600 */
[C---:B------:R-:W-:Y:S01]  /*2d950*/  VIADD R6, R0.reuse, UR30 ;  /* 0x0000001e00067c36 */ /* 0x040fe20008000000 */
[C---:B------:R-:W-:Y:S01]  /*2d960*/  ISETP.LT.AND P1, PT, R73.reuse, UR48, !P1 ;  /* 0x0000003049007c0c */ /* 0x040fe2000cf21270 */
[----:B------:R-:W-:Y:S01]  /*2d970*/  IMAD.WIDE R10, R0, 0x2, R4 ;  /* 0x00000002000a7825 */ /* 0x000fe200078e0204 */
[----:B------:R-:W-:Y:S01]  /*2d980*/  ISETP.GE.AND P2, PT, R8, UR20, PT ;  /* 0x0000001408007c0c */ /* 0x000fe2000bf46270 */
[----:B------:R-:W0:Y:S02]  /*2d990*/  LDCU UR20, c[0x0][0x39c] ;  /* 0x00007380ff1477ac */ /* 0x000e240008000800 */
[----:B------:R-:W-:Y:S01]  /*2d9a0*/  IMAD.WIDE R8, R6, 0x2, R2 ;  /* 0x0000000206087825 */ /* 0x000fe200078e0202 */
[----:B------:R-:W-:Y:S01]  /*2d9b0*/  PRMT R0, R76, 0x7610, R0 ;  /* 0x000076104c007816 */ /* 0x000fe20000000000 */
[----:B------:R-:W-:Y:S01]  /*2d9c0*/  @P4 STG.E.U16 desc[UR24][R10.64], R7 ;  /* 0x000000070a004986 */ /* 0x000fe2000c101518 */
[----:B------:R-:W-:Y:S01]  /*2d9d0*/  ISETP.LT.AND P4, PT, R74, UR33, !P3 ;  /* 0x000000214a007c0c */ /* 0x000fe2000df81270 */
[----:B------:R-:W0:Y:S02]  /*2d9e0*/  LDCU UR48, c[0x0][0x398] ;  /* 0x00007300ff3077ac */ /* 0x000e240008000800 */
[----:B------:R0:W-:Y:S01]  /*2d9f0*/  @P5 STG.E.U16 desc[UR24][R8.64], R0 ;  /* 0x0000000008005986 */ /* 0x0001e2000c101518 */
[----:B------:R-:W-:Y:S01]  /*2da00*/  ISETP.LT.AND P3, PT, R73, UR52, !P3 ;  /* 0x0000003449007c0c */ /* 0x000fe2000df61270 */
[----:B------:R-:W1:Y:S01]  /*2da10*/  LDCU UR33, c[0x0][0x398] ;  /* 0x00007300ff2177ac */ /* 0x000e620008000800 */
[----:B------:R-:W1:Y:S01]  /*2da20*/  LDCU UR52, c[0x0][0x398] ;  /* 0x00007300ff3477ac */ /* 0x000e620008000800 */
[----:B------:R-:W-:-:S02]  /*2da30*/  PRMT R67, R72, 0x7610, R67 ;  /* 0x0000761048437816 */ /* 0x000fc40000000043 */
[----:B------:R-:W2:Y:S01]  /*2da40*/  LDL.S16 R72, [R1+0x2a0] ;  /* 0x0002a00001487983 */ /* 0x000ea20000100600 */
[----:B0-----:R-:W-:-:S04]  /*2da50*/  IMAD.WIDE R8, R6, 0x2, R4 ;  /* 0x0000000206087825 */ /* 0x001fc800078e0204 */
[----:B------:R-:W-:Y:S01]  /*2da60*/  VIADD R0, R6, UR30 ;  /* 0x0000001e06007c36 */ /* 0x000fe20008000000 */
[----:B------:R4:W-:Y:S01]  /*2da70*/  @P1 STG.E.U16 desc[UR24][R8.64], R67 ;  /* 0x0000004308001986 */ /* 0x0009e2000c101518 */
[----:B------:R-:W-:Y:S02]  /*2da80*/  VIADD R10, R66, 0x6a ;  /* 0x0000006a420a7836 */ /* 0x000fe40000000000 */
[----:B------:R-:W-:Y:S01]  /*2da90*/  IMAD.WIDE R6, R0, 0x2, R2 ;  /* 0x0000000200067825 */ /* 0x000fe200078e0202 */
[----:B------:R-:W-:Y:S02]  /*2daa0*/  PRMT R11, R75, 0x7610, R11 ;  /* 0x000076104b0b7816 */ /* 0x000fe4000000000b */
[----:B------:R-:W-:Y:S01]  /*2dab0*/  ISETP.GE.AND P5, PT, R10, UR65, PT ;  /* 0x000000410a007c0c */ /* 0x000fe2000bfa6270 */
[----:B------:R-:W0:Y:S01]  /*2dac0*/  LDCU UR65, c[0x0][0x39c] ;  /* 0x00007380ff4177ac */ /* 0x000e220008000800 */
[----:B----4-:R-:W-:Y:S02]  /*2dad0*/  PRMT R67, R71, 0x7610, R67 ;  /* 0x0000761047437816 */ /* 0x010fe40000000043 */
[----:B------:R-:W4:Y:S04]  /*2dae0*/  LDL.LU.S16 R71, [R1+0x2a2] ;  /* 0x0002a20001477983 */ /* 0x000f280000300600 */
[----:B------:R0:W-:Y:S04]  /*2daf0*/  @P4 STG.E.U16 desc[UR24][R6.64], R11 ;  /* 0x0000000b06004986 */ /* 0x0001e8000c101518 */
[----:B------:R-:W4:Y:S01]  /*2db00*/  LDL.S16 R76, [R1+0x2a4] ;  /* 0x0002a400014c7983 */ /* 0x000f220000100600 */
[----:B0-----:R-:W-:-:S02]  /*2db10*/  VIADD R6, R0, UR30 ;  /* 0x0000001e00067c36 */ /* 0x001fc40008000000 */
[----:B------:R-:W-:-:S05]  /*2db20*/  IMAD.WIDE R10, R0, 0x2, R4 ;  /* 0x00000002000a7825 */ /* 0x000fca00078e0204 */
[----:B------:R2:W-:Y:S01]  /*2db30*/  @P3 STG.E.U16 desc[UR24][R10.64], R67 ;  /* 0x000000430a003986 */ /* 0x0005e2000c101518 */
[----:B---3--:R-:W-:-:S03]  /*2db40*/  PRMT R0, R70, 0x7610, R0 ;  /* 0x0000761046007816 */ /* 0x008fc60000000000 */
[----:B------:R-:W3:Y:S04]  /*2db50*/  LDL.LU.S16 R70, [R1+0x2a6] ;  /* 0x0002a60001467983 */ /* 0x000ee80000300600 */
[----:B------:R-:W3:Y:S01]  /*2db60*/  LDL.S16 R75, [R1+0x2a8] ;  /* 0x0002a800014b7983 */ /* 0x000ee20000100600 */
[----:B--2---:R-:W-:-:S03]  /*2db70*/  PRMT R67, R69, 0x7610, R67 ;  /* 0x0000761045437816 */ /* 0x004fc60000000043 */
[----:B------:R-:W2:Y:S01]  /*2db80*/  LDL.LU.S16 R69, [R1+0x2aa] ;  /* 0x0002aa0001457983 */ /* 0x000ea20000300600 */
[----:B------:R-:W-:Y:S01]  /*2db90*/  ISETP.LT.AND P4, PT, R74, UR77, !P0 ;  /* 0x0000004d4a007c0c */ /* 0x000fe2000c781270 */
[----:B------:R-:W-:Y:S01]  /*2dba0*/  IMAD.WIDE R8, R6, 0x2, R2 ;  /* 0x0000000206087825 */ /* 0x000fe200078e0202 */
[----:B------:R-:W-:Y:S02]  /*2dbb0*/  ISETP.LT.AND P0, PT, R73, UR76, !P0 ;  /* 0x0000004c49007c0c */ /* 0x000fe4000c701270 */
[----:B------:R-:W-:Y:S01]  /*2dbc0*/  ISETP.LT.AND P3, PT, R74, UR32, !P6 ;  /* 0x000000204a007c0c */ /* 0x000fe2000f761270 */
[----:B------:R-:W-:-:S08]  /*2dbd0*/  VIADD R7, R66, 0x6b ;  /* 0x0000006b42077836 */ /* 0x000fd00000000000 */
[----:B------:R0:W-:Y:S01]  /*2dbe0*/  @P4 STG.E.U16 desc[UR24][R8.64], R0 ;  /* 0x0000000008004986 */ /* 0x0001e2000c101518 */
[----:B------:R-:W-:Y:S01]  /*2dbf0*/  ISETP.GE.AND P1, PT, R7, UR10, PT ;  /* 0x0000000a07007c0c */ /* 0x000fe2000bf26270 */
[----:B------:R-:W-:Y:S01]  /*2dc00*/  VIADD R10, R66, 0x6c ;  /* 0x0000006c420a7836 */ /* 0x000fe20000000000 */
[----:B------:R-:W-:Y:S01]  /*2dc10*/  ISETP.LT.AND P6, PT, R73, UR35, !P6 ;  /* 0x0000002349007c0c */ /* 0x000fe2000f7c1270 */
[----:B------:R-:W1:Y:S01]  /*2dc20*/  LDCU UR35, c[0x0][0x39c] ;  /* 0x00007380ff2377ac */ /* 0x000e620008000800 */
[----:B------:R-:W1:Y:S01]  /*2dc30*/  LDCU UR32, c[0x0][0x398] ;  /* 0x00007300ff2077ac */ /* 0x000e620008000800 */
[----:B0-----:R-:W-:Y:S01]  /*2dc40*/  VIADD R0, R6, UR30 ;  /* 0x0000001e06007c36 */ /* 0x001fe20008000000 */
[----:B------:R-:W-:Y:S01]  /*2dc50*/  PRMT R11, R72, 0x7610, R11 ;  /* 0x00007610480b7816 */ /* 0x000fe2000000000b */
[----:B------:R-:W-:Y:S01]  /*2dc60*/  IMAD.WIDE R8, R6, 0x2, R4 ;  /* 0x0000000206087825 */ /* 0x000fe200078e0204 */
[----:B------:R-:W2:Y:S01]  /*2dc70*/  LDL.S16 R72, [R1+0x2ac] ;  /* 0x0002ac0001487983 */ /* 0x000ea20000100600 */
[----:B------:R-:W0:Y:S02]  /*2dc80*/  LDCU UR10, c[0x0][0x398] ;  /* 0x00007300ff0a77ac */ /* 0x000e240008000800 */
[----:B------:R-:W-:Y:S01]  /*2dc90*/  IMAD.WIDE R6, R0, 0x2, R2 ;  /* 0x0000000200067825 */ /* 0x000fe200078e0202 */
[----:B------:R4:W-:Y:S04]  /*2dca0*/  @P0 STG.E.U16 desc[UR24][R8.64], R67 ;  /* 0x0000004308000986 */ /* 0x0009e8000c101518 */
[----:B------:R0:W-:Y:S01]  /*2dcb0*/  @P3 STG.E.U16 desc[UR24][R6.64], R11 ;  /* 0x0000000b06003986 */ /* 0x0001e2000c101518 */
[----:B------:R-:W-:Y:S01]  /*2dcc0*/  ISETP.LT.AND P3, PT, R74, UR51, !P2 ;  /* 0x000000334a007c0c */ /* 0x000fe2000d761270 */
[----:B------:R-:W1:Y:S01]  /*2dcd0*/  LDCU UR51, c[0x0][0x398] ;  /* 0x00007300ff3377ac */ /* 0x000e620008000800 */
[----:B------:R-:W-:-:S02]  /*2dce0*/  ISETP.GE.AND P4, PT, R10, UR57, PT ;  /* 0x000000390a007c0c */ /* 0x000fc4000bf86270 */
[----:B------:R-:W-:Y:S01]  /*2dcf0*/  ISETP.LT.AND P2, PT, R73, UR59, !P2 ;  /* 0x0000003b49007c0c */ /* 0x000fe2000d741270 */
[----:B------:R-:W1:Y:S01]  /*2dd00*/  LDCU UR57, c[0x0][0x398] ;  /* 0x00007300ff3977ac */ /* 0x000e620008000800 */
[----:B----4-:R-:W-:Y:S01]  /*2dd10*/  PRMT R67, R71, 0x7610, R67 ;  /* 0x0000761047437816 */ /* 0x010fe20000000043 */
[----:B------:R-:W4:Y:S01]  /*2dd20*/  LDCU UR59, c[0x0][0x398] ;  /* 0x00007300ff3b77ac */ /* 0x000f220008000800 */
[----:B------:R-:W4:Y:S01]  /*2dd30*/  LDL.LU.S16 R71, [R1+0x2ae] ;  /* 0x0002ae0001477983 */ /* 0x000f220000300600 */
[C---:B0-----:R-:W-:Y:S02]  /*2dd40*/  VIADD R6, R0.reuse, UR30 ;  /* 0x0000001e00067c36 */ /* 0x041fe40008000000 */
[----:B------:R-:W-:Y:S01]  /*2dd50*/  IMAD.WIDE R10, R0, 0x2, R4 ;  /* 0x00000002000a7825 */ /* 0x000fe200078e0204 */
[----:B------:R-:W-:-:S03]  /*2dd60*/  PRMT R0, R76, 0x7610, R0 ;  /* 0x000076104c007816 */ /* 0x000fc60000000000 */
[C---:B------:R-:W-:Y:S01]  /*2dd70*/  IMAD.WIDE R8, R6.reuse, 0x2, R2 ;  /* 0x0000000206087825 */ /* 0x040fe200078e0202 */
[----:B------:R-:W-:Y:S04]  /*2dd80*/  @P6 STG.E.U16 desc[UR24][R10.64], R67 ;  /* 0x000000430a006986 */ /* 0x000fe8000c101518 */
[----:B------:R0:W-:Y:S02]  /*2dd90*/  @P3 STG.E.U16 desc[UR24][R8.64], R0 ;  /* 0x0000000008003986 */ /* 0x0001e4000c101518 */
[----:B0-----:R-:W-:Y:S01]  /*2dda0*/  IMAD.WIDE R8, R6, 0x2, R4 ;  /* 0x0000000206087825 */ /* 0x001fe200078e0204 */
[----:B---3--:R-:W-:Y:S02]  /*2ddb0*/  PRMT R67, R70, 0x7610, R67 ;  /* 0x0000761046437816 */ /* 0x008fe40000000043 */
[----:B------:R-:W3:Y:S04]  /*2ddc0*/  LDL.S16 R70, [R1+0x2b0] ;  /* 0x0002b00001467983 */ /* 0x000ee80000100600 */
[----:B------:R2:W-:Y:S02]  /*2ddd0*/  @P2 STG.E.U16 desc[UR24][R8.64], R67 ;  /* 0x0000004308002986 */ /* 0x0005e4000c101518 */
[----:B--2---:R-:W-:-:S02]  /*2dde0*/  PRMT R67, R69, 0x7610, R67 ;  /* 0x0000761045437816 */ /* 0x004fc40000000043 */
[----:B------:R-:W2:Y:S01]  /*2ddf0*/  LDL.LU.S16 R69, [R1+0x2b2] ;  /* 0x0002b20001457983 */ /* 0x000ea20000300600 */
[----:B------:R-:W-:Y:S01]  /*2de00*/  ISETP.LT.AND P6, PT, R74, UR12, !P5 ;  /* 0x0000000c4a007c0c */ /* 0x000fe2000efc1270 */
[----:B------:R-:W-:Y:S01]  /*2de10*/  VIADD R7, R66, 0x6d ;  /* 0x0000006d42077836 */ /* 0x000fe20000000000 */
[----:B------:R-:W-:Y:S01]  /*2de20*/  PRMT R11, R75, 0x7610, R11 ;  /* 0x000076104b0b7816 */ /* 0x000fe2000000000b */
[----:B------:R-:W-:Y:S01]  /*2de30*/  VIADD R0, R6, UR30 ;  /* 0x0000001e06007c36 */ /* 0x000fe20008000000 */
[----:B------:R-:W2:Y:S01]  /*2de40*/  LDL.S16 R76, [R1+0x2b4] ;  /* 0x0002b400014c7983 */ /* 0x000ea20000100600 */
[----:B------:R-:W-:Y:S01]  /*2de50*/  VIADD R10, R66, 0x6e ;  /* 0x0000006e420a7836 */ /* 0x000fe20000000000 */
[----:B------:R-:W-:Y:S01]  /*2de60*/  ISETP.GE.AND P0, PT, R7, UR64, PT ;  /* 0x0000004007007c0c */ /* 0x000fe2000bf06270 */
[----:B------:R-:W-:Y:S01]  /*2de70*/  IMAD.WIDE R6, R0, 0x2, R2 ;  /* 0x0000000200067825 */ /* 0x000fe200078e0202 */
[----:B------:R-:W-:Y:S01]  /*2de80*/  ISETP.LT.AND P5, PT, R73, UR42, !P5 ;  /* 0x0000002a49007c0c */ /* 0x000fe2000efa1270 */
[----:B------:R-:W0:Y:S01]  /*2de90*/  LDCU UR12, c[0x0][0x39c] ;  /* 0x00007380ff0c77ac */ /* 0x000e220008000800 */
[----:B------:R-:W-:-:S03]  /*2dea0*/  ISETP.GE.AND P3, PT, R10, UR40, PT ;  /* 0x000000280a007c0c */ /* 0x000fc6000bf66270 */
[----:B------:R1:W-:Y:S01]  /*2deb0*/  @P6 STG.E.U16 desc[UR24][R6.64], R11 ;  /* 0x0000000b06006986 */ /* 0x0003e2000c101518 */
[----:B------:R-:W-:Y:S01]  /*2dec0*/  ISETP.LT.AND P6, PT, R74, UR37, !P1 ;  /* 0x000000254a007c0c */ /* 0x000fe2000cfc1270 */
[----:B------:R-:W0:Y:S01]  /*2ded0*/  LDCU UR37, c[0x0][0x39c] ;  /* 0x00007380ff2577ac */ /* 0x000e220008000800 */
[----:B------:R-:W0:Y:S01]  /*2dee0*/  LDCU UR64, c[0x0][0x398] ;  /* 0x00007300ff4077ac */ /* 0x000e220008000800 */
[----:B------:R-:W0:Y:S01]  /*2def0*/  LDCU UR40, c[0x0][0x398] ;  /* 0x00007300ff2877ac */ /* 0x000e220008000800 */
[C---:B-1----:R-:W-:Y:S02]  /*2df00*/  VIADD R6, R0.reuse, UR30 ;  /* 0x0000001e00067c36 */ /* 0x042fe40008000000 */
[----:B------:R-:W-:Y:S01]  /*2df10*/  IMAD.WIDE R10, R0, 0x2, R4 ;  /* 0x00000002000a7825 */ /* 0x000fe200078e0204 */
[----:B------:R-:W-:Y:S01]  /*2df20*/  PRMT R0, R72, 0x7610, R0 ;  /* 0x0000761048007816 */ /* 0x000fe20000000000 */
[----:B------:R-:W1:Y:S01]  /*2df30*/  LDCU UR42, c[0x0][0x398] ;  /* 0x00007300ff2a77ac */ /* 0x000e620008000800 */
[----:B------:R-:W2:Y:S01]  /*2df40*/  LDL.LU.S16 R72, [R1+0x2b6] ;  /* 0x0002b60001487983 */ /* 0x000ea20000300600 */
[----:B------:R-:W-:-:S03]  /*2df50*/  ISETP.LT.AND P1, PT, R73, UR74, !P1 ;  /* 0x0000004a49007c0c */ /* 0x000fc6000cf21270 */
[----:B------:R4:W-:Y:S01]  /*2df60*/  @P5 STG.E.U16 desc[UR24][R10.64], R67 ;  /* 0x000000430a005986 */ /* 0x0009e2000c101518 */
[----:B------:R-:W-:-:S03]  /*2df70*/  IMAD.WIDE R8, R6, 0x2, R2 ;  /* 0x0000000206087825 */ /* 0x000fc600078e0202 */
[----:B------:R-:W2:Y:S01]  /*2df80*/  LDL.S16 R75, [R1+0x2b8] ;  /* 0x0002b800014b7983 */ /* 0x000ea20000100600 */
[----:B----4-:R-:W-:-:S03]  /*2df90*/  PRMT R67, R71, 0x7610, R67 ;  /* 0x0000761047437816 */ /* 0x010fc60000000043 */
[----:B------:R-:W4:Y:S04]  /*2dfa0*/  LDL.LU.S16 R71, [R1+0x2ba] ;  /* 0x0002ba0001477983 */ /* 0x000f280000300600 */
[----:B------:R0:W-:Y:S02]  /*2dfb0*/  @P6 STG.E.U16 desc[UR24][R8.64], R0 ;  /* 0x0000000008006986 */ /* 0x0001e4000c101518 */
[----:B0-----:R-:W-:-:S05]  /*2dfc0*/  IMAD.WIDE R8, R6, 0x2, R4 ;  /* 0x0000000206087825 */ /* 0x001fca00078e0204 */
[----:B------:R2:W-:Y:S01]  /*2dfd0*/  @P1 STG.E.U16 desc[UR24][R8.64], R67 ;  /* 0x0000004308001986 */ /* 0x0005e2000c101518 */
[----:B---3--:R-:W-:-:S03]  /*2dfe0*/  PRMT R11, R70, 0x7610, R11 ;  /* 0x00007610460b7816 */ /* 0x008fc6000000000b */
[----:B------:R-:W3:Y:S01]  /*2dff0*/  LDL.S16 R70, [R1+0x2bc] ;  /* 0x0002bc0001467983 */ /* 0x000ee20000100600 */
[----:B--2---:R-:W-:-:S03]  /*2e000*/  PRMT R67, R69, 0x7610, R67 ;  /* 0x0000761045437816 */ /* 0x004fc60000000043 */
[----:B------:R-:W2:Y:S01]  /*2e010*/  LDL.LU.S16 R69, [R1+0x2be] ;  /* 0x0002be0001457983 */ /* 0x000ea20000300600 */
[----:B------:R-:W-:Y:S01]  /*2e020*/  ISETP.LT.AND P5, PT, R74, UR31, !P4 ;  /* 0x0000001f4a007c0c */ /* 0x000fe2000e7a1270 */
[----:B------:R-:W-:Y:S02]  /*2e030*/  VIADD R7, R66, 0x6f ;  /* 0x0000006f42077836 */ /* 0x000fe40000000000 */
[----:B------:R-:W-:Y:S01]  /*2e040*/  VIADD R0, R6, UR30 ;  /* 0x0000001e06007c36 */ /* 0x000fe20008000000 */
[----:B------:R-:W-:Y:S01]  /*2e050*/  ISETP.LT.AND P4, PT, R73, UR9, !P4 ;  /* 0x0000000949007c0c */ /* 0x000fe2000e781270 */
[----:B------:R-:W-:Y:S01]  /*2e060*/  VIADD R10, R66, 0x70 ;  /* 0x00000070420a7836 */ /* 0x000fe20000000000 */
[----:B------:R-:W-:Y:S01]  /*2e070*/  ISETP.GE.AND P2, PT, R7, UR26, PT ;  /* 0x0000001a07007c0c */ /* 0x000fe2000bf46270 */
[----:B------:R-:W-:Y:S01]  /*2e080*/  IMAD.WIDE R6, R0, 0x2, R2 ;  /* 0x0000000200067825 */ /* 0x000fe200078e0202 */
[----:B------:R-:W0:Y:S02]  /*2e090*/  LDCU UR26, c[0x0][0x398] ;  /* 0x00007300ff1a77ac */ /* 0x000e240008000800 */
[----:B------:R-:W-:Y:S01]  /*2e0a0*/  ISETP.GE.AND P6, PT, R10, UR45, PT ;  /* 0x0000002d0a007c0c */ /* 0x000fe2000bfc6270 */
[----:B------:R-:W0:Y:S02]  /*2e0b0*/  LDCU UR45, c[0x0][0x39c] ;  /* 0x00007380ff2d77ac */ /* 0x000e240008000800 */
[----:B------:R1:W-:Y:S01]  /*2e0c0*/  @P5 STG.E.U16 desc[UR24][R6.64], R11 ;  /* 0x0000000b06005986 */ /* 0x0003e2000c101518 */
[----:B------:R-:W-:-:S02]  /*2e0d0*/  ISETP.LT.AND P5, PT, R74, UR58, !P0 ;  /* 0x0000003a4a007c0c */ /* 0x000fc4000c7a1270 */
[----:B------:R-:W-:Y:S01]  /*2e0e0*/  ISETP.LT.AND P0, PT, R73, UR73, !P0 ;  /* 0x0000004949007c0c */ /* 0x000fe2000c701270 */
[----:B------:R-:W0:Y:S01]  /*2e0f0*/  LDCU UR58, c[0x0][0x39c] ;  /* 0x00007380ff3a77ac */ /* 0x000e220008000800 */
[----:B------:R-:W0:Y:S01]  /*2e100*/  LDCU UR31, c[0x0][0x398] ;  /* 0x00007300ff1f77ac */ /* 0x000e220008000800 */
[C---:B-1----:R-:W-:Y:S01]  /*2e110*/  IMAD.WIDE R10, R0.reuse, 0x2, R4 ;  /* 0x00000002000a7825 */ /* 0x042fe200078e0204 */
[----:B------:R-:W1:Y:S03]  /*2e120*/  LDCU UR9, c[0x0][0x398] ;  /* 0x00007300ff0977ac */ /* 0x000e660008000800 */
[----:B------:R-:W-:Y:S01]  /*2e130*/  VIADD R6, R0, UR30 ;  /* 0x0000001e00067c36 */ /* 0x000fe20008000000 */
[----:B------:R-:W-:Y:S01]  /*2e140*/  PRMT R0, R76, 0x7610, R0 ;  /* 0x000076104c007816 */ /* 0x000fe20000000000 */
[----:B------:R0:W-:Y:S02]  /*2e150*/  @P4 STG.E.U16 desc[UR24][R10.64], R67 ;  /* 0x000000430a004986 */ /* 0x0001e4000c101518 */
[----:B------:R-:W-:Y:S01]  /*2e160*/  IMAD.WIDE R8, R6, 0x2, R2 ;  /* 0x0000000206087825 */ /* 0x000fe200078e0202 */
[----:B------:R-:W-:Y:S01]  /*2e170*/  ISETP.LT.AND P4, PT, R74, UR63, !P3 ;  /* 0x0000003f4a007c0c */ /* 0x000fe2000df81270 */
[----:B------:R-:W1:Y:S02]  /*2e180*/  LDCU UR63, c[0x0][0x398] ;  /* 0x00007300ff3f77ac */ /* 0x000e640008000800 */
[----:B------:R-:W-:Y:S01]  /*2e190*/  VIADD R7, R66, 0x71 ;  /* 0x0000007142077836 */ /* 0x000fe20000000000 */
[----:B------:R4:W-:Y:S01]  /*2e1a0*/  @P5 STG.E.U16 desc[UR24][R8.64], R0 ;  /* 0x0000000008005986 */ /* 0x0009e2000c101518 */
[----:B0-----:R-:W-:-:S03]  /*2e1b0*/  PRMT R67, R72, 0x7610, R67 ;  /* 0x0000761048437816 */ /* 0x001fc60000000043 */
[----:B------:R-:W2:Y:S01]  /*2e1c0*/  LDL.S16 R72, [R1+0x2c0] ;  /* 0x0002c00001487983 */ /* 0x000ea20000100600 */
[----:B------:R-:W-:Y:S01]  /*2e1d0*/  ISETP.GE.AND P1, PT, R7, UR16, PT ;  /* 0x0000001007007c0c */ /* 0x000fe2000bf26270 */
[----:B------:R-:W-:Y:S01]  /*2e1e0*/  VIADD R10, R66, 0x72 ;  /* 0x00000072420a7836 */ /* 0x000fe20000000000 */
[----:B------:R-:W-:Y:S01]  /*2e1f0*/  PRMT R11, R75, 0x7610, R11 ;  /* 0x000076104b0b7816 */ /* 0x000fe2000000000b */
[----:B------:R-:W0:Y:S01]  /*2e200*/  LDCU UR16, c[0x0][0x398] ;  /* 0x00007300ff1077ac */ /* 0x000e220008000800 */
[----:B----4-:R-:W-:-:S04]  /*2e210*/  IMAD.WIDE R8, R6, 0x2, R4 ;  /* 0x0000000206087825 */ /* 0x010fc800078e0204 */
[----:B------:R-:W-:Y:S01]  /*2e220*/  VIADD R0, R6, UR30 ;  /* 0x0000001e06007c36 */ /* 0x000fe20008000000 */
[----:B------:R4:W-:Y:S01]  /*2e230*/  @P0 STG.E.U16 desc[UR24][R8.64], R67 ;  /* 0x0000004308000986 */ /* 0x0009e2000c101518 */
[----:B------:R-:W-:Y:S01]  /*2e240*/  ISETP.LT.AND P3, PT, R73, UR46, !P3 ;  /* 0x0000002e49007c0c */ /* 0x000fe2000df61270 */
[----:B------:R-:W0:Y:S01]  /*2e250*/  LDCU UR46, c[0x0][0x39c] ;  /* 0x00007380ff2e77ac */ /* 0x000e220008000800 */
[----:B------:R-:W-:Y:S01]  /*2e260*/  IMAD.WIDE R6, R0, 0x2, R2 ;  /* 0x0000000200067825 */ /* 0x000fe200078e0202 */
[----:B------:R-:W-:Y:S01]  /*2e270*/  ISETP.GE.AND P5, PT, R10, UR36, PT ;  /* 0x000000240a007c0c */ /* 0x000fe2000bfa6270 */
[----:B------:R-:W0:Y:S03]  /*2e280*/  LDCU UR36, c[0x0][0x398] ;  /* 0x00007300ff2477ac */ /* 0x000e260008000800 */
[----:B------:R1:W-:Y:S01]  /*2e290*/  @P4 STG.E.U16 desc[UR24][R6.64], R11 ;  /* 0x0000000b06004986 */ /* 0x0003e2000c101518 */
[----:B----4-:R-:W-:-:S03]  /*2e2a0*/  PRMT R67, R71, 0x7610, R67 ;  /* 0x0000761047437816 */ /* 0x010fc60000000043 */
[----:B------:R-:W4:Y:S04]  /*2e2b0*/  LDL.LU.S16 R71, [R1+0x2c2] ;  /* 0x0002c20001477983 */ /* 0x000f280000300600 */
[----:B------:R-:W4:Y:S01]  /*2e2c0*/  LDL.S16 R76, [R1+0x2c4] ;  /* 0x0002c400014c7983 */ /* 0x000f220000100600 */
[C---:B-1----:R-:W-:Y:S02]  /*2e2d0*/  VIADD R6, R0.reuse, UR30 ;  /* 0x0000001e00067c36 */ /* 0x042fe40008000000 */
        /* <DEDUP_REMOVED lines=9> */
[----:B------:R-:W-:Y:S01]  /*2e370*/  ISETP.LT.AND P2, PT, R73, UR72, !P2 ;  /* 0x0000004849007c0c */ /* 0x000fe2000d741270 */
[----:B------:R-:W1:Y:S01]  /*2e380*/  LDCU UR49, c[0x0][0x398] ;  /* 0x00007300ff3177ac */ /* 0x000e620008000800 */
[----:B------:R-:W-:Y:S01]  /*2e390*/  ISETP.LT.AND P3, PT, R74, UR39, !P6 ;  /* 0x000000274a007c0c */ /* 0x000fe2000f761270 */
[----:B------:R-:W-:-:S08]  /*2e3a0*/  VIADD R7, R66, 0x73 ;  /* 0x0000007342077836 */ /* 0x000fd00000000000 */
[----:B------:R0:W-:Y:S01]  /*2e3b0*/  @P4 STG.E.U16 desc[UR24][R8.64], R0 ;  /* 0x0000000008004986 */ /* 0x0001e2000c101518 */
[----:B------:R-:W-:Y:S01]  /*2e3c0*/  ISETP.GE.AND P0, PT, R7, UR50, PT ;  /* 0x0000003207007c0c */ /* 0x000fe2000bf06270 */
[----:B------:R-:W-:Y:S01]  /*2e3d0*/  VIADD R10, R66, 0x74 ;  /* 0x00000074420a7836 */ /* 0x000fe20000000000 */
[----:B------:R-:W-:Y:S01]  /*2e3e0*/  ISETP.LT.AND P6, PT, R73, UR41, !P6 ;  /* 0x0000002949007c0c */ /* 0x000fe2000f7c1270 */
[----:B------:R-:W1:Y:S01]  /*2e3f0*/  LDCU UR39, c[0x0][0x39c] ;  /* 0x00007380ff2777ac */ /* 0x000e620008000800 */
[C---:B0-----:R-:W-:Y:S02]  /*2e400*/  VIADD R0, R6.reuse, UR30 ;  /* 0x0000001e06007c36 */ /* 0x041fe40008000000 */
[----:B------:R-:W-:Y:S01]  /*2e410*/  IMAD.WIDE R8, R6, 0x2, R4 ;  /* 0x0000000206087825 */ /* 0x000fe200078e0204 */
[----:B------:R-:W-:Y:S01]  /*2e420*/  ISETP.GE.AND P4, PT, R10, UR14, PT ;  /* 0x0000000e0a007c0c */ /* 0x000fe2000bf86270 */
[----:B------:R-:W0:Y:S02]  /*2e430*/  LDCU UR50, c[0x0][0x398] ;  /* 0x00007300ff3277ac */ /* 0x000e240008000800 */
[----:B------:R-:W-:Y:S01]  /*2e440*/  IMAD.WIDE R6, R0, 0x2, R2 ;  /* 0x0000000200067825 */ /* 0x000fe200078e0202 */
[----:B------:R-:W-:Y:S01]  /*2e450*/  @P2 STG.E.U16 desc[UR24][R8.64], R67 ;  /* 0x0000004308002986 */ /* 0x000fe2000c101518 */
[----:B------:R-:W0:Y:S01]  /*2e460*/  LDCU UR14, c[0x0][0x398] ;  /* 0x00007300ff0e77ac */ /* 0x000e220008000800 */
[----:B------:R-:W0:Y:S01]  /*2e470*/  LDCU UR41, c[0x0][0x398] ;  /* 0x00007300ff2977ac */ /* 0x000e220008000800 */
[----:B------:R-:W-:-:S02]  /*2e480*/  PRMT R11, R72, 0x7610, R11 ;  /* 0x00007610480b7816 */ /* 0x000fc4000000000b */
[----:B------:R-:W2:Y:S04]  /*2e490*/  LDL.S16 R72, [R1+0x2cc] ;  /* 0x0002cc0001487983 */ /* 0x000ea80000100600 */
[----:B------:R0:W-:Y:S01]  /*2e4a0*/  @P3 STG.E.U16 desc[UR24][R6.64], R11 ;  /* 0x0000000b06003986 */ /* 0x0001e2000c101518 */
[----:B------:R-:W-:Y:S01]  /*2e4b0*/  ISETP.LT.AND P3, PT, R74, UR4, !P1 ;  /* 0x000000044a007c0c */ /* 0x000fe2000cf61270 */
[----:B------:R-:W1:Y:S01]  /*2e4c0*/  LDCU UR4, c[0x0][0x39c] ;  /* 0x00007380ff0477ac */ /* 0x000e620008000800 */
[----:B------:R-:W-:Y:S01]  /*2e4d0*/  ISETP.LT.AND P1, PT, R73, UR71, !P1 ;  /* 0x0000004749007c0c */ /* 0x000fe2000cf21270 */
[C---:B0-----:R-:W-:Y:S02]  /*2e4e0*/  VIADD R6, R0.reuse, UR30 ;  /* 0x0000001e00067c36 */ /* 0x041fe40008000000 */
[----:B------:R-:W-:Y:S01]  /*2e4f0*/  IMAD.WIDE R10, R0, 0x2, R4 ;  /* 0x00000002000a7825 */ /* 0x000fe200078e0204 */
[----:B----4-:R-:W-:-:S02]  /*2e500*/  PRMT R67, R71, 0x7610, R67 ;  /* 0x0000761047437816 */ /* 0x010fc40000000043 */
[----:B------:R-:W4:Y:S01]  /*2e510*/  LDL.LU.S16 R71, [R1+0x2ce] ;  /* 0x0002ce0001477983 */ /* 0x000f220000300600 */
[----:B------:R-:W-:Y:S01]  /*2e520*/  IMAD.WIDE R8, R6, 0x2, R2 ;  /* 0x0000000206087825 */ /* 0x000fe200078e0202 */
[----:B------:R-:W-:Y:S02]  /*2e530*/  PRMT R0, R76, 0x7610, R0 ;  /* 0x000076104c007816 */ /* 0x000fe40000000000 */
[----:B------:R-:W-:Y:S04]  /*2e540*/  @P6 STG.E.U16 desc[UR24][R10.64], R67 ;  /* 0x000000430a006986 */ /* 0x000fe8000c101518 */
[----:B------:R0:W-:Y:S02]  /*2e550*/  @P3 STG.E.U16 desc[UR24][R8.64], R0 ;  /* 0x0000000008003986 */ /* 0x0001e4000c101518 */
[----:B0-----:R-:W-:Y:S01]  /*2e560*/  IMAD.WIDE R8, R6, 0x2, R4 ;  /* 0x0000000206087825 */ /* 0x001fe200078e0204 */
[----:B---3--:R-:W-:-:S02]  /*2e570*/  PRMT R67, R70, 0x7610, R67 ;  /* 0x0000761046437816 */ /* 0x008fc40000000043 */
[----:B------:R-:W3:Y:S04]  /*2e580*/  LDL.S16 R70, [R1+0x2d0] ;  /* 0x0002d00001467983 */ /* 0x000ee80000100600 */
[----:B------:R2:W-:Y:S02]  /*2e590*/  @P1 STG.E.U16 desc[UR24][R8.64], R67 ;  /* 0x0000004308001986 */ /* 0x0005e4000c101518 */
[----:B--2---:R-:W-:Y:S02]  /*2e5a0*/  PRMT R67, R69, 0x7610, R67 ;  /* 0x0000761045437816 */ /* 0x004fe40000000043 */
        /* <DEDUP_REMOVED lines=19> */
[----:B------:R-:W-:Y:S01]  /*2e6e0*/  ISETP.LT.AND P0, PT, R73, UR70, !P0 ;  /* 0x0000004649007c0c */ /* 0x000fe2000c701270 */
[----:B------:R-:W1:Y:S03]  /*2e6f0*/  LDCU UR61, c[0x0][0x398] ;  /* 0x00007300ff3d77ac */ /* 0x000e660008000800 */
[----:B------:R4:W-:Y:S01]  /*2e700*/  @P5 STG.E.U16 desc[UR24][R10.64], R67 ;  /* 0x000000430a005986 */ /* 0x0009e2000c101518 */
[----:B------:R-:W-:-:S03]  /*2e710*/  PRMT R0, R72, 0x7610, R0 ;  /* 0x0000761048007816 */ /* 0x000fc60000000000 */
[----:B------:R-:W2:Y:S01]  /*2e720*/  LDL.LU.S16 R72, [R1+0x2d6] ;  /* 0x0002d60001487983 */ /* 0x000ea20000300600 */
[----:B------:R-:W-:-:S03]  /*2e730*/  IMAD.WIDE R8, R6, 0x2, R2 ;  /* 0x0000000206087825 */ /* 0x000fc600078e0202 */
[----:B------:R-:W2:Y:S04]  /*2e740*/  LDL.S16 R75, [R1+0x2d8] ;  /* 0x0002d800014b7983 */ /* 0x000ea80000100600 */
[----:B------:R0:W-:Y:S01]  /*2e750*/  @P6 STG.E.U16 desc[UR24][R8.64], R0 ;  /* 0x0000000008006986 */ /* 0x0001e2000c101518 */
[----:B----4-:R-:W-:-:S03]  /*2e760*/  PRMT R67, R71, 0x7610, R67 ;  /* 0x0000761047437816 */ /* 0x010fc60000000043 */
[----:B------:R-:W4:Y:S01]  /*2e770*/  LDL.LU.S16 R71, [R1+0x2da] ;  /* 0x0002da0001477983 */ /* 0x000f220000300600 */
        /* <DEDUP_REMOVED lines=37> */
[----:B-1----:R-:W-:-:S04]  /*2e9d0*/  IMAD.WIDE R8, R6, 0x2, R4 ;  /* 0x0000000206087825 */ /* 0x002fc800078e0204 */
[----:B------:R-:W-:Y:S01]  /*2e9e0*/  VIADD R0, R6, UR30 ;  /* 0x0000001e06007c36 */ /* 0x000fe20008000000 */
[----:B------:R4:W-:Y:S01]  /*2e9f0*/  @P2 STG.E.U16 desc[UR24][R8.64], R67 ;  /* 0x0000004308002986 */ /* 0x0009e2000c101518 */
[----:B------:R-:W-:Y:S01]  /*2ea00*/  ISETP.LT.AND P3, PT, R73, UR44, !P3 ;  /* 0x0000002c49007c0c */ /* 0x000fe2000df61270 */
[----:B------:R-:W1:Y:S01]  /*2ea10*/  LDCU UR44, c[0x0][0x398] ;  /* 0x00007300ff2c77ac */ /* 0x000e620008000800 */
        /* <DEDUP_REMOVED lines=17> */
[C---:B------:R-:W-:Y:S01]  /*2eb30*/  ISETP.LT.AND P1, PT, R73.reuse, UR68, !P1 ;  /* 0x0000004449007c0c */ /* 0x040fe2000cf21270 */
[----:B------:R-:W1:Y:S01]  /*2eb40*/  LDCU UR18, c[0x0][0x398] ;  /* 0x00007300ff1277ac */ /* 0x000e620008000800 */
[----:B------:R-:W-:Y:S01]  /*2eb50*/  ISETP.LT.AND P3, PT, R74, UR22, !P6 ;  /* 0x000000164a007c0c */ /* 0x000fe2000f761270 */
[C---:B------:R-:W-:Y:S01]  /*2eb60*/  VIADD R7, R66.reuse, 0x7b ;  /* 0x0000007b42077836 */ /* 0x040fe20000000000 */
[----:B------:R-:W-:Y:S01]  /*2eb70*/  ISETP.LT.AND P6, PT, R73, UR66, !P6 ;  /* 0x0000004249007c0c */ /* 0x000fe2000f7c1270 */
[----:B------:R-:W-:Y:S01]  /*2eb80*/  VIADD R10, R66, 0x7c ;  /* 0x0000007c420a7836 */ /* 0x000fe20000000000 */
[----:B------:R-:W0:Y:S05]  /*2eb90*/  LDCU UR22, c[0x0][0x398] ;  /* 0x00007300ff1677ac */ /* 0x000e2a0008000800 */
[----:B------:R1:W-:Y:S01]  /*2eba0*/  @P4 STG.E.U16 desc[UR24][R8.64], R0 ;  /* 0x0000000008004986 */ /* 0x0003e2000c101518 */
[----:B------:R-:W-:Y:S01]  /*2ebb0*/  ISETP.GE.AND P2, PT, R7, UR65, PT ;  /* 0x0000004107007c0c */ /* 0x000fe2000bf46270 */
[----:B------:R-:W0:Y:S01]  /*2ebc0*/  LDCU UR65, c[0x0][0x39c] ;  /* 0x00007380ff4177ac */ /* 0x000e220008000800 */
[----:B------:R-:W0:Y:S01]  /*2ebd0*/  LDCU UR66, c[0x0][0x398] ;  /* 0x00007300ff4277ac */ /* 0x000e220008000800 */
[----:B-1----:R-:W-:-:S02]  /*2ebe0*/  VIADD R0, R6, UR30 ;  /* 0x0000001e06007c36 */ /* 0x002fc40008000000 */
[----:B------:R-:W-:-:S04]  /*2ebf0*/  IMAD.WIDE R8, R6, 0x2, R4 ;  /* 0x0000000206087825 */ /* 0x000fc800078e0204 */
[----:B------:R-:W-:Y:S01]  /*2ec00*/  IMAD.WIDE R6, R0, 0x2, R2 ;  /* 0x0000000200067825 */ /* 0x000fe200078e0202 */
[----:B------:R-:W-:Y:S01]  /*2ec10*/  @P1 STG.E.U16 desc[UR24][R8.64], R67 ;  /* 0x0000004308001986 */ /* 0x000fe2000c101518 */
[----:B------:R-:W-:Y:S01]  /*2ec20*/  ISETP.LT.AND P1, PT, R74, UR53, !P0 ;  /* 0x000000354a007c0c */ /* 0x000fe2000c721270 */
[----:B------:R-:W1:Y:S01]  /*2ec30*/  LDCU UR53, c[0x0][0x39c] ;  /* 0x00007380ff3577ac */ /* 0x000e620008000800 */
[----:B------:R-:W-:Y:S02]  /*2ec40*/  PRMT R11, R72, 0x7610, R11 ;  /* 0x00007610480b7816 */ /* 0x000fe4000000000b */
[----:B------:R-:W2:Y:S01]  /*2ec50*/  LDL.S16 R72, [R1+0x2ec] ;  /* 0x0002ec0001487983 */ /* 0x000ea20000100600 */
[----:B------:R-:W-:-:S03]  /*2ec60*/  ISETP.GE.AND P4, PT, R10, UR75, PT ;  /* 0x0000004b0a007c0c */ /* 0x000fc6000bf86270 */
[----:B------:R0:W-:Y:S01]  /*2ec70*/  @P3 STG.E.U16 desc[UR24][R6.64], R11 ;  /* 0x0000000b06003986 */ /* 0x0001e2000c101518 */
[----:B------:R-:W-:Y:S01]  /*2ec80*/  ISETP.LT.AND P0, PT, R73, UR43, !P0 ;  /* 0x0000002b49007c0c */ /* 0x000fe2000c701270 */
[----:B------:R-:W1:Y:S01]  /*2ec90*/  LDCU UR43, c[0x0][0x398] ;  /* 0x00007300ff2b77ac */ /* 0x000e620008000800 */
[C---:B0-----:R-:W-:Y:S02]  /*2eca0*/  VIADD R6, R0.reuse, UR30 ;  /* 0x0000001e00067c36 */ /* 0x041fe40008000000 */
[----:B------:R-:W-:Y:S01]  /*2ecb0*/  IMAD.WIDE R10, R0, 0x2, R4 ;  /* 0x00000002000a7825 */ /* 0x000fe200078e0204 */
[----:B----4-:R-:W-:Y:S02]  /*2ecc0*/  PRMT R67, R71, 0x7610, R67 ;  /* 0x0000761047437816 */ /* 0x010fe40000000043 */
[----:B------:R-:W4:Y:S01]  /*2ecd0*/  LDL.LU.S16 R71, [R1+0x2ee] ;  /* 0x0002ee0001477983 */ /* 0x000f220000300600 */
[----:B------:R-:W-:Y:S01]  /*2ece0*/  IMAD.WIDE R8, R6, 0x2, R2 ;  /* 0x0000000206087825 */ /* 0x000fe200078e0202 */
[----:B------:R-:W-:-:S02]  /*2ecf0*/  PRMT R0, R76, 0x7610, R0 ;  /* 0x000076104c007816 */ /* 0x000fc40000000000 */
        /* <DEDUP_REMOVED lines=29> */
[----:B------:R-:W-:Y:S01]  /*2eed0*/  VIADD R7, R66, 0x7f ;  /* 0x0000007f42077836 */ /* 0x000fe20000000000 */
[----:B------:R-:W0:Y:S01]  /*2eee0*/  LDCU UR52, c[0x0][0x39c] ;  /* 0x00007380ff3477ac */ /* 0x000e220008000800 */
[----:B------:R-:W-:-:S02]  /*2eef0*/  PRMT R0, R72, 0x7610, R0 ;  /* 0x0000761048007816 */ /* 0x000fc40000000000 */
        /* <DEDUP_REMOVED lines=13> */
[----:B------:R-:W-:Y:S01]  /*2efd0*/  VIADD R0, R6, UR30 ;  /* 0x0000001e06007c36 */ /* 0x000fe20008000000 */
[----:B------:R-:W-:Y:S01]  /*2efe0*/  ISETP.GE.AND P0, PT, R7, UR37, PT ;  /* 0x0000002507007c0c */ /* 0x000fe2000bf06270 */
[----:B------:R-:W-:Y:S01]  /*2eff0*/  VIADD R10, R66, 0x80 ;  /* 0x00000080420a7836 */ /* 0x000fe20000000000 */
[C---:B------:R-:W-:Y:S01]  /*2f000*/  ISETP.LT.AND P4, PT, R73.reuse, UR57, !P4 ;  /* 0x0000003949007c0c */ /* 0x040fe2000e781270 */
[----:B------:R-:W-:Y:S01]  /*2f010*/  IMAD.WIDE R6, R0, 0x2, R2 ;  /* 0x0000000200067825 */ /* 0x000fe200078e0202 */
[----:B------:R-:W0:Y:S02]  /*2f020*/  LDCU UR37, c[0x0][0x398] ;  /* 0x00007300ff2577ac */ /* 0x000e240008000800 */
[----:B------:R-:W-:Y:S01]  /*2f030*/  ISETP.GE.AND P6, PT, R10, UR45, PT ;  /* 0x0000002d0a007c0c */ /* 0x000fe2000bfc6270 */
[----:B------:R-:W0:Y:S04]  /*2f040*/  LDCU UR32, c[0x0][0x398] ;  /* 0x00007300ff2077ac */ /* 0x000e280008000800 */
[----:B------:R1:W-:Y:S01]  /*2f050*/  @P5 STG.E.U16 desc[UR24][R6.64], R11 ;  /* 0x0000000b06005986 */ /* 0x0003e2000c101518 */
[----:B------:R-:W-:Y:S01]  /*2f060*/  ISETP.LT.AND P5, PT, R74, UR51, !P3 ;  /* 0x000000334a007c0c */ /* 0x000fe2000dfa1270 */
[----:B------:R-:W0:Y:S01]  /*2f070*/  LDCU UR45, c[0x0][0x398] ;  /* 0x00007300ff2d77ac */ /* 0x000e220008000800 */
[----:B------:R-:W-:Y:S01]  /*2f080*/  ISETP.LT.AND P3, PT, R73, UR64, !P3 ;  /* 0x0000004049007c0c */ /* 0x000fe2000df61270 */
[----:B------:R-:W0:Y:S01]  /*2f090*/  LDCU UR51, c[0x0][0x398] ;  /* 0x00007300ff3377ac */ /* 0x000e220008000800 */
[----:B------:R-:W0:Y:S01]  /*2f0a0*/  LDCU UR57, c[0x0][0x398] ;  /* 0x00007300ff3977ac */ /* 0x000e220008000800 */
[----:B-1----:R-:W-:-:S04]  /*2f0b0*/  IMAD.WIDE R10, R0, 0x2, R4 ;  /* 0x00000002000a7825 */ /* 0x002fc800078e0204 */
[----:B------:R-:W-:Y:S01]  /*2f0c0*/  VIADD R6, R0, UR30 ;  /* 0x0000001e00067c36 */ /* 0x000fe20008000000 */
[----:B------:R-:W-:Y:S01]  /*2f0d0*/  PRMT R0, R76, 0x7610, R0 ;  /* 0x000076104c007816 */ /* 0x000fe20000000000 */
[----:B------:R1:W-:Y:S02]  /*2f0e0*/  @P4 STG.E.U16 desc[UR24][R10.64], R67 ;  /* 0x000000430a004986 */ /* 0x0003e4000c101518 */
[----:B------:R-:W-:Y:S01]  /*2f0f0*/  IMAD.WIDE R8, R6, 0x2, R2 ;  /* 0x0000000206087825 */ /* 0x000fe200078e0202 */
[----:B------:R-:W-:Y:S01]  /*2f100*/  ISETP.LT.AND P4, PT, R74, UR40, !P1 ;  /* 0x000000284a007c0c */ /* 0x000fe2000cf81270 */
[----:B------:R-:W0:Y:S02]  /*2f110*/  LDCU UR40, c[0x0][0x398] ;  /* 0x00007300ff2877ac */ /* 0x000e240008000800 */
[----:B------:R-:W-:Y:S01]  /*2f120*/  VIADD R7, R66, 0x81 ;  /* 0x0000008142077836 */ /* 0x000fe20000000000 */
[----:B------:R0:W-:Y:S01]  /*2f130*/  @P5 STG.E.U16 desc[UR24][R8.64], R0 ;  /* 0x0000000008005986 */ /* 0x0001e2000c101518 */
[----:B-1----:R-:W-:-:S03]  /*2f140*/  PRMT R67, R72, 0x7610, R67 ;  /* 0x0000761048437816 */ /* 0x002fc60000000043 */
[----:B------:R-:W2:Y:S01]  /*2f150*/  LDL.S16 R72, [R1+0x100] ;  /* 0x0001000001487983 */ /* 0x000ea20000100600 */
[----:B------:R-:W-:Y:S01]  /*2f160*/  ISETP.GE.AND P2, PT, R7, UR58, PT ;  /* 0x0000003a07007c0c */ /* 0x000fe2000bf46270 */
[----:B------:R-:W-:Y:S01]  /*2f170*/  VIADD R10, R66, 0x82 ;  /* 0x00000082420a7836 */ /* 0x000fe20000000000 */
[----:B------:R-:W-:Y:S01]  /*2f180*/  PRMT R11, R75, 0x7610, R11 ;  /* 0x000076104b0b7816 */ /* 0x000fe2000000000b */
[----:B------:R-:W1:Y:S01]  /*2f190*/  LDCU UR58, c[0x0][0x398] ;  /* 0x00007300ff3a77ac */ /* 0x000e620008000800 */
[----:B0-----:R-:W-:-:S04]  /*2f1a0*/  IMAD.WIDE R8, R6, 0x2, R4 ;  /* 0x0000000206087825 */ /* 0x001fc800078e0204 */
[----:B------:R-:W-:Y:S01]  /*2f1b0*/  VIADD R0, R6, UR30 ;  /* 0x0000001e06007c36 */ /* 0x000fe20008000000 */
[----:B------:R4:W-:Y:S01]  /*2f1c0*/  @P3 STG.E.U16 desc[UR24][R8.64], R67 ;  /* 0x0000004308003986 */ /* 0x0009e2000c101518 */
[----:B------:R-:W-:Y:S01]  /*2f1d0*/  ISETP.LT.AND P1, PT, R73, UR42, !P1 ;  /* 0x0000002a49007c0c */ /* 0x000fe2000cf21270 */
[----:B------:R-:W0:Y:S01]  /*2f1e0*/  LDCU UR42, c[0x0][0x398] ;  /* 0x00007300ff2a77ac */ /* 0x000e220008000800 */
[----:B------:R-:W-:Y:S01]  /*2f1f0*/  IMAD.WIDE R6, R0, 0x2, R2 ;  /* 0x0000000200067825 */ /* 0x000fe200078e0202 */
[----:B------:R-:W-:Y:S02]  /*2f200*/  ISETP.GE.AND P5, PT, R10, UR46, PT ;  /* 0x0000002e0a007c0c */ /* 0x000fe4000bfa6270 */
[----:B----4-:R-:W-:Y:S02]  /*2f210*/  PRMT R67, R71, 0x7610, R67 ;  /* 0x0000761047437816 */ /* 0x010fe40000000043 */
[----:B------:R4:W-:Y:S01]  /*2f220*/  @P4 STG.E.U16 desc[UR24][R6.64], R11 ;  /* 0x0000000b06004986 */ /* 0x0009e2000c101518 */
[----:B------:R-:W-:Y:S01]  /*2f230*/  ISETP.LT.AND P3, PT, R74, UR26, !P0 ;  /* 0x0000001a4a007c0c */ /* 0x000fe2000c761270 */
[----:B------:R-:W0:Y:S02]  /*2f240*/  LDCU UR46, c[0x0][0x39c] ;  /* 0x00007380ff2e77ac */ /* 0x000e240008000800 */
[----:B------:R-:W2:Y:S01]  /*2f250*/  LDL.LU.S16 R71, [R1+0x102] ;  /* 0x0001020001477983 */ /* 0x000ea20000300600 */
[----:B------:R-:W0:Y:S03]  /*2f260*/  LDCU UR26, c[0x0][0x398] ;  /* 0x00007300ff1a77ac */ /* 0x000e260008000800 */
[----:B------:R-:W2:Y:S01]  /*2f270*/  LDL.S16 R76, [R1+0x104] ;  /* 0x00010400014c7983 */ /* 0x000ea20000100600 */
[----:B----4-:R-:W-:-:S02]  /*2f280*/  VIADD R6, R0, UR30 ;  /* 0x0000001e00067c36 */ /* 0x010fc40008000000 */
[----:B------:R-:W-:-:S05]  /*2f290*/  IMAD.WIDE R10, R0, 0x2, R4 ;  /* 0x00000002000a7825 */ /* 0x000fca00078e0204 */
[----:B------:R2:W-:Y:S01]  /*2f2a0*/  @P1 STG.E.U16 desc[UR24][R10.64], R67 ;  /* 0x000000430a001986 */ /* 0x0005e2000c101518 */
[----:B---3--:R-:W-:-:S03]  /*2f2b0*/  PRMT R0, R70, 0x7610, R0 ;  /* 0x0000761046007816 */ /* 0x008fc60000000000 */
[----:B------:R-:W3:Y:S04]  /*2f2c0*/  LDL.LU.S16 R70, [R1+0x106] ;  /* 0x0001060001467983 */ /* 0x000ee80000300600 */
[----:B------:R-:W4:Y:S01]  /*2f2d0*/  LDL.S16 R75, [R1+0x108] ;  /* 0x00010800014b7983 */ /* 0x000f220000100600 */
[----:B--2---:R-:W-:-:S03]  /*2f2e0*/  PRMT R67, R69, 0x7610, R67 ;  /* 0x0000761045437816 */ /* 0x004fc60000000043 */
[----:B------:R-:W2:Y:S01]  /*2f2f0*/  LDL.LU.S16 R69, [R1+0x10a] ;  /* 0x00010a0001457983 */ /* 0x000ea20000300600 */
[----:B------:R-:W-:Y:S01]  /*2f300*/  IMAD.WIDE R8, R6, 0x2, R2 ;  /* 0x0000000206087825 */ /* 0x000fe200078e0202 */
[----:B------:R-:W-:Y:S01]  /*2f310*/  ISETP.LT.AND P0, PT, R73, UR31, !P0 ;  /* 0x0000001f49007c0c */ /* 0x000fe2000c701270 */
[----:B------:R-:W0:Y:S01]  /*2f320*/  LDCU UR31, c[0x0][0x398] ;  /* 0x00007300ff1f77ac */ /* 0x000e220008000800 */
[----:B------:R-:W-:Y:S01]  /*2f330*/  ISETP.LT.AND P1, PT, R74, UR9, !P6 ;  /* 0x000000094a007c0c */ /* 0x000fe2000f721270 */
[C---:B------:R-:W-:Y:S01]  /*2f340*/  VIADD R7, R66.reuse, 0x83 ;  /* 0x0000008342077836 */ /* 0x040fe20000000000 */
[----:B------:R1:W-:Y:S01]  /*2f350*/  @P3 STG.E.U16 desc[UR24][R8.64], R0 ;  /* 0x0000000008003986 */ /* 0x0003e2000c101518 */
[----:B------:R-:W-:Y:S01]  /*2f360*/  VIADD R10, R66, 0x84 ;  /* 0x00000084420a7836 */ /* 0x000fe20000000000 */
[----:B------:R-:W0:Y:S02]  /*2f370*/  LDCU UR9, c[0x0][0x398] ;  /* 0x00007300ff0977ac */ /* 0x000e240008000800 */
[----:B------:R-:W-:Y:S01]  /*2f380*/  ISETP.GE.AND P4, PT, R7, UR39, PT ;  /* 0x0000002707007c0c */ /* 0x000fe2000bf86270 */
[----:B-1----:R-:W-:-:S02]  /*2f390*/  VIADD R0, R6, UR30 ;  /* 0x0000001e06007c36 */ /* 0x002fc40008000000 */
[----:B------:R-:W-:Y:S01]  /*2f3a0*/  IMAD.WIDE R8, R6, 0x2, R4 ;  /* 0x0000000206087825 */ /* 0x000fe200078e0204 */
[C---:B------:R-:W-:Y:S01]  /*2f3b0*/  ISETP.LT.AND P6, PT, R73.reuse, UR16, !P6 ;  /* 0x0000001049007c0c */ /* 0x040fe2000f7c1270 */
[----:B------:R-:W1:Y:S02]  /*2f3c0*/  LDCU UR39, c[0x0][0x39c] ;  /* 0x00007380ff2777ac */ /* 0x000e640008000800 */
[----:B------:R-:W-:Y:S01]  /*2f3d0*/  IMAD.WIDE R6, R0, 0x2, R2 ;  /* 0x0000000200067825 */ /* 0x000fe200078e0202 */
[----:B------:R-:W-:Y:S01]  /*2f3e0*/  @P0 STG.E.U16 desc[UR24][R8.64], R67 ;  /* 0x0000004308000986 */ /* 0x000fe2000c101518 */
[----:B------:R-:W-:Y:S01]  /*2f3f0*/  ISETP.GE.AND P3, PT, R10, UR4, PT ;  /* 0x000000040a007c0c */ /* 0x000fe2000bf66270 */
[----:B------:R-:W0:Y:S01]  /*2f400*/  LDCU UR16, c[0x0][0x39c] ;  /* 0x00007380ff1077ac */ /* 0x000e220008000800 */
[----:B------:R-:W0:Y:S01]  /*2f410*/  LDCU UR4, c[0x0][0x398] ;  /* 0x00007300ff0477ac */ /* 0x000e220008000800 */
[----:B------:R-:W-:Y:S02]  /*2f420*/  PRMT R11, R72, 0x7610, R11 ;  /* 0x00007610480b7816 */ /* 0x000fe4000000000b */
[----:B------:R-:W4:Y:S04]  /*2f430*/  LDL.S16 R72, [R1+0x10c] ;  /* 0x00010c0001487983 */ /* 0x000f280000100600 */
[----:B------:R0:W-:Y:S01]  /*2f440*/  @P1 STG.E.U16 desc[UR24][R6.64], R11 ;  /* 0x0000000b06001986 */ /* 0x0001e2000c101518 */
[----:B------:R-:W-:Y:S01]  /*2f450*/  ISETP.LT.AND P1, PT, R74, UR59, !P2 ;  /* 0x0000003b4a007c0c */ /* 0x000fe2000d721270 */
[----:B------:R-:W1:Y:S01]  /*2f460*/  LDCU UR59, c[0x0][0x39c] ;  /* 0x00007380ff3b77ac */ /* 0x000e620008000800 */
[----:B------:R-:W-:Y:S01]  /*2f470*/  ISETP.LT.AND P2, PT, R73, UR36, !P2 ;  /* 0x0000002449007c0c */ /* 0x000fe2000d741270 */
[----:B------:R-:W1:Y:S01]  /*2f480*/  LDCU UR36, c[0x0][0x39c] ;  /* 0x00007380ff2477ac */ /* 0x000e620008000800 */
[----:B0-----:R-:W-:-:S02]  /*2f490*/  VIADD R6, R0, UR30 ;  /* 0x0000001e00067c36 */ /* 0x001fc40008000000 */
[----:B------:R-:W-:-:S04]  /*2f4a0*/  IMAD.WIDE R10, R0, 0x2, R4 ;  /* 0x00000002000a7825 */ /* 0x000fc800078e0204 */
[----:B------:R-:W-:Y:S01]  /*2f4b0*/  IMAD.WIDE R8, R6, 0x2, R2 ;  /* 0x0000000206087825 */ /* 0x000fe200078e0202 */
[----:B------:R-:W-:Y:S02]  /*2f4c0*/  PRMT R67, R71, 0x7610, R67 ;  /* 0x0000761047437816 */ /* 0x000fe40000000043 */
[----:B------:R-:W4:Y:S01]  /*2f4d0*/  LDL.LU.S16 R71, [R1+0x10e] ;  /* 0x00010e0001477983 */ /* 0x000f220000300600 */
[----:B------:R-:W-:-:S03]  /*2f4e0*/  PRMT R0, R76, 0x7610, R0 ;  /* 0x000076104c007816 */ /* 0x000fc60000000000 */
        /* <DEDUP_REMOVED lines=10> */
[----:B----4-:R-:W-:Y:S01]  /*2f590*/  PRMT R11, R75, 0x7610, R11 ;  /* 0x000076104b0b7816 */ /* 0x010fe2000000000b */
[----:B------:R-:W-:Y:S01]  /*2f5a0*/  VIADD R0, R6, UR30 ;  /* 0x0000001e06007c36 */ /* 0x000fe20008000000 */
[----:B------:R-:W4:Y:S01]  /*2f5b0*/  LDL.S16 R76, [R1+0x114] ;  /* 0x00011400014c7983 */ /* 0x000f220000100600 */
        /* <DEDUP_REMOVED lines=10> */
[C---:B-1----:R-:W-:Y:S02]  /*2f660*/  VIADD R6, R0.reuse, UR30 ;  /* 0x0000001e00067c36 */ /* 0x042fe40008000000 */
[----:B------:R-:W-:Y:S01]  /*2f670*/  IMAD.WIDE R10, R0, 0x2, R4 ;  /* 0x00000002000a7825 */ /* 0x000fe200078e0204 */
[----:B------:R-:W-:Y:S01]  /*2f680*/  ISETP.LT.AND P4, PT, R73, UR41, !P4 ;  /* 0x0000002949007c0c */ /* 0x000fe2000e781270 */
[----:B------:R-:W1:Y:S03]  /*2f690*/  LDCU UR14, c[0x0][0x398] ;  /* 0x00007300ff0e77ac */ /* 0x000e660008000800 */
[----:B------:R0:W-:Y:S01]  /*2f6a0*/  @P5 STG.E.U16 desc[UR24][R10.64], R67 ;  /* 0x000000430a005986 */ /* 0x0001e2000c101518 */
[----:B------:R-:W-:Y:S01]  /*2f6b0*/  IMAD.WIDE R8, R6, 0x2, R2 ;  /* 0x0000000206087825 */ /* 0x000fe200078e0202 */
[----:B------:R-:W0:Y:S01]  /*2f6c0*/  LDCU UR41, c[0x0][0x398] ;  /* 0x00007300ff2977ac */ /* 0x000e220008000800 */
[----:B------:R-:W-:-:S02]  /*2f6d0*/  PRMT R0, R72, 0x7610, R0 ;  /* 0x0000761048007816 */ /* 0x000fc40000000000 */
[----:B------:R-:W4:Y:S04]  /*2f6e0*/  LDL.LU.S16 R72, [R1+0x116] ;  /* 0x0001160001487983 */ /* 0x000f280000300600 */
[----:B------:R-:W4:Y:S04]  /*2f6f0*/  LDL.S16 R75, [R1+0x118] ;  /* 0x00011800014b7983 */ /* 0x000f280000100600 */
[----:B------:R0:W-:Y:S02]  /*2f700*/  @P6 STG.E.U16 desc[UR24][R8.64], R0 ;  /* 0x0000000008006986 */ /* 0x0001e4000c101518 */
[----:B0-----:R-:W-:-:S02]  /*2f710*/  PRMT R67, R71, 0x7610, R67 ;  /* 0x0000761047437816 */ /* 0x001fc40000000043 */
[----:B------:R-:W4:Y:S01]  /*2f720*/  LDL.LU.S16 R71, [R1+0x11a] ;  /* 0x00011a0001477983 */ /* 0x000f220000300600 */
[----:B------:R-:W-:-:S05]  /*2f730*/  IMAD.WIDE R8, R6, 0x2, R4 ;  /* 0x0000000206087825 */ /* 0x000fca00078e0204 */
        /* <DEDUP_REMOVED lines=20> */
[----:B-1----:R-:W-:-:S04]  /*2f880*/  IMAD.WIDE R10, R0, 0x2, R4 ;  /* 0x00000002000a7825 */ /* 0x002fc800078e0204 */
[----:B------:R-:W-:Y:S01]  /*2f890*/  VIADD R6, R0, UR30 ;  /* 0x0000001e00067c36 */ /* 0x000fe20008000000 */
[----:B----4-:R-:W-:Y:S01]  /*2f8a0*/  PRMT R0, R76, 0x7610, R0 ;  /* 0x000076104c007816 */ /* 0x010fe20000000000 */
[----:B------:R1:W-:Y:S02]  /*2f8b0*/  @P3 STG.E.U16 desc[UR24][R10.64], R67 ;  /* 0x000000430a003986 */ /* 0x0003e4000c101518 */
[----:B------:R-:W-:Y:S01]  /*2f8c0*/  IMAD.WIDE R8, R6, 0x2, R2 ;  /* 0x0000000206087825 */ /* 0x000fe200078e0202 */
[----:B------:R-:W-:Y:S01]  /*2f8d0*/  ISETP.LT.AND P3, PT, R74, UR6, !P1 ;  /* 0x000000064a007c0c */ /* 0x000fe2000cf61270 */
[----:B------:R-:W4:Y:S02]  /*2f8e0*/  LDCU UR6, c[0x0][0x398] ;  /* 0x00007300ff0677ac */ /* 0x000f240008000800 */
[----:B------:R-:W-:Y:S01]  /*2f8f0*/  VIADD R7, R66, 0x89 ;  /* 0x0000008942077836 */ /* 0x000fe20000000000 */
[----:B------:R0:W-:Y:S01]  /*2f900*/  @P5 STG.E.U16 desc[UR24][R8.64], R0 ;  /* 0x0000000008005986 */ /* 0x0001e2000c101518 */
[----:B-1----:R-:W-:-:S03]  /*2f910*/  PRMT R67, R72, 0x7610, R67 ;  /* 0x0000761048437816 */ /* 0x002fc60000000043 */
[----:B------:R-:W4:Y:S01]  /*2f920*/  LDL.S16 R72, [R1+0x120] ;  /* 0x0001200001487983 */ /* 0x000f220000100600 */
[----:B------:R-:W-:Y:S01]  /*2f930*/  ISETP.GE.AND P4, PT, R7, UR65, PT ;  /* 0x0000004107007c0c */ /* 0x000fe2000bf86270 */
[----:B0-----:R-:W-:-:S04]  /*2f940*/  IMAD.WIDE R8, R6, 0x2, R4 ;  /* 0x0000000206087825 */ /* 0x001fc800078e0204 */
[----:B------:R-:W-:Y:S01]  /*2f950*/  VIADD R0, R6, UR30 ;  /* 0x0000001e06007c36 */ /* 0x000fe20008000000 */
[----:B------:R-:W-:Y:S01]  /*2f960*/  PRMT R11, R75, 0x7610, R11 ;  /* 0x000076104b0b7816 */ /* 0x000fe2000000000b */
[----:B------:R-:W-:Y:S01]  /*2f970*/  VIADD R10, R66, 0x8a ;  /* 0x0000008a420a7836 */ /* 0x000fe20000000000 */
[----:B------:R0:W-:Y:S01]  /*2f980*/  @P0 STG.E.U16 desc[UR24][R8.64], R67 ;  /* 0x0000004308000986 */ /* 0x0001e2000c101518 */
[----:B------:R-:W-:Y:S01]  /*2f990*/  IMAD.WIDE R6, R0, 0x2, R2 ;  /* 0x0000000200067825 */ /* 0x000fe200078e0202 */
[----:B------:R-:W-:Y:S02]  /*2f9a0*/  ISETP.LT.AND P1, PT, R73, UR63, !P1 ;  /* 0x0000003f49007c0c */ /* 0x000fe4000cf21270 */
[----:B------:R-:W-:Y:S02]  /*2f9b0*/  ISETP.GE.AND P5, PT, R10, UR67, PT ;  /* 0x000000430a007c0c */ /* 0x000fe4000bfa6270 */
[----:B------:R1:W-:Y:S01]  /*2f9c0*/  @P3 STG.E.U16 desc[UR24][R6.64], R11 ;  /* 0x0000000b06003986 */ /* 0x0003e2000c101518 */
[----:B0-----:R-:W-:-:S03]  /*2f9d0*/  PRMT R67, R71, 0x7610, R67 ;  /* 0x0000761047437816 */ /* 0x001fc60000000043 */
[----:B------:R-:W4:Y:S01]  /*2f9e0*/  LDL.LU.S16 R71, [R1+0x122] ;  /* 0x0001220001477983 */ /* 0x000f220000300600 */
[----:B-1----:R-:W-:-:S03]  /*2f9f0*/  VIADD R6, R0, UR30 ;  /* 0x0000001e00067c36 */ /* 0x002fc60008000000 */
[----:B------:R-:W4:Y:S01]  /*2fa00*/  LDL.S16 R76, [R1+0x124] ;  /* 0x00012400014c7983 */ /* 0x000f220000100600 */
        /* <DEDUP_REMOVED lines=10> */
[----:B------:R-:W0:Y:S01]  /*2fab0*/  LDCU UR28, c[0x0][0x398] ;  /* 0x00007300ff1c77ac */ /* 0x000e220008000800 */
[----:B------:R-:W-:Y:S01]  /*2fac0*/  ISETP.LT.AND P1, PT, R74, UR20, !P6 ;  /* 0x000000144a007c0c */ /* 0x000fe2000f721270 */
[C---:B------:R-:W-:Y:S01]  /*2fad0*/  VIADD R7, R66.reuse, 0x8b ;  /* 0x0000008b42077836 */ /* 0x040fe20000000000 */
[----:B------:R-:W-:Y:S01]  /*2fae0*/  ISETP.LT.AND P6, PT, R73, UR44, !P6 ;  /* 0x0000002c49007c0c */ /* 0x000fe2000f7c1270 */
[----:B------:R-:W-:Y:S01]  /*2faf0*/  VIADD R10, R66, 0x8c ;  /* 0x0000008c420a7836 */ /* 0x000fe20000000000 */
[----:B------:R-:W1:Y:S05]  /*2fb00*/  LDCU UR20, c[0x0][0x39c] ;  /* 0x00007380ff1477ac */ /* 0x000e6a0008000800 */
[----:B------:R0:W-:Y:S01]  /*2fb10*/  @P3 STG.E.U16 desc[UR24][R8.64], R0 ;  /* 0x0000000008003986 */ /* 0x0001e2000c101518 */
[----:B------:R-:W-:Y:S01]  /*2fb20*/  ISETP.GE.AND P0, PT, R7, UR53, PT ;  /* 0x0000003507007c0c */ /* 0x000fe2000bf06270 */
[----:B------:R-:W1:Y:S01]  /*2fb30*/  LDCU UR44, c[0x0][0x39c] ;  /* 0x00007380ff2c77ac */ /* 0x000e620008000800 */
[----:B------:R-:W1:Y:S01]  /*2fb40*/  LDCU UR34, c[0x0][0x398] ;  /* 0x00007300ff2277ac */ /* 0x000e620008000800 */
[----:B0-----:R-:W-:-:S02]  /*2fb50*/  VIADD R0, R6, UR30 ;  /* 0x0000001e06007c36 */ /* 0x001fc40008000000 */
[----:B------:R-:W-:Y:S01]  /*2fb60*/  IMAD.WIDE R8, R6, 0x2, R4 ;  /* 0x0000000206087825 */ /* 0x000fe200078e0204 */
[----:B------:R-:W-:Y:S01]  /*2fb70*/  ISETP.GE.AND P3, PT, R10, UR33, PT ;  /* 0x000000210a007c0c */ /* 0x000fe2000bf66270 */
[----:B------:R-:W0:Y:S02]  /*2fb80*/  LDCU UR53, c[0x0][0x398] ;  /* 0x00007300ff3577ac */ /* 0x000e240008000800 */
[----:B------:R-:W-:Y:S01]  /*2fb90*/  IMAD.WIDE R6, R0, 0x2, R2 ;  /* 0x0000000200067825 */ /* 0x000fe200078e0202 */
[----:B------:R-:W-:Y:S01]  /*2fba0*/  @P2 STG.E.U16 desc[UR24][R8.64], R67 ;  /* 0x0000004308002986 */ /* 0x000fe2000c101518 */
[----:B------:R-:W-:Y:S01]  /*2fbb0*/  ISETP.LT.AND P2, PT, R74, UR18, !P4 ;  /* 0x000000124a007c0c */ /* 0x000fe2000e741270 */
[----:B------:R-:W0:Y:S01]  /*2fbc0*/  LDCU UR18, c[0x0][0x39c] ;  /* 0x00007380ff1277ac */ /* 0x000e220008000800 */
[----:B----4-:R-:W-:Y:S01]  /*2fbd0*/  PRMT R11, R72, 0x7610, R11 ;  /* 0x00007610480b7816 */ /* 0x010fe2000000000b */
[----:B------:R-:W4:Y:S01]  /*2fbe0*/  LDCU UR33, c[0x0][0x398] ;  /* 0x00007300ff2177ac */ /* 0x000f220008000800 */
[----:B------:R-:W4:Y:S01]  /*2fbf0*/  LDL.S16 R72, [R1+0x12c] ;  /* 0x00012c0001487983 */ /* 0x000f220000100600 */
[----:B------:R-:W-:Y:S01]  /*2fc00*/  ISETP.LT.AND P4, PT, R73, UR22, !P4 ;  /* 0x0000001649007c0c */ /* 0x000fe2000e781270 */
[----:B------:R-:W0:Y:S02]  /*2fc10*/  LDCU UR22, c[0x0][0x398] ;  /* 0x00007300ff1677ac */ /* 0x000e240008000800 */
[----:B------:R1:W-:Y:S02]  /*2fc20*/  @P1 STG.E.U16 desc[UR24][R6.64], R11 ;  /* 0x0000000b06001986 */ /* 0x0003e4000c101518 */
[----:B-1----:R-:W-:-:S02]  /*2fc30*/  VIADD R6, R0, UR30 ;  /* 0x0000001e00067c36 */ /* 0x002fc40008000000 */
[----:B------:R-:W-:-:S04]  /*2fc40*/  IMAD.WIDE R10, R0, 0x2, R4 ;  /* 0x00000002000a7825 */ /* 0x000fc800078e0204 */
[----:B------:R-:W-:Y:S01]  /*2fc50*/  IMAD.WIDE R8, R6, 0x2, R2 ;  /* 0x0000000206087825 */ /* 0x000fe200078e0202 */
[----:B------:R-:W-:Y:S02]  /*2fc60*/  PRMT R67, R71, 0x7610, R67 ;  /* 0x0000761047437816 */ /* 0x000fe40000000043 */
[----:B------:R-:W4:Y:S01]  /*2fc70*/  LDL.LU.S16 R71, [R1+0x12e] ;  /* 0x00012e0001477983 */ /* 0x000f220000300600 */
[----:B------:R-:W-:-:S03]  /*2fc80*/  PRMT R0, R76, 0x7610, R0 ;  /* 0x000076104c007816 */ /* 0x000fc60000000000 */
[----:B------:R-:W-:Y:S04]  /*2fc90*/  @P6 STG.E.U16 desc[UR24][R10.64], R67 ;  /* 0x000000430a006986 */ /* 0x000fe8000c101518 */
[----:B------:R1:W-:Y:S02]  /*2fca0*/  @P2 STG.E.U16 desc[UR24][R8.64], R0 ;  /* 0x0000000008002986 */ /* 0x0003e4000c101518 */
[----:B-1----:R-:W-:Y:S01]  /*2fcb0*/  IMAD.WIDE R8, R6, 0x2, R4 ;  /* 0x0000000206087825 */ /* 0x002fe200078e0204 */
[----:B---3--:R-:W-:Y:S02]  /*2fcc0*/  PRMT R67, R70, 0x7610, R67 ;  /* 0x0000761046437816 */ /* 0x008fe40000000043 */
[----:B------:R-:W3:Y:S04]  /*2fcd0*/  LDL.S16 R70, [R1+0x130] ;  /* 0x0001300001467983 */ /* 0x000ee80000100600 */
[----:B------:R2:W-:Y:S02]  /*2fce0*/  @P4 STG.E.U16 desc[UR24][R8.64], R67 ;  /* 0x0000004308004986 */ /* 0x0005e4000c101518 */
[----:B--2---:R-:W-:-:S02]  /*2fcf0*/  PRMT R67, R69, 0x7610, R67 ;  /* 0x0000761045437816 */ /* 0x004fc40000000043 */
        /* <DEDUP_REMOVED lines=8> */
[----:B------:R-:W-:Y:S01]  /*2fd80*/  ISETP.LT.AND P5, PT, R73, UR35, !P5 ;  /* 0x0000002349007c0c */ /* 0x000fe2000efa1270 */
[----:B------:R-:W2:Y:S01]  /*2fd90*/  LDL.S16 R76, [R1+0x134] ;  /* 0x00013400014c7983 */ /* 0x000ea20000100600 */
[----:B------:R-:W-:Y:S01]  /*2fda0*/  ISETP.GE.AND P2, PT, R10, UR52, PT ;  /* 0x000000340a007c0c */ /* 0x000fe2000bf46270 */
[----:B------:R-:W1:Y:S02]  /*2fdb0*/  LDCU UR10, c[0x0][0x398] ;  /* 0x00007300ff0a77ac */ /* 0x000e640008000800 */
[----:B------:R0:W-:Y:S01]  /*2fdc0*/  @P6 STG.E.U16 desc[UR24][R6.64], R11 ;  /* 0x0000000b06006986 */ /* 0x0001e2000c101518 */
[----:B------:R-:W-:Y:S01]  /*2fdd0*/  ISETP.LT.AND P6, PT, R74, UR43, !P0 ;  /* 0x0000002b4a007c0c */ /* 0x000fe2000c7c1270 */
[----:B------:R-:W1:Y:S01]  /*2fde0*/  LDCU UR35, c[0x0][0x398] ;  /* 0x00007300ff2377ac */ /* 0x000e620008000800 */
[----:B------:R-:W1:Y:S01]  /*2fdf0*/  LDCU UR52, c[0x0][0x39c] ;  /* 0x00007380ff3477ac */ /* 0x000e620008000800 */
[----:B0-----:R-:W-:-:S02]  /*2fe00*/  VIADD R6, R0, UR30 ;  /* 0x0000001e00067c36 */ /* 0x001fc40008000000 */
[----:B------:R-:W-:Y:S01]  /*2fe10*/  IMAD.WIDE R10, R0, 0x2, R4 ;  /* 0x00000002000a7825 */ /* 0x000fe200078e0204 */
[----:B------:R-:W-:Y:S01]  /*2fe20*/  ISETP.LT.AND P0, PT, R73, UR12, !P0 ;  /* 0x0000000c49007c0c */ /* 0x000fe2000c701270 */
[----:B------:R-:W0:Y:S03]  /*2fe30*/  LDCU UR43, c[0x0][0x398] ;  /* 0x00007300ff2b77ac */ /* 0x000e260008000800 */
[----:B------:R0:W-:Y:S01]  /*2fe40*/  @P5 STG.E.U16 desc[UR24][R10.64], R67 ;  /* 0x000000430a005986 */ /* 0x0001e2000c101518 */
[----:B------:R-:W-:Y:S01]  /*2fe50*/  IMAD.WIDE R8, R6, 0x2, R2 ;  /* 0x0000000206087825 */ /* 0x000fe200078e0202 */
[----:B------:R-:W0:Y:S01]  /*2fe60*/  LDCU UR12, c[0x0][0x398] ;  /* 0x00007300ff0c77ac */ /* 0x000e220008000800 */
[----:B----4-:R-:W-:Y:S02]  /*2fe70*/  PRMT R0, R72, 0x7610, R0 ;  /* 0x0000761048007816 */ /* 0x010fe40000000000 */
        /* <DEDUP_REMOVED lines=30> */
[----:B------:R4:W-:Y:S01]  /*30060*/  @P3 STG.E.U16 desc[UR24][R10.64], R67 ;  /* 0x000000430a003986 */ /* 0x0009e2000c101518 */
[----:B------:R-:W-:Y:S01]  /*30070*/  VIADD R7, R66, 0x91 ;  /* 0x0000009142077836 */ /* 0x000fe20000000000 */
[----:B------:R-:W0:Y:S01]  /*30080*/  LDCU UR32, c[0x0][0x398] ;  /* 0x00007300ff2077ac */ /* 0x000e220008000800 */
[----:B------:R-:W-:Y:S01]  /*30090*/  IMAD.WIDE R8, R6, 0x2, R2 ;  /* 0x0000000206087825 */ /* 0x000fe200078e0202 */
[----:B------:R-:W-:-:S04]  /*300a0*/  ISETP.LT.AND P3, PT, R74, UR51, !P2 ;  /* 0x000000334a007c0c */ /* 0x000fc8000d761270 */
[----:B------:R0:W-:Y:S01]  /*300b0*/  @P5 STG.E.U16 desc[UR24][R8.64], R0 ;  /* 0x0000000008005986 */ /* 0x0001e2000c101518 */
[----:B----4-:R-:W-:Y:S01]  /*300c0*/  PRMT R67, R72, 0x7610, R67 ;  /* 0x0000761048437816 */ /* 0x010fe20000000043 */
[----:B------:R-:W-:Y:S02]  /*300d0*/  VIADD R10, R66, 0x92 ;  /* 0x00000092420a7836 */ /* 0x000fe40000000000 */
[----:B------:R-:W4:Y:S01]  /*300e0*/  LDL.S16 R72, [R1+0x140] ;  /* 0x0001400001487983 */ /* 0x000f220000100600 */
[----:B------:R-:W-:Y:S01]  /*300f0*/  ISETP.GE.AND P0, PT, R7, UR16, PT ;  /* 0x0000001007007c0c */ /* 0x000fe2000bf06270 */
[----:B------:R-:W1:Y:S01]  /*30100*/  LDCU UR16, c[0x0][0x398] ;  /* 0x00007300ff1077ac */ /* 0x000e620008000800 */
[C---:B0-----:R-:W-:Y:S01]  /*30110*/  IMAD.WIDE R8, R6.reuse, 0x2, R4 ;  /* 0x0000000206087825 */ /* 0x041fe200078e0204 */
[----:B------:R-:W-:Y:S01]  /*30120*/  PRMT R11, R75, 0x7610, R11 ;  /* 0x000076104b0b7816 */ /* 0x000fe2000000000b */
[----:B------:R-:W0:Y:S02]  /*30130*/  LDCU UR51, c[0x0][0x39c] ;  /* 0x00007380ff3377ac */ /* 0x000e240008000800 */
        /* <DEDUP_REMOVED lines=8> */
[----:B-1----:R-:W-:-:S03]  /*301c0*/  PRMT R67, R71, 0x7610, R67 ;  /* 0x0000761047437816 */ /* 0x002fc60000000043 */
[----:B------:R-:W4:Y:S04]  /*301d0*/  LDL.LU.S16 R71, [R1+0x142] ;  /* 0x0001420001477983 */ /* 0x000f280000300600 */
[----:B------:R-:W4:Y:S01]  /*301e0*/  LDL.S16 R76, [R1+0x144] ;  /* 0x00014400014c7983 */ /* 0x000f220000100600 */
[C---:B0-----:R-:W-:Y:S02]  /*301f0*/  VIADD R6, R0.reuse, UR30 ;  /* 0x0000001e00067c36 */ /* 0x041fe40008000000 */
        /* <DEDUP_REMOVED lines=20> */
[----:B------:R-:W1:Y:S01]  /*30340*/  LDCU UR26, c[0x0][0x398] ;  /* 0x00007300ff1a77ac */ /* 0x000e620008000800 */
[----:B0-----:R-:W-:-:S02]  /*30350*/  VIADD R0, R6, UR30 ;  /* 0x0000001e06007c36 */ /* 0x001fc40008000000 */
[----:B------:R-:W-:-:S04]  /*30360*/  IMAD.WIDE R8, R6, 0x2, R4 ;  /* 0x0000000206087825 */ /* 0x000fc800078e0204 */
[----:B------:R-:W-:Y:S01]  /*30370*/  IMAD.WIDE R6, R0, 0x2, R2 ;  /* 0x0000000200067825 */ /* 0x000fe200078e0202 */
[----:B------:R-:W-:Y:S01]  /*30380*/  @P4 STG.E.U16 desc[UR24][R8.64], R67 ;  /* 0x0000004308004986 */ /* 0x000fe2000c101518 */
[----:B------:R-:W-:Y:S01]  /*30390*/  ISETP.LT.AND P4, PT, R74, UR31, !P0 ;  /* 0x0000001f4a007c0c */ /* 0x000fe2000c781270 */
[----:B------:R-:W0:Y:S01]  /*303a0*/  LDCU UR31, c[0x0][0x398] ;  /* 0x00007300ff1f77ac */ /* 0x000e220008000800 */
[----:B----4-:R-:W-:Y:S02]  /*303b0*/  PRMT R11, R72, 0x7610, R11 ;  /* 0x00007610480b7816 */ /* 0x010fe4000000000b */
[----:B------:R-:W4:Y:S01]  /*303c0*/  LDL.S16 R72, [R1+0x14c] ;  /* 0x00014c0001487983 */ /* 0x000f220000100600 */
[----:B------:R-:W-:Y:S01]  /*303d0*/  ISETP.GE.AND P3, PT, R10, UR47, PT ;  /* 0x0000002f0a007c0c */ /* 0x000fe2000bf66270 */
[----:B------:R-:W0:Y:S02]  /*303e0*/  LDCU UR47, c[0x0][0x39c] ;  /* 0x00007380ff2f77ac */ /* 0x000e240008000800 */
[----:B------:R1:W-:Y:S01]  /*303f0*/  @P2 STG.E.U16 desc[UR24][R6.64], R11 ;  /* 0x0000000b06002986 */ /* 0x0003e2000c101518 */
[----:B------:R-:W-:Y:S01]  /*30400*/  ISETP.LT.AND P0, PT, R73, UR57, !P0 ;  /* 0x0000003949007c0c */ /* 0x000fe2000c701270 */
        /* <DEDUP_REMOVED lines=23> */
[----:B------:R-:W1:Y:S01]  /*30580*/  LDCU UR49, c[0x0][0x39c] ;  /* 0x00007380ff3177ac */ /* 0x000e620008000800 */
[----:B------:R-:W-:-:S03]  /*30590*/  ISETP.GE.AND P4, PT, R10, UR59, PT ;  /* 0x0000003b0a007c0c */ /* 0x000fc6000bf86270 */
[----:B------:R0:W-:Y:S01]  /*305a0*/  @P6 STG.E.U16 desc[UR24][R6.64], R11 ;  /* 0x0000000b06006986 */ /* 0x0001e2000c101518 */
[----:B------:R-:W-:Y:S01]  /*305b0*/  ISETP.LT.AND P6, PT, R74, UR14, !P1 ;  /* 0x0000000e4a007c0c */ /* 0x000fe2000cfc1270 */
[----:B------:R-:W1:Y:S01]  /*305c0*/  LDCU UR38, c[0x0][0x398] ;  /* 0x00007300ff2677ac */ /* 0x000e620008000800 */
[C---:B0-----:R-:W-:Y:S02]  /*305d0*/  VIADD R6, R0.reuse, UR30 ;  /* 0x0000001e00067c36 */ /* 0x041fe40008000000 */
[----:B------:R-:W-:Y:S01]  /*305e0*/  IMAD.WIDE R10, R0, 0x2, R4 ;  /* 0x00000002000a7825 */ /* 0x000fe200078e0204 */
[----:B------:R-:W-:Y:S01]  /*305f0*/  ISETP.LT.AND P1, PT, R73, UR41, !P1 ;  /* 0x0000002949007c0c */ /* 0x000fe2000cf21270 */
[----:B------:R-:W0:Y:S03]  /*30600*/  LDCU UR14, c[0x0][0x398] ;  /* 0x00007300ff0e77ac */ /* 0x000e260008000800 */
[----:B------:R0:W-:Y:S01]  /*30610*/  @P5 STG.E.U16 desc[UR24][R10.64], R67 ;  /* 0x000000430a005986 */ /* 0x0001e2000c101518 */
[----:B------:R-:W-:Y:S01]  /*30620*/  IMAD.WIDE R8, R6, 0x2, R2 ;  /* 0x0000000206087825 */ /* 0x000fe200078e0202 */
[----:B------:R-:W0:Y:S01]  /*30630*/  LDCU UR41, c[0x0][0x398] ;  /* 0x00007300ff2977ac */ /* 0x000e220008000800 */
[----:B----4-:R-:W-:-:S02]  /*30640*/  PRMT R0, R72, 0x7610, R0 ;  /* 0x0000761048007816 */ /* 0x010fc40000000000 */
        /* <DEDUP_REMOVED lines=14> */
[----:B------:R-:W-:Y:S02]  /*30730*/  ISETP.LT.AND P3, PT, R73, UR55, !P3 ;  /* 0x0000003749007c0c */ /* 0x000fe4000df61270 */
[----:B------:R-:W-:Y:S01]  /*30740*/  ISETP.GE.AND P0, PT, R7, UR20, PT ;  /* 0x0000001407007c0c */ /* 0x000fe2000bf06270 */
[----:B------:R-:W-:Y:S01]  /*30750*/  IMAD.WIDE R6, R0, 0x2, R2 ;  /* 0x0000000200067825 */ /* 0x000fe200078e0202 */
[----:B------:R-:W0:Y:S03]  /*30760*/  LDCU UR20, c[0x0][0x398] ;  /* 0x00007300ff1477ac */ /* 0x000e260008000800 */
[----:B------:R-:W-:-:S02]  /*30770*/  VIADD R10, R66, 0x98 ;  /* 0x00000098420a7836 */ /* 0x000fc40000000000 */
[----:B------:R1:W-:Y:S01]  /*30780*/  @P5 STG.E.U16 desc[UR24][R6.64], R11 ;  /* 0x0000000b06005986 */ /* 0x0003e2000c101518 */
[----:B------:R-:W-:Y:S01]  /*30790*/  ISETP.LT.AND P5, PT, R74, UR6, !P2 ;  /* 0x000000064a007c0c */ /* 0x000fe2000d7a1270 */
[----:B------:R-:W0:Y:S01]  /*307a0*/  LDCU UR6, c[0x0][0x398] ;  /* 0x00007300ff0677ac */ /* 0x000e220008000800 */
[----:B------:R-:W-:Y:S02]  /*307b0*/  ISETP.GE.AND P6, PT, R10, UR18, PT ;  /* 0x000000120a007c0c */ /* 0x000fe4000bfc6270 */
[----:B------:R-:W-:Y:S01]  /*307c0*/  ISETP.LT.AND P2, PT, R73, UR58, !P2 ;  /* 0x0000003a49007c0c */ /* 0x000fe2000d741270 */
[----:B------:R-:W0:Y:S01]  /*307d0*/  LDCU UR18, c[0x0][0x398] ;  /* 0x00007300ff1277ac */ /* 0x000e220008000800 */
[----:B-1----:R-:W-:-:S04]  /*307e0*/  IMAD.WIDE R10, R0, 0x2, R4 ;  /* 0x00000002000a7825 */ /* 0x002fc800078e0204 */
        /* <DEDUP_REMOVED lines=8> */
[----:B----4-:R-:W-:-:S03]  /*30870*/  PRMT R67, R72, 0x7610, R67 ;  /* 0x0000761048437816 */ /* 0x010fc60000000043 */
[----:B------:R-:W4:Y:S01]  /*30880*/  LDL.S16 R72, [R1+0x160] ;  /* 0x0001600001487983 */ /* 0x000f220000100600 */
        /* <DEDUP_REMOVED lines=8> */
[----:B------:R-:W1:Y:S01]  /*30910*/  LDCU UR53, c[0x0][0x39c] ;  /* 0x00007380ff3577ac */ /* 0x000e620008000800 */
[----:B------:R-:W-:Y:S01]  /*30920*/  IMAD.WIDE R6, R0, 0x2, R2 ;  /* 0x0000000200067825 */ /* 0x000fe200078e0202 */
[----:B------:R-:W-:Y:S01]  /*30930*/  ISETP.GE.AND P5, PT, R10, UR46, PT ;  /* 0x0000002e0a007c0c */ /* 0x000fe2000bfa6270 */
[----:B------:R-:W1:Y:S03]  /*30940*/  LDCU UR46, c[0x0][0x39c] ;  /* 0x00007380ff2e77ac */ /* 0x000e660008000800 */
        /* <DEDUP_REMOVED lines=15> */
[----:B------:R-:W0:Y:S01]  /*30a40*/  LDCU UR33, c[0x0][0x398] ;  /* 0x00007300ff2177ac */ /* 0x000e220008000800 */
[----:B------:R-:W-:Y:S01]  /*30a50*/  ISETP.LT.AND P4, PT, R74, UR10, !P6 ;  /* 0x0000000a4a007c0c */ /* 0x000fe2000f781270 */
[----:B------:R-:W-:-:S08]  /*30a60*/  VIADD R7, R66, 0x9b ;  /* 0x0000009b42077836 */ /* 0x000fd00000000000 */
[----:B------:R1:W-:Y:S01]  /*30a70*/  @P3 STG.E.U16 desc[UR24][R8.64], R0 ;  /* 0x0000000008003986 */ /* 0x0003e2000c101518 */
[----:B------:R-:W-:Y:S01]  /*30a80*/  ISETP.GE.AND P2, PT, R7, UR39, PT ;  /* 0x0000002707007c0c */ /* 0x000fe2000bf46270 */
[----:B------:R-:W-:Y:S01]  /*30a90*/  VIADD R10, R66, 0x9c ;  /* 0x0000009c420a7836 */ /* 0x000fe20000000000 */
[----:B------:R-:W-:Y:S01]  /*30aa0*/  ISETP.LT.AND P6, PT, R73, UR22, !P6 ;  /* 0x0000001649007c0c */ /* 0x000fe2000f7c1270 */
[----:B------:R-:W0:Y:S01]  /*30ab0*/  LDCU UR10, c[0x0][0x398] ;  /* 0x00007300ff0a77ac */ /* 0x000e220008000800 */
[----:B------:R-:W0:Y:S01]  /*30ac0*/  LDCU UR34, c[0x0][0x398] ;  /* 0x00007300ff2277ac */ /* 0x000e220008000800 */
[C---:B-1----:R-:W-:Y:S02]  /*30ad0*/  VIADD R0, R6.reuse, UR30 ;  /* 0x0000001e06007c36 */ /* 0x042fe40008000000 */
[----:B------:R-:W-:Y:S01]  /*30ae0*/  IMAD.WIDE R8, R6, 0x2, R4 ;  /* 0x0000000206087825 */ /* 0x000fe200078e0204 */
[----:B------:R-:W-:Y:S01]  /*30af0*/  ISETP.GE.AND P3, PT, R10, UR45, PT ;  /* 0x0000002d0a007c0c */ /* 0x000fe2000bf66270 */
[----:B------:R-:W1:Y:S02]  /*30b00*/  LDCU UR45, c[0x0][0x39c] ;  /* 0x00007380ff2d77ac */ /* 0x000e640008000800 */
[----:B------:R-:W-:Y:S01]  /*30b10*/  IMAD.WIDE R6, R0, 0x2, R2 ;  /* 0x0000000200067825 */ /* 0x000fe200078e0202 */
[----:B------:R-:W-:Y:S01]  /*30b20*/  @P0 STG.E.U16 desc[UR24][R8.64], R67 ;  /* 0x0000004308000986 */ /* 0x000fe2000c101518 */
[----:B------:R-:W0:Y:S01]  /*30b30*/  LDCU UR22, c[0x0][0x398] ;  /* 0x00007300ff1677ac */ /* 0x000e220008000800 */
[----:B------:R-:W0:Y:S01]  /*30b40*/  LDCU UR39, c[0x0][0x398] ;  /* 0x00007300ff2777ac */ /* 0x000e220008000800 */
[----:B----4-:R-:W-:-:S02]  /*30b50*/  PRMT R11, R72, 0x7610, R11 ;  /* 0x00007610480b7816 */ /* 0x010fc4000000000b */
[----:B------:R-:W4:Y:S04]  /*30b60*/  LDL.S16 R72, [R1+0x16c] ;  /* 0x00016c0001487983 */ /* 0x000f280000100600 */
[----:B------:R0:W-:Y:S01]  /*30b70*/  @P4 STG.E.U16 desc[UR24][R6.64], R11 ;  /* 0x0000000b06004986 */ /* 0x0001e2000c101518 */
[----:B------:R-:W-:Y:S01]  /*30b80*/  ISETP.LT.AND P4, PT, R74, UR35, !P1 ;  /* 0x000000234a007c0c */ /* 0x000fe2000cf81270 */
[----:B------:R-:W1:Y:S01]  /*30b90*/  LDCU UR35, c[0x0][0x398] ;  /* 0x00007300ff2377ac */ /* 0x000e620008000800 */
[----:B------:R-:W-:Y:S01]  /*30ba0*/  ISETP.LT.AND P1, PT, R73, UR43, !P1 ;  /* 0x0000002b49007c0c */ /* 0x000fe2000cf21270 */
[----:B------:R-:W1:Y:S01]  /*30bb0*/  LDCU UR43, c[0x0][0x39c] ;  /* 0x00007380ff2b77ac */ /* 0x000e620008000800 */
[C---:B0-----:R-:W-:Y:S02]  /*30bc0*/  VIADD R6, R0.reuse, UR30 ;  /* 0x0000001e00067c36 */ /* 0x041fe40008000000 */
        /* <DEDUP_REMOVED lines=73> */
[----:B----4-:R-:W-:-:S03]  /*31060*/  PRMT R67, R72, 0x7610, R67 ;  /* 0x0000761048437816 */ /* 0x010fc60000000043 */
[----:B------:R-:W4:Y:S01]  /*31070*/  LDL.S16 R72, [R1+0x180] ;  /* 0x0001800001487983 */ /* 0x000f220000100600 */
[----:B------:R-:W-:Y:S01]  /*31080*/  ISETP.GE.AND P2, PT, R7, UR51, PT ;  /* 0x0000003307007c0c */ /* 0x000fe2000bf46270 */
[----:B-1----:R-:W-:-:S04]  /*31090*/  IMAD.WIDE R8, R6, 0x2, R4 ;  /* 0x0000000206087825 */ /* 0x002fc800078e0204 */
[----:B------:R-:W-:Y:S01]  /*310a0*/  VIADD R0, R6, UR30 ;  /* 0x0000001e06007c36 */ /* 0x000fe20008000000 */
[----:B------:R-:W-:Y:S01]  /*310b0*/  PRMT R11, R75, 0x7610, R11 ;  /* 0x000076104b0b7816 */ /* 0x000fe2000000000b */
[----:B------:R-:W-:Y:S01]  /*310c0*/  VIADD R10, R66, 0xa2 ;  /* 0x000000a2420a7836 */ /* 0x000fe20000000000 */
[----:B------:R1:W-:Y:S01]  /*310d0*/  @P0 STG.E.U16 desc[UR24][R8.64], R67 ;  /* 0x0000004308000986 */ /* 0x0003e2000c101518 */
[----:B------:R-:W-:Y:S01]  /*310e0*/  IMAD.WIDE R6, R0, 0x2, R2 ;  /* 0x0000000200067825 */ /* 0x000fe200078e0202 */
[----:B------:R-:W-:Y:S01]  /*310f0*/  ISETP.LT.AND P4, PT, R73, UR26, !P4 ;  /* 0x0000001a49007c0c */ /* 0x000fe2000e781270 */
[----:B------:R-:W0:Y:S01]  /*31100*/  LDCU UR26, c[0x0][0x398] ;  /* 0x00007300ff1a77ac */ /* 0x000e220008000800 */
[----:B------:R-:W-:Y:S02]  /*31110*/  ISETP.GE.AND P5, PT, R10, UR52, PT ;  /* 0x000000340a007c0c */ /* 0x000fe4000bfa6270 */
[----:B------:R0:W-:Y:S01]  /*31120*/  @P3 STG.E.U16 desc[UR24][R6.64], R11 ;  /* 0x0000000b06003986 */ /* 0x0001e2000c101518 */
[----:B-1----:R-:W-:-:S03]  /*31130*/  PRMT R67, R71, 0x7610, R67 ;  /* 0x0000761047437816 */ /* 0x002fc60000000043 */
[----:B------:R-:W4:Y:S01]  /*31140*/  LDL.LU.S16 R71, [R1+0x182] ;  /* 0x0001820001477983 */ /* 0x000f220000300600 */
[----:B0-----:R-:W-:-:S03]  /*31150*/  VIADD R6, R0, UR30 ;  /* 0x0000001e00067c36 */ /* 0x001fc60008000000 */
        /* <DEDUP_REMOVED lines=68> */
[----:B----4-:R-:W-:-:S03]  /*315a0*/  PRMT R0, R72, 0x7610, R0 ;  /* 0x0000761048007816 */ /* 0x010fc60000000000 */
[----:B------:R-:W4:Y:S01]  /*315b0*/  LDL.LU.S16 R72, [R1+0x196] ;  /* 0x0001960001487983 */ /* 0x000f220000300600 */
[----:B------:R-:W-:-:S03]  /*315c0*/  IMAD.WIDE R8, R6, 0x2, R2 ;  /* 0x0000000206087825 */ /* 0x000fc600078e0202 */
[----:B------:R-:W4:Y:S04]  /*315d0*/  LDL.S16 R75, [R1+0x198] ;  /* 0x00019800014b7983 */ /* 0x000f280000100600 */
[----:B------:R0:W-:Y:S02]  /*315e0*/  @P6 STG.E.U16 desc[UR24][R8.64], R0 ;  /* 0x0000000008006986 */ /* 0x0001e4000c101518 */
[----:B0-----:R-:W-:Y:S02]  /*315f0*/  PRMT R67, R71, 0x7610, R67 ;  /* 0x0000761047437816 */ /* 0x001fe40000000043 */
        /* <DEDUP_REMOVED lines=37> */
[----:B0-----:R-:W-:-:S04]  /*31850*/  IMAD.WIDE R8, R6, 0x2, R4 ;  /* 0x0000000206087825 */ /* 0x001fc800078e0204 */
[----:B------:R-:W-:Y:S01]  /*31860*/  VIADD R0, R6, UR30 ;  /* 0x0000001e06007c36 */ /* 0x000fe20008000000 */
[----:B------:R-:W-:Y:S01]  /*31870*/  PRMT R11, R75, 0x7610, R11 ;  /* 0x000076104b0b7816 */ /* 0x000fe2000000000b */
[----:B------:R0:W-:Y:S01]  /*31880*/  @P1 STG.E.U16 desc[UR24][R8.64], R67 ;  /* 0x0000004308001986 */ /* 0x0001e2000c101518 */
[----:B------:R-:W-:Y:S01]  /*31890*/  ISETP.LT.AND P4, PT, R73, UR12, !P4 ;  /* 0x0000000c49007c0c */ /* 0x000fe2000e781270 */
[----:B------:R-:W-:Y:S01]  /*318a0*/  IMAD.WIDE R6, R0, 0x2, R2 ;  /* 0x0000000200067825 */ /* 0x000fe200078e0202 */
[----:B------:R-:W-:Y:S01]  /*318b0*/  ISETP.GE.AND P5, PT, R10, UR4, PT ;  /* 0x000000040a007c0c */ /* 0x000fe2000bfa6270 */
[----:B------:R-:W1:Y:S03]  /*318c0*/  LDCU UR4, c[0x0][0x39c] ;  /* 0x00007380ff0477ac */ /* 0x000e660008000800 */
[----:B------:R1:W-:Y:S01]  /*318d0*/  @P3 STG.E.U16 desc[UR24][R6.64], R11 ;  /* 0x0000000b06003986 */ /* 0x0003e2000c101518 */
[----:B------:R-:W2:Y:S01]  /*318e0*/  LDCU UR12, c[0x0][0x39c] ;  /* 0x00007380ff0c77ac */ /* 0x000ea20008000800 */
[----:B------:R-:W2:Y:S01]  /*318f0*/  LDCU UR40, c[0x0][0x398] ;  /* 0x00007300ff2877ac */ /* 0x000ea20008000800 */
[----:B0-----:R-:W-:-:S02]  /*31900*/  PRMT R67, R71, 0x7610, R67 ;  /* 0x0000761047437816 */ /* 0x001fc40000000043 */
        /* <DEDUP_REMOVED lines=23> */
[----:B------:R-:W-:-:S04]  /*31a80*/  IMAD.WIDE R8, R6, 0x2, R4 ;  /* 0x0000000206087825 */ /* 0x000fc800078e0204 */
[----:B------:R-:W-:Y:S01]  /*31a90*/  IMAD.WIDE R6, R0, 0x2, R2 ;  /* 0x0000000200067825 */ /* 0x000fe200078e0202 */
[----:B------:R-:W-:Y:S01]  /*31aa0*/  @P2 STG.E.U16 desc[UR24][R8.64], R67 ;  /* 0x0000004308002986 */ /* 0x000fe2000c101518 */
[----:B------:R-:W-:Y:S01]  /*31ab0*/  ISETP.GE.AND P3, PT, R10, UR14, PT ;  /* 0x0000000e0a007c0c */ /* 0x000fe2000bf66270 */
[----:B------:R-:W1:Y:S01]  /*31ac0*/  LDCU UR14, c[0x0][0x398] ;  /* 0x00007300ff0e77ac */ /* 0x000e620008000800 */
[----:B----4-:R-:W-:Y:S02]  /*31ad0*/  PRMT R11, R72, 0x7610, R11 ;  /* 0x00007610480b7816 */ /* 0x010fe4000000000b */
[----:B------:R-:W4:Y:S04]  /*31ae0*/  LDL.S16 R72, [R1+0x1ac] ;  /* 0x0001ac0001487983 */ /* 0x000f280000100600 */
[----:B------:R0:W-:Y:S01]  /*31af0*/  @P4 STG.E.U16 desc[UR24][R6.64], R11 ;  /* 0x0000000b06004986 */ /* 0x0001e2000c101518 */
[----:B------:R-:W-:-:S02]  /*31b00*/  ISETP.LT.AND P4, PT, R74, UR48, !P0 ;  /* 0x000000304a007c0c */ /* 0x000fc4000c781270 */
[----:B------:R-:W-:Y:S01]  /*31b10*/  ISETP.LT.AND P0, PT, R73, UR49, !P0 ;  /* 0x0000003149007c0c */ /* 0x000fe2000c701270 */
        /* <DEDUP_REMOVED lines=111> */
[C---:B-1----:R-:W-:Y:S01]  /*32210*/  VIADD R0, R6.reuse, UR30 ;  /* 0x0000001e06007c36 */ /* 0x042fe20008000000 */
[----:B------:R-:W1:Y:S01]  /*32220*/  LDCU UR35, c[0x0][0x398] ;  /* 0x00007300ff2377ac */ /* 0x000e620008000800 */
[----:B------:R-:W-:-:S04]  /*32230*/  IMAD.WIDE R8, R6, 0x2, R4 ;  /* 0x0000000206087825 */ /* 0x000fc800078e0204 */
[----:B------:R-:W-:Y:S01]  /*32240*/  IMAD.WIDE R6, R0, 0x2, R2 ;  /* 0x0000000200067825 */ /* 0x000fe200078e0202 */
[----:B------:R-:W-:Y:S01]  /*32250*/  @P0 STG.E.U16 desc[UR24][R8.64], R67 ;  /* 0x0000004308000986 */ /* 0x000fe2000c101518 */
[----:B------:R-:W-:Y:S01]  /*32260*/  ISETP.GE.AND P3, PT, R10, UR12, PT ;  /* 0x0000000c0a007c0c */ /* 0x000fe2000bf66270 */
[----:B------:R-:W0:Y:S01]  /*32270*/  LDCU UR12, c[0x0][0x39c] ;  /* 0x00007380ff0c77ac */ /* 0x000e220008000800 */
[----:B----4-:R-:W-:Y:S02]  /*32280*/  PRMT R11, R72, 0x7610, R11 ;  /* 0x00007610480b7816 */ /* 0x010fe4000000000b */
        /* <DEDUP_REMOVED lines=146> */
[----:B------:R-:W2:Y:S01]  /*32bb0*/  LDL.S16 R76, [R1+0x1f4] ;  /* 0x0001f400014c7983 */ /* 0x000ea20000100600 */
[----:B------:R-:W-:Y:S01]  /*32bc0*/  VIADD R10, R66, 0xbe ;  /* 0x000000be420a7836 */ /* 0x000fe20000000000 */
[----:B------:R-:W-:Y:S01]  /*32bd0*/  ISETP.GE.AND P1, PT, R7, UR9, PT ;  /* 0x0000000907007c0c */ /* 0x000fe2000bf26270 */
[----:B------:R-:W-:Y:S01]  /*32be0*/  IMAD.WIDE R6, R0, 0x2, R2 ;  /* 0x0000000200067825 */ /* 0x000fe200078e0202 */
[----:B------:R-:W-:Y:S01]  /*32bf0*/  PRMT R11, R75, 0x7610, R11 ;  /* 0x000076104b0b7816 */ /* 0x000fe2000000000b */
[----:B------:R-:W0:Y:S01]  /*32c00*/  LDCU UR9, c[0x0][0x39c] ;  /* 0x00007380ff0977ac */ /* 0x000e220008000800 */
[----:B------:R-:W-:Y:S01]  /*32c10*/  ISETP.LT.AND P5, PT, R73, UR16, !P5 ;  /* 0x0000001049007c0c */ /* 0x000fe2000efa1270 */
[----:B------:R-:W2:Y:S01]  /*32c20*/  LDL.LU.S16 R75, [R1+0x1f6] ;  /* 0x0001f600014b7983 */ /* 0x000ea20000300600 */
[----:B------:R-:W-:Y:S01]  /*32c30*/  ISETP.GE.AND P4, PT, R10, UR10, PT ;  /* 0x0000000a0a007c0c */ /* 0x000fe2000bf86270 */
[----:B------:R-:W0:Y:S02]  /*32c40*/  LDCU UR14, c[0x0][0x398] ;  /* 0x00007300ff0e77ac */ /* 0x000e240008000800 */
[----:B------:R1:W-:Y:S01]  /*32c50*/  @P6 STG.E.U16 desc[UR24][R6.64], R11 ;  /* 0x0000000b06006986 */ /* 0x0003e2000c101518 */
[----:B------:R-:W-:Y:S01]  /*32c60*/  ISETP.LT.AND P6, PT, R74, UR26, !P0 ;  /* 0x0000001a4a007c0c */ /* 0x000fe2000c7c1270 */
[----:B------:R-:W0:Y:S01]  /*32c70*/  LDCU UR10, c[0x0][0x398] ;  /* 0x00007300ff0a77ac */ /* 0x000e220008000800 */
[----:B------:R-:W0:Y:S01]  /*32c80*/  LDCU UR16, c[0x0][0x398] ;  /* 0x00007300ff1077ac */ /* 0x000e220008000800 */
[----:B-1----:R-:W-:-:S02]  /*32c90*/  VIADD R6, R0, UR30 ;  /* 0x0000001e00067c36 */ /* 0x002fc40008000000 */
[----:B------:R-:W-:Y:S01]  /*32ca0*/  IMAD.WIDE R10, R0, 0x2, R4 ;  /* 0x00000002000a7825 */ /* 0x000fe200078e0204 */
[----:B------:R-:W-:Y:S01]  /*32cb0*/  ISETP.LT.AND P0, PT, R73, UR18, !P0 ;  /* 0x0000001249007c0c */ /* 0x000fe2000c701270 */
[----:B------:R-:W1:Y:S03]  /*32cc0*/  LDCU UR18, c[0x0][0x398] ;  /* 0x00007300ff1277ac */ /* 0x000e660008000800 */
[----:B------:R-:W-:Y:S01]  /*32cd0*/  @P5 STG.E.U16 desc[UR24][R10.64], R67 ;  /* 0x000000430a005986 */ /* 0x000fe2000c101518 */
[----:B------:R-:W-:Y:S01]  /*32ce0*/  VIADD R7, R66, 0xbf ;  /* 0x000000bf42077836 */ /* 0x000fe20000000000 */
[----:B------:R-:W0:Y:S01]  /*32cf0*/  LDCU UR26, c[0x0][0x398] ;  /* 0x00007300ff1a77ac */ /* 0x000e220008000800 */
[----:B----4-:R-:W-:Y:S02]  /*32d00*/  PRMT R0, R72, 0x7610, R0 ;  /* 0x0000761048007816 */ /* 0x010fe40000000000 */
[----:B------:R-:W4:Y:S01]  /*32d10*/  LDL.S16 R72, [R1+0x1f8] ;  /* 0x0001f80001487983 */ /* 0x000f220000100600 */
[----:B------:R-:W-:-:S05]  /*32d20*/  IMAD.WIDE R8, R6, 0x2, R2 ;  /* 0x0000000206087825 */ /* 0x000fca00078e0202 */
[----:B------:R0:W-:Y:S02]  /*32d30*/  @P6 STG.E.U16 desc[UR24][R8.64], R0 ;  /* 0x0000000008006986 */ /* 0x0001e4000c101518 */
[----:B0-----:R-:W-:Y:S01]  /*32d40*/  IMAD.WIDE R8, R6, 0x2, R4 ;  /* 0x0000000206087825 */ /* 0x001fe200078e0204 */
[----:B------:R-:W-:Y:S02]  /*32d50*/  PRMT R67, R71, 0x7610, R67 ;  /* 0x0000761047437816 */ /* 0x000fe40000000043 */
[----:B------:R-:W4:Y:S04]  /*32d60*/  LDL.LU.S16 R71, [R1+0x1fa] ;  /* 0x0001fa0001477983 */ /* 0x000f280000300600 */
        /* <DEDUP_REMOVED lines=20> */
[----:B-1----:R-:W-:-:S02]  /*32eb0*/  VIADD R6, R0, UR30 ;  /* 0x0000001e00067c36 */ /* 0x002fc40008000000 */
[----:B------:R-:W-:Y:S01]  /*32ec0*/  IMAD.WIDE R10, R0, 0x2, R4 ;  /* 0x00000002000a7825 */ /* 0x000fe200078e0204 */
[----:B------:R-:W-:Y:S01]  /*32ed0*/  PRMT R0, R76, 0x7610, R0 ;  /* 0x000076104c007816 */ /* 0x000fe20000000000 */
[----:B------:R-:W1:Y:S02]  /*32ee0*/  LDCU UR31, c[0x0][0x398] ;  /* 0x00007300ff1f77ac */ /* 0x000e640008000800 */
[----:B------:R-:W-:Y:S01]  /*32ef0*/  IMAD.WIDE R8, R6, 0x2, R2 ;  /* 0x0000000206087825 */ /* 0x000fe200078e0202 */
[----:B------:R0:W-:Y:S01]  /*32f00*/  @P3 STG.E.U16 desc[UR24][R10.64], R67 ;  /* 0x000000430a003986 */ /* 0x0001e2000c101518 */
[----:B------:R-:W-:Y:S02]  /*32f10*/  ISETP.LT.AND P3, PT, R74, UR33, !P4 ;  /* 0x000000214a007c0c */ /* 0x000fe4000e761270 */
[----:B------:R-:W-:Y:S01]  /*32f20*/  VIADD R7, R66, 0xc1 ;  /* 0x000000c142077836 */ /* 0x000fe20000000000 */
[----:B------:R1:W-:Y:S01]  /*32f30*/  @P5 STG.E.U16 desc[UR24][R8.64], R0 ;  /* 0x0000000008005986 */ /* 0x0003e2000c101518 */
[----:B------:R-:W-:-:S03]  /*32f40*/  ISETP.LT.AND P4, PT, R73, UR36, !P4 ;  /* 0x0000002449007c0c */ /* 0x000fc6000e781270 */
[----:B------:R-:W-:Y:S01]  /*32f50*/  ISETP.GE.AND P0, PT, R7, UR9, PT ;  /* 0x0000000907007c0c */ /* 0x000fe2000bf06270 */
[----:B------:R-:W2:Y:S01]  /*32f60*/  LDCU UR9, c[0x0][0x39c] ;  /* 0x00007380ff0977ac */ /* 0x000ea20008000800 */
[----:B0-----:R-:W-:Y:S01]  /*32f70*/  PRMT R67, R75, 0x7610, R67 ;  /* 0x000076104b437816 */ /* 0x001fe20000000043 */
[----:B-1----:R-:W-:Y:S01]  /*32f80*/  VIADD R0, R6, UR30 ;  /* 0x0000001e06007c36 */ /* 0x002fe20008000000 */
[----:B----4-:R-:W-:Y:S01]  /*32f90*/  PRMT R11, R72, 0x7610, R11 ;  /* 0x00007610480b7816 */ /* 0x010fe2000000000b */
[----:B------:R-:W-:-:S04]  /*32fa0*/  IMAD.WIDE R8, R6, 0x2, R4 ;  /* 0x0000000206087825 */ /* 0x000fc800078e0204 */
[----:B------:R-:W-:Y:S01]  /*32fb0*/  IMAD.WIDE R6, R0, 0x2, R2 ;  /* 0x0000000200067825 */ /* 0x000fe200078e0202 */
[----:B------:R0:W-:Y:S03]  /*32fc0*/  @P1 STG.E.U16 desc[UR24][R8.64], R67 ;  /* 0x0000004308001986 */ /* 0x0001e6000c101518 */
[----:B------:R-:W-:Y:S01]  /*32fd0*/  VIADD R10, R66, 0xc2 ;  /* 0x000000c2420a7836 */ /* 0x000fe20000000000 */
[----:B------:R1:W-:Y:S01]  /*32fe0*/  @P3 STG.E.U16 desc[UR24][R6.64], R11 ;  /* 0x0000000b06003986 */ /* 0x0003e2000c101518 */
[----:B------:R-:W-:Y:S01]  /*32ff0*/  ISETP.LT.AND P3, PT, R74, UR22, !P2 ;  /* 0x000000164a007c0c */ /* 0x000fe2000d761270 */
[----:B------:R-:W4:Y:S02]  /*33000*/  LDCU UR22, c[0x0][0x398] ;  /* 0x00007300ff1677ac */ /* 0x000f240008000800 */
[----:B------:R-:W-:Y:S02]  /*33010*/  ISETP.GE.AND P5, PT, R10, UR4, PT ;  /* 0x000000040a007c0c */ /* 0x000fe4000bfa6270 */
[----:B------:R-:W-:Y:S01]  /*33020*/  ISETP.LT.AND P2, PT, R73, UR34, !P2 ;  /* 0x0000002249007c0c */ /* 0x000fe2000d741270 */
[----:B------:R-:W2:Y:S01]  /*33030*/  LDCU UR4, c[0x0][0x39c] ;  /* 0x00007380ff0477ac */ /* 0x000ea20008000800 */
[----:B0-----:R-:W-:Y:S01]  /*33040*/  PRMT R67, R71, 0x7610, R67 ;  /* 0x0000761047437816 */ /* 0x001fe20000000043 */
[----:B-1----:R-:W-:-:S02]  /*33050*/  VIADD R6, R0, UR30 ;  /* 0x0000001e00067c36 */ /* 0x002fc40008000000 */
[----:B------:R-:W-:-:S04]  /*33060*/  IMAD.WIDE R10, R0, 0x2, R4 ;  /* 0x00000002000a7825 */ /* 0x000fc800078e0204 */
[----:B------:R-:W-:Y:S01]  /*33070*/  IMAD.WIDE R8, R6, 0x2, R2 ;  /* 0x0000000206087825 */ /* 0x000fe200078e0202 */
[----:B------:R0:W-:Y:S01]  /*33080*/  @P4 STG.E.U16 desc[UR24][R10.64], R67 ;  /* 0x000000430a004986 */ /* 0x0001e2000c101518 */
[----:B------:R-:W-:Y:S01]  /*33090*/  ISETP.LT.AND P4, PT, R74, UR32, !P6 ;  /* 0x000000204a007c0c */ /* 0x000fe2000f781270 */
[----:B------:R-:W1:Y:S01]  /*330a0*/  LDCU UR32, c[0x0][0x398] ;  /* 0x00007300ff2077ac */ /* 0x000e620008000800 */
[----:B------:R-:W-:Y:S01]  /*330b0*/  VIADD R7, R66, 0xc3 ;  /* 0x000000c342077836 */ /* 0x000fe20000000000 */
[----:B------:R-:W-:Y:S01]  /*330c0*/  ISETP.LT.AND P6, PT, R73, UR14, !P6 ;  /* 0x0000000e49007c0c */ /* 0x000fe2000f7c1270 */
[----:B------:R-:W1:Y:S03]  /*330d0*/  LDCU UR14, c[0x0][0x398] ;  /* 0x00007300ff0e77ac */ /* 0x000e660008000800 */
[----:B------:R-:W-:Y:S01]  /*330e0*/  ISETP.GE.AND P1, PT, R7, UR6, PT ;  /* 0x0000000607007c0c */ /* 0x000fe2000bf26270 */
[----:B------:R-:W1:Y:S01]  /*330f0*/  LDCU UR6, c[0x0][0x39c] ;  /* 0x00007380ff0677ac */ /* 0x000e620008000800 */
[----:B0-----:R-:W-:Y:S01]  /*33100*/  PRMT R11, R50, 0x7610, R11 ;  /* 0x00007610320b7816 */ /* 0x001fe2000000000b */
[----:B------:R-:W-:Y:S01]  /*33110*/  VIADD R10, R66, 0xc4 ;  /* 0x000000c4420a7836 */ /* 0x000fe20000000000 */
[----:B------:R-:W4:Y:S01]  /*33120*/  LDL.LU R50, [R1+0xa7c] ;  /* 0x000a7c0001327983 */ /* 0x000f220000300800 */
[----:B---3--:R-:W-:-:S05]  /*33130*/  PRMT R0, R70, 0x7610, R0 ;  /* 0x0000761046007816 */ /* 0x008fca0000000000 */
[----:B------:R0:W-:Y:S02]  /*33140*/  @P3 STG.E.U16 desc[UR24][R8.64], R0 ;  /* 0x0000000008003986 */ /* 0x0001e4000c101518 */
[C---:B0-----:R-:W-:Y:S02]  /*33150*/  VIADD R0, R6.reuse, UR30 ;  /* 0x0000001e06007c36 */ /* 0x041fe40008000000 */
[----:B------:R-:W-:-:S04]  /*33160*/  IMAD.WIDE R8, R6, 0x2, R4 ;  /* 0x0000000206087825 */ /* 0x000fc800078e0204 */
[----:B------:R-:W-:Y:S01]  /*33170*/  IMAD.WIDE R6, R0, 0x2, R2 ;  /* 0x0000000200067825 */ /* 0x000fe200078e0202 */
[----:B--2---:R-:W-:-:S05]  /*33180*/  PRMT R67, R69, 0x7610, R67 ;  /* 0x0000761045437816 */ /* 0x004fca0000000043 */
[----:B------:R0:W-:Y:S04]  /*33190*/  @P2 STG.E.U16 desc[UR24][R8.64], R67 ;  /* 0x0000004308002986 */ /* 0x0001e8000c101518 */
[----:B------:R2:W-:Y:S01]  /*331a0*/  @P4 STG.E.U16 desc[UR24][R6.64], R11 ;  /* 0x0000000b06004986 */ /* 0x0005e2000c101518 */
[----:B------:R-:W-:Y:S01]  /*331b0*/  ISETP.LT.AND P4, PT, R74, UR10, !P0 ;  /* 0x0000000a4a007c0c */ /* 0x000fe2000c781270 */
[----:B------:R-:W3:Y:S01]  /*331c0*/  LDCU UR10, c[0x0][0x398] ;  /* 0x00007300ff0a77ac */ /* 0x000ee20008000800 */
[----:B------:R-:W-:Y:S02]  /*331d0*/  ISETP.GE.AND P3, PT, R10, UR9, PT ;  /* 0x000000090a007c0c */ /* 0x000fe4000bf66270 */
[----:B0-----:R-:W-:Y:S01]  /*331e0*/  PRMT R67, R51, 0x7610, R67 ;  /* 0x0000761033437816 */ /* 0x001fe20000000043 */
[----:B------:R-:W0:Y:S01]  /*331f0*/  LDCU UR9, c[0x0][0x398] ;  /* 0x00007300ff0977ac */ /* 0x000e220008000800 */
[C---:B--2---:R-:W-:Y:S01]  /*33200*/  VIADD R6, R0.reuse, UR30 ;  /* 0x0000001e00067c36 */ /* 0x044fe20008000000 */
[----:B------:R-:W-:Y:S01]  /*33210*/  ISETP.LT.AND P0, PT, R73, UR16, !P0 ;  /* 0x0000001049007c0c */ /* 0x000fe2000c701270 */
[----:B------:R-:W-:Y:S01]  /*33220*/  IMAD.WIDE R10, R0, 0x2, R4 ;  /* 0x00000002000a7825 */ /* 0x000fe200078e0204 */
[----:B------:R-:W-:Y:S01]  /*33230*/  PRMT R0, R52, 0x7610, R0 ;  /* 0x0000761034007816 */ /* 0x000fe20000000000 */
[----:B------:R-:W2:Y:S01]  /*33240*/  LDL.LU R51, [R1+0xa78] ;  /* 0x000a780001337983 */ /* 0x000ea20000300800 */
[----:B------:R-:W0:Y:S01]  /*33250*/  LDCU UR16, c[0x0][0x398] ;  /* 0x00007300ff1077ac */ /* 0x000e220008000800 */
[----:B------:R-:W-:-:S02]  /*33260*/  IMAD.WIDE R8, R6, 0x2, R2 ;  /* 0x0000000206087825 */ /* 0x000fc400078e0202 */
[----:B------:R1:W-:Y:S01]  /*33270*/  @P6 STG.E.U16 desc[UR24][R10.64], R67 ;  /* 0x000000430a006986 */ /* 0x0003e2000c101518 */
[----:B------:R-:W-:Y:S01]  /*33280*/  ISETP.LT.AND P6, PT, R74, UR18, !P5 ;  /* 0x000000124a007c0c */ /* 0x000fe2000efc1270 */
[----:B------:R-:W-:Y:S01]  /*33290*/  VIADD R7, R66, 0xc5 ;  /* 0x000000c542077836 */ /* 0x000fe20000000000 */
[----:B------:R-:W0:Y:S01]  /*332a0*/  LDCU UR18, c[0x0][0x398] ;  /* 0x00007300ff1277ac */ /* 0x000e220008000800 */
[----:B------:R3:W-:Y:S03]  /*332b0*/  @P4 STG.E.U16 desc[UR24][R8.64], R0 ;  /* 0x0000000008004986 */ /* 0x0007e6000c101518 */
[----:B------:R-:W-:Y:S01]  /*332c0*/  ISETP.GE.AND P2, PT, R7, UR4, PT ;  /* 0x0000000407007c0c */ /* 0x000fe2000bf46270 */
[----:B------:R-:W2:Y:S01]  /*332d0*/  LDL.LU R52, [R1+0xa74] ;  /* 0x000a740001347983 */ /* 0x000ea20000300800 */
[----:B-1----:R-:W-:Y:S02]  /*332e0*/  PRMT R67, R53, 0x7610, R67 ;  /* 0x0000761035437816 */ /* 0x002fe40000000043 */
[----:B------:R-:W-:Y:S01]  /*332f0*/  PRMT R11, R54, 0x7610, R11 ;  /* 0x00007610360b7816 */ /* 0x000fe2000000000b */
[----:B------:R-:W-:Y:S01]  /*33300*/  VIADD R10, R66, 0xc6 ;  /* 0x000000c6420a7836 */ /* 0x000fe20000000000 */
[----:B------:R-:W-:Y:S01]  /*33310*/  ISETP.LT.AND P5, PT, R73, UR26, !P5 ;  /* 0x0000001a49007c0c */ /* 0x000fe2000efa1270 */
[C---:B---3--:R-:W-:Y:S01]  /*33320*/  VIADD R0, R6.reuse, UR30 ;  /* 0x0000001e06007c36 */ /* 0x048fe20008000000 */
[----:B------:R-:W3:Y:S01]  /*33330*/  LDL.LU R53, [R1+0xa70] ;  /* 0x000a700001357983 */ /* 0x000ee20000300800 */
[----:B------:R-:W-:Y:S01]  /*33340*/  IMAD.WIDE R8, R6, 0x2, R4 ;  /* 0x0000000206087825 */ /* 0x000fe200078e0204 */
[----:B------:R-:W-:Y:S01]  /*33350*/  ISETP.GE.AND P4, PT, R10, UR6, PT ;  /* 0x000000060a007c0c */ /* 0x000fe2000bf86270 */
[----:B------:R-:W1:Y:S01]  /*33360*/  LDCU UR4, c[0x0][0x39c] ;  /* 0x00007380ff0477ac */ /* 0x000e620008000800 */
[----:B------:R-:W2:Y:S01]  /*33370*/  LDL.LU R54, [R1+0xa6c] ;  /* 0x000a6c0001367983 */ /* 0x000ea20000300800 */
[----:B------:R-:W-:Y:S01]  /*33380*/  IMAD.WIDE R6, R0, 0x2, R2 ;  /* 0x0000000200067825 */ /* 0x000fe200078e0202 */
[----:B------:R-:W0:Y:S02]  /*33390*/  LDCU UR6, c[0x0][0x39c] ;  /* 0x00007380ff0677ac */ /* 0x000e240008000800 */
[----:B------:R1:W-:Y:S01]  /*333a0*/  @P0 STG.E.U16 desc[UR24][R8.64], R67 ;  /* 0x0000004308000986 */ /* 0x0003e2000c101518 */
[----:B------:R-:W0:Y:S03]  /*333b0*/  LDCU UR26, c[0x0][0x398] ;  /* 0x00007300ff1a77ac */ /* 0x000e260008000800 */
[----:B------:R0:W-:Y:S01]  /*333c0*/  @P6 STG.E.U16 desc[UR24][R6.64], R11 ;  /* 0x0000000b06006986 */ /* 0x0001e2000c101518 */
[----:B------:R-:W-:-:S02]  /*333d0*/  ISETP.LT.AND P6, PT, R74, UR12, !P1 ;  /* 0x0000000c4a007c0c */ /* 0x000fc4000cfc1270 */
[----:B------:R-:W-:Y:S01]  /*333e0*/  ISETP.LT.AND P1, PT, R73, UR20, !P1 ;  /* 0x0000001449007c0c */ /* 0x000fe2000cf21270 */
[----:B------:R-:W2:Y:S01]  /*333f0*/  LDCU UR12, c[0x0][0x398] ;  /* 0x00007300ff0c77ac */ /* 0x000ea20008000800 */
[----:B-1----:R-:W-:Y:S01]  /*33400*/  PRMT R67, R55, 0x7610, R67 ;  /* 0x0000761037437816 */ /* 0x002fe20000000043 */
[----:B------:R-:W1:Y:S01]  /*33410*/  LDCU UR20, c[0x0][0x398] ;  /* 0x00007300ff1477ac */ /* 0x000e620008000800 */
[----:B------:R-:W2:Y:S01]  /*33420*/  LDL.LU R55, [R1+0xa68] ;  /* 0x000a680001377983 */ /* 0x000ea20000300800 */
[C---:B0-----:R-:W-:Y:S02]  /*33430*/  VIADD R6, R0.reuse, UR30 ;  /* 0x0000001e00067c36 */ /* 0x041fe40008000000 */
[----:B------:R-:W-:Y:S01]  /*33440*/  IMAD.WIDE R10, R0, 0x2, R4 ;  /* 0x00000002000a7825 */ /* 0x000fe200078e0204 */
[----:B------:R-:W-:Y:S02]  /*33450*/  PRMT R0, R56, 0x7610, R0 ;  /* 0x0000761038007816 */ /* 0x000fe40000000000 */
[----:B------:R-:W2:Y:S01]  /*33460*/  LDL.LU R56, [R1+0xa64] ;  /* 0x000a640001387983 */ /* 0x000ea20000300800 */
[----:B------:R-:W-:-:S03]  /*33470*/  IMAD.WIDE R8, R6, 0x2, R2 ;  /* 0x0000000206087825 */ /* 0x000fc600078e0202 */
[----:B------:R0:W-:Y:S04]  /*33480*/  @P5 STG.E.U16 desc[UR24][R10.64], R67 ;  /* 0x000000430a005986 */ /* 0x0001e8000c101518 */
[----:B------:R1:W-:Y:S01]  /*33490*/  @P6 STG.E.U16 desc[UR24][R8.64], R0 ;  /* 0x0000000008006986 */ /* 0x0003e2000c101518 */
[----:B0-----:R-:W-:-:S03]  /*334a0*/  PRMT R67, R57, 0x7610, R67 ;  /* 0x0000761039437816 */ /* 0x001fc60000000043 */
[----:B------:R-:W2:Y:S01]  /*334b0*/  LDL.LU R57, [R1+0xa60] ;  /* 0x000a600001397983 */ /* 0x000ea20000300800 */
[----:B-1----:R-:W-:Y:S01]  /*334c0*/  IMAD.WIDE R8, R6, 0x2, R4 ;  /* 0x0000000206087825 */ /* 0x002fe200078e0204 */
[----:B------:R-:W-:Y:S02]  /*334d0*/  PRMT R11, R58, 0x7610, R11 ;  /* 0x000076103a0b7816 */ /* 0x000fe4000000000b */
[----:B------:R-:W2:Y:S04]  /*334e0*/  LDL.LU R58, [R1+0xa5c] ;  /* 0x000a5c00013a7983 */ /* 0x000ea80000300800 */
[----:B------:R0:W-:Y:S02]  /*334f0*/  @P1 STG.E.U16 desc[UR24][R8.64], R67 ;  /* 0x0000004308001986 */ /* 0x0001e4000c101518 */
[----:B0-----:R-:W-:-:S02]  /*33500*/  PRMT R67, R59, 0x7610, R67 ;  /* 0x000076103b437816 */ /* 0x001fc40000000043 */
[----:B------:R-:W2:Y:S04]  /*33510*/  LDL.LU R59, [R1+0xa58] ;  /* 0x000a5800013b7983 */ /* 0x000ea80000300800 */
[----:B------:R-:W2:Y:S01]  /*33520*/  LDL.LU R69, [R1+0x20] ;  /* 0x0000200001457983 */ /* 0x000ea20000300800 */
[----:B------:R-:W-:Y:S01]  /*33530*/  ISETP.LT.AND P5, PT, R74, UR28, !P3 ;  /* 0x0000001c4a007c0c */ /* 0x000fe2000dfa1270 */
[----:B------:R-:W-:Y:S02]  /*33540*/  VIADD R7, R66, 0xc7 ;  /* 0x000000c742077836 */ /* 0x000fe40000000000 */
[----:B------:R-:W-:Y:S01]  /*33550*/  VIADD R0, R6, UR30 ;  /* 0x0000001e06007c36 */ /* 0x000fe20008000000 */
[----:B------:R-:W0:Y:S02]  /*33560*/  LDCU UR28, c[0x0][0x398] ;  /* 0x00007300ff1c77ac */ /* 0x000e240008000800 */
[----:B------:R-:W-:Y:S01]  /*33570*/  ISETP.GE.AND P0, PT, R7, UR4, PT ;  /* 0x0000000407007c0c */ /* 0x000fe2000bf06270 */
[----:B------:R-:W-:Y:S01]  /*33580*/  IMAD.WIDE R6, R0, 0x2, R2 ;  /* 0x0000000200067825 */ /* 0x000fe200078e0202 */
[----:B------:R-:W-:Y:S01]  /*33590*/  ISETP.LT.AND P3, PT, R73, UR31, !P3 ;  /* 0x0000001f49007c0c */ /* 0x000fe2000df61270 */
[----:B------:R-:W1:Y:S02]  /*335a0*/  LDCU UR4, c[0x0][0x39c] ;  /* 0x00007380ff0477ac */ /* 0x000e640008000800 */
[----:B------:R-:W-:-:S02]  /*335b0*/  VIADD R10, R66, 0xc8 ;  /* 0x000000c8420a7836 */ /* 0x000fc40000000000 */
[----:B------:R0:W-:Y:S01]  /*335c0*/  @P5 STG.E.U16 desc[UR24][R6.64], R11 ;  /* 0x0000000b06005986 */ /* 0x0001e2000c101518 */
[----:B----4-:R-:W-:Y:S01]  /*335d0*/  ISETP.LT.AND P5, PT, R74, UR22, !P2 ;  /* 0x000000164a007c0c */ /* 0x010fe2000d7a1270 */
[----:B------:R-:W4:Y:S01]  /*335e0*/  LDCU UR22, c[0x0][0x398] ;  /* 0x00007300ff1677ac */ /* 0x000f220008000800 */
[----:B------:R-:W-:Y:S01]  /*335f0*/  ISETP.GE.AND P6, PT, R10, UR6, PT ;  /* 0x000000060a007c0c */ /* 0x000fe2000bfc6270 */
[----:B------:R-:W1:Y:S01]  /*33600*/  LDCU UR6, c[0x0][0x39c] ;  /* 0x00007380ff0677ac */ /* 0x000e620008000800 */
[----:B------:R-:W-:Y:S01]  /*33610*/  ISETP.LT.AND P2, PT, R73, UR32, !P2 ;  /* 0x0000002049007c0c */ /* 0x000fe2000d741270 */
[C---:B0-----:R-:W-:Y:S02]  /*33620*/  VIADD R6, R0.reuse, UR30 ;  /* 0x0000001e00067c36 */ /* 0x041fe40008000000 */
[----:B------:R-:W-:Y:S01]  /*33630*/  IMAD.WIDE R10, R0, 0x2, R4 ;  /* 0x00000002000a7825 */ /* 0x000fe200078e0204 */
[----:B------:R-:W-:Y:S02]  /*33640*/  PRMT R0, R60, 0x7610, R0 ;  /* 0x000076103c007816 */ /* 0x000fe40000000000 */
[----:B------:R-:W3:Y:S01]  /*33650*/  LDL.LU R60, [R1+0xa54] ;  /* 0x000a5400013c7983 */ /* 0x000ee20000300800 */
[----:B------:R-:W-:-:S03]  /*33660*/  IMAD.WIDE R8, R6, 0x2, R2 ;  /* 0x0000000206087825 */ /* 0x000fc600078e0202 */
[----:B------:R0:W-:Y:S01]  /*33670*/  @P3 STG.E.U16 desc[UR24][R10.64], R67 ;  /* 0x000000430a003986 */ /* 0x0001e2000c101518 */
[----:B------:R-:W-:Y:S01]  /*33680*/  ISETP.LT.AND P3, PT, R74, UR9, !P4 ;  /* 0x000000094a007c0c */ /* 0x000fe2000e761270 */
[C---:B------:R-:W-:Y:S02]  /*33690*/  VIADD R7, R66.reuse, 0xc9 ;  /* 0x000000c942077836 */ /* 0x040fe40000000000 */
[----:B------:R4:W-:Y:S01]  /*336a0*/  @P5 STG.E.U16 desc[UR24][R8.64], R0 ;  /* 0x0000000008005986 */ /* 0x0009e2000c101518 */
[----:B------:R-:W-:Y:S01]  /*336b0*/  ISETP.LT.AND P4, PT, R73, UR10, !P4 ;  /* 0x0000000a49007c0c */ /* 0x000fe2000e781270 */
[----:B------:R-:W2:Y:S01]  /*336c0*/  LDCU UR9, c[0x0][0x398] ;  /* 0x00007300ff0977ac */ /* 0x000ea20008000800 */
[----:B-1----:R-:W-:Y:S01]  /*336d0*/  ISETP.GE.AND P1, PT, R7, UR4, PT ;  /* 0x0000000407007c0c */ /* 0x002fe2000bf26270 */
[----:B------:R-:W1:Y:S01]  /*336e0*/  LDCU UR4, c[0x0][0x39c] ;  /* 0x00007380ff0477ac */ /* 0x000e620008000800 */
[----:B0-----:R-:W-:Y:S01]  /*336f0*/  PRMT R67, R61, 0x7610, R67 ;  /* 0x000076103d437816 */ /* 0x001fe20000000043 */
[----:B------:R-:W-:Y:S01]  /*33700*/  VIADD R10, R66, 0xca ;  /* 0x000000ca420a7836 */ /* 0x000fe20000000000 */
[----:B------:R-:W-:Y:S01]  /*33710*/  PRMT R11, R62, 0x7610, R11 ;  /* 0x000076103e0b7816 */ /* 0x000fe2000000000b */
[----:B------:R-:W3:Y:S01]  /*33720*/  LDL.LU R61, [R1+0xa50] ;  /* 0x000a5000013d7983 */ /* 0x000ee20000300800 */
[C---:B----4-:R-:W-:Y:S01]  /*33730*/  VIADD R0, R6.reuse, UR30 ;  /* 0x0000001e06007c36 */ /* 0x050fe20008000000 */
[----:B------:R-:W0:Y:S01]  /*33740*/  LDCU UR10, c[0x0][0x398] ;  /* 0x00007300ff0a77ac */ /* 0x000e220008000800 */
[----:B------:R-:W-:Y:S01]  /*33750*/  IMAD.WIDE R8, R6, 0x2, R4 ;  /* 0x0000000206087825 */ /* 0x000fe200078e0204 */
[----:B------:R-:W-:Y:S01]  /*33760*/  ISETP.GE.AND P5, PT, R10, UR6, PT ;  /* 0x000000060a007c0c */ /* 0x000fe2000bfa6270 */
[----:B------:R-:W4:Y:S01]  /*33770*/  LDL.LU R62, [R1+0xa4c] ;  /* 0x000a4c00013e7983 */ /* 0x000f220000300800 */
[----:B------:R-:W0:Y:S01]  /*33780*/  LDCU UR6, c[0x0][0x39c] ;  /* 0x00007380ff0677ac */ /* 0x000e220008000800 */
[----:B------:R-:W-:-:S02]  /*33790*/  IMAD.WIDE R6, R0, 0x2, R2 ;  /* 0x0000000200067825 */ /* 0x000fc400078e0202 */
[----:B------:R1:W-:Y:S04]  /*337a0*/  @P2 STG.E.U16 desc[UR24][R8.64], R67 ;  /* 0x0000004308002986 */ /* 0x0003e8000c101518 */
[----:B------:R0:W-:Y:S01]  /*337b0*/  @P3 STG.E.U16 desc[UR24][R6.64], R11 ;  /* 0x0000000b06003986 */ /* 0x0001e2000c101518 */
[----:B-1----:R-:W-:-:S03]  /*337c0*/  PRMT R67, R63, 0x7610, R67 ;  /* 0x000076103f437816 */ /* 0x002fc60000000043 */
[----:B------:R-:W3:Y:S01]  /*337d0*/  LDL.LU R63, [R1+0xa48] ;  /* 0x000a4800013f7983 */ /* 0x000ee20000300800 */
[----:B0-----:R-:W-:-:S04]  /*337e0*/  IMAD.WIDE R10, R0, 0x2, R4 ;  /* 0x00000002000a7825 */ /* 0x001fc800078e0204 */
[----:B------:R-:W-:Y:S01]  /*337f0*/  VIADD R7, R0, UR30 ;  /* 0x0000001e00077c36 */ /* 0x000fe20008000000 */
[----:B------:R-:W-:Y:S01]  /*33800*/  PRMT R0, R64, 0x7610, R0 ;  /* 0x0000761040007816 */ /* 0x000fe20000000000 */
[----:B------:R0:W-:Y:S04]  /*33810*/  @P4 STG.E.U16 desc[UR24][R10.64], R67 ;  /* 0x000000430a004986 */ /* 0x0001e8000c101518 */
[----:B------:R-:W3:Y:S01]  /*33820*/  LDL.LU R64, [R1+0xa44] ;  /* 0x000a440001407983 */ /* 0x000ee20000300800 */
[----:B------:R-:W-:Y:S01]  /*33830*/  VIADD R6, R66, 0xcb ;  /* 0x000000cb42067836 */ /* 0x000fe20000000000 */
[----:B0-----:R-:W-:Y:S02]  /*33840*/  PRMT R67, R65, 0x7610, R67 ;  /* 0x0000761041437816 */ /* 0x001fe40000000043 */
[----:B------:R-:W3:Y:S04]  /*33850*/  LDL.LU R65, [R1+0xa40] ;  /* 0x000a400001417983 */ /* 0x000ee80000300800 */
[----:B------:R-:W3:Y:S04]  /*33860*/  LDL.LU R68, [R1+0x94] ;  /* 0x0000940001447983 */ /* 0x000ee80000300800 */
[----:B------:R-:W3:Y:S04]  /*33870*/  LDL.LU R93, [R1+0x98] ;  /* 0x00009800015d7983 */ /* 0x000ee80000300800 */
[----:B------:R-:W3:Y:S04]  /*33880*/  LDL.LU R92, [R1+0x9c] ;  /* 0x00009c00015c7983 */ /* 0x000ee80000300800 */
[----:B------:R-:W3:Y:S04]  /*33890*/  LDL.LU R91, [R1+0xa0] ;  /* 0x0000a000015b7983 */ /* 0x000ee80000300800 */
[----:B------:R-:W3:Y:S01]  /*338a0*/  LDL.LU R90, [R1+0xa4] ;  /* 0x0000a400015a7983 */ /* 0x000ee20000300800 */
[----:B------:R-:W-:Y:S01]  /*338b0*/  ISETP.LT.AND P3, PT, R74, UR14, !P0 ;  /* 0x0000000e4a007c0c */ /* 0x000fe2000c761270 */
[----:B------:R-:W-:-:S02]  /*338c0*/  IMAD.WIDE R8, R7, 0x2, R2 ;  /* 0x0000000207087825 */ /* 0x000fc400078e0202 */
[----:B------:R-:W3:Y:S01]  /*338d0*/  LDL.LU R89, [R1+0xa8] ;  /* 0x0000a80001597983 */ /* 0x000ee20000300800 */
[----:B------:R-:W-:Y:S01]  /*338e0*/  ISETP.GE.AND P2, PT, R6, UR4, PT ;  /* 0x0000000406007c0c */ /* 0x000fe2000bf46270 */
[----:B------:R-:W0:Y:S02]  /*338f0*/  LDCU UR4, c[0x0][0x39c] ;  /* 0x00007380ff0477ac */ /* 0x000e240008000800 */
[----:B------:R-:W3:Y:S01]  /*33900*/  LDL.LU R88, [R1+0xac] ;  /* 0x0000ac0001587983 */ /* 0x000ee20000300800 */
[----:B------:R-:W-:Y:S01]  /*33910*/  ISETP.LT.AND P0, PT, R73, UR16, !P0 ;  /* 0x0000001049007c0c */ /* 0x000fe2000c701270 */
[C---:B------:R-:W-:Y:S01]  /*33920*/  IMAD.WIDE R10, R7.reuse, 0x2, R4 ;  /* 0x00000002070a7825 */ /* 0x040fe200078e0204 */
[----:B--2---:R-:W-:Y:S01]  /*33930*/  F2FP.BF16.F32.PACK_AB R12, R12, R69 ;  /* 0x000000450c0c723e */ /* 0x004fe200000010ff */
[----:B------:R-:W2:Y:S02]  /*33940*/  LDL.LU R87, [R1+0xb0] ;  /* 0x0000b00001577983 */ /* 0x000ea40000300800 */
[----:B------:R-:W-:Y:S01]  /*33950*/  VIADD R6, R7, UR30 ;  /* 0x0000001e07067c36 */ /* 0x000fe20008000000 */
[----:B------:R-:W-:Y:S01]  /*33960*/  ISETP.LT.AND P4, PT, R74, UR12, !P6 ;  /* 0x0000000c4a007c0c */ /* 0x000fe2000f781270 */
[----:B------:R-:W1:Y:S01]  /*33970*/  LDCU UR14, c[0x0][0x398] ;  /* 0x00007300ff0e77ac */ /* 0x000e620008000800 */
[----:B------:R-:W2:Y:S01]  /*33980*/  LDL.LU R86, [R1+0xb8] ;  /* 0x0000b80001567983 */ /* 0x000ea20000300800 */
[----:B------:R-:W0:Y:S03]  /*33990*/  LDCU UR12, c[0x0][0x398] ;  /* 0x00007300ff0c77ac */ /* 0x000e260008000800 */
[----:B------:R-:W2:Y:S01]  /*339a0*/  LDL.LU R85, [R1+0xb4] ;  /* 0x0000b40001557983 */ /* 0x000ea20000300800 */
[----:B------:R-:W0:Y:S03]  /*339b0*/  LDCU UR16, c[0x0][0x398] ;  /* 0x00007300ff1077ac */ /* 0x000e260008000800 */
        /* <DEDUP_REMOVED lines=10> */
[----:B------:R-:W4:Y:S04]  /*33a60*/  LDL.LU R72, [R1+0xe8] ;  /* 0x0000e80001487983 */ /* 0x000f280000300800 */
[----:B------:R-:W-:Y:S04]  /*33a70*/  @P3 STG.E.U16 desc[UR24][R8.64], R0 ;  /* 0x0000000008003986 */ /* 0x000fe8000c101518 */
[----:B------:R-:W2:Y:S04]  /*33a80*/  LDL.LU R71, [R1+0xe4] ;  /* 0x0000e40001477983 */ /* 0x000ea80000300800 */
[----:B------:R-:W2:Y:S04]  /*33a90*/  LDL.LU R70, [R1+0xf0] ;  /* 0x0000f00001467983 */ /* 0x000ea80000300800 */
[----:B------:R0:W-:Y:S04]  /*33aa0*/  @P0 STG.E.U16 desc[UR24][R10.64], R67 ;  /* 0x000000430a000986 */ /* 0x0001e8000c101518 */
[----:B------:R-:W2:Y:S04]  /*33ab0*/  LDL.LU R69, [R1+0xec] ;  /* 0x0000ec0001457983 */ /* 0x000ea80000300800 */
[----:B------:R-:W2:Y:S01]  /*33ac0*/  LDL.LU R7, [R1+0x24] ;  /* 0x0000240001077983 */ /* 0x000ea20000300800 */
[----:B0-----:R-:W-:-:S03]  /*33ad0*/  VIADD R10, R66, 0xcd ;  /* 0x000000cd420a7836 */ /* 0x001fc60000000000 */
[----:B------:R-:W3:Y:S02]  /*33ae0*/  LDL.LU R67, [R1+0x90] ;  /* 0x0000900001437983 */ /* 0x000ee40000300800 */
[----:B------:R-:W-:Y:S01]  /*33af0*/  ISETP.GE.AND P0, PT, R10, UR4, PT ;  /* 0x000000040a007c0c */ /* 0x000fe2000bf06270 */
[----:B------:R-:W-:Y:S01]  /*33b00*/  IMAD.WIDE R8, R6, 0x2, R2 ;  /* 0x0000000206087825 */ /* 0x000fe200078e0202 */
[----:B------:R-:W3:Y:S01]  /*33b10*/  LDL.LU R10, [R1+0x28] ;  /* 0x00002800010a7983 */ /* 0x000ee20000300800 */
[C---:B------:R-:W-:Y:S01]  /*33b20*/  ISETP.LT.AND P6, PT, R73.reuse, UR18, !P6 ;  /* 0x0000001249007c0c */ /* 0x040fe2000f7c1270 */
[----:B------:R-:W0:Y:S01]  /*33b30*/  LDCU UR4, c[0x0][0x39c] ;  /* 0x00007380ff0477ac */ /* 0x000e220008000800 */
[----:B------:R-:W-:Y:S01]  /*33b40*/  VIADD R0, R66, 0xcc ;  /* 0x000000cc42007836 */ /* 0x000fe20000000000 */
[----:B------:R1:W-:Y:S01]  /*33b50*/  @P4 STG.E.U16 desc[UR24][R8.64], R12 ;  /* 0x0000000c08004986 */ /* 0x0003e2000c101518 */
[----:B------:R-:W-:Y:S01]  /*33b60*/  ISETP.LT.AND P4, PT, R74, UR20, !P1 ;  /* 0x000000144a007c0c */ /* 0x000fe2000cf81270 */
[----:B------:R-:W0:Y:S02]  /*33b70*/  LDCU UR18, c[0x0][0x398] ;  /* 0x00007300ff1277ac */ /* 0x000e240008000800 */
[----:B------:R-:W-:Y:S01]  /*33b80*/  ISETP.GE.AND P3, PT, R0, UR6, PT ;  /* 0x0000000600007c0c */ /* 0x000fe2000bf66270 */
[----:B------:R-:W-:Y:S01]  /*33b90*/  VIADD R0, R6, UR30 ;  /* 0x0000001e06007c36 */ /* 0x000fe20008000000 */
[----:B------:R-:W-:Y:S01]  /*33ba0*/  ISETP.LT.AND P1, PT, R73, UR22, !P1 ;  /* 0x0000001649007c0c */ /* 0x000fe2000cf21270 */
[----:B------:R-:W0:Y:S01]  /*33bb0*/  LDCU UR6, c[0x0][0x39c] ;  /* 0x00007380ff0677ac */ /* 0x000e220008000800 */
[----:B------:R-:W-:Y:S01]  /*33bc0*/  PRMT R11, R12, 0x7632, R11 ;  /* 0x000076320c0b7816 */ /* 0x000fe2000000000b */
[----:B------:R-:W0:Y:S01]  /*33bd0*/  LDCU UR20, c[0x0][0x398] ;  /* 0x00007300ff1477ac */ /* 0x000e220008000800 */
[----:B-1----:R-:W-:Y:S01]  /*33be0*/  IMAD.WIDE R8, R6, 0x2, R4 ;  /* 0x0000000206087825 */ /* 0x002fe200078e0204 */
[----:B------:R-:W1:Y:S04]  /*33bf0*/  LDCU UR22, c[0x0][0x398] ;  /* 0x00007300ff1677ac */ /* 0x000e680008000800 */
[----:B------:R0:W-:Y:S01]  /*33c00*/  @P6 STG.E.U16 desc[UR24][R8.64], R11 ;  /* 0x0000000b08006986 */ /* 0x0001e2000c101518 */
[----:B--2---:R-:W-:Y:S01]  /*33c10*/  F2FP.BF16.F32.PACK_AB R13, R13, R7 ;  /* 0x000000070d0d723e */ /* 0x004fe200000010ff */
[----:B------:R-:W-:-:S03]  /*33c20*/  IMAD.WIDE R6, R0, 0x2, R2 ;  /* 0x0000000200067825 */ /* 0x000fc600078e0202 */
[----:B------:R-:W-:Y:S02]  /*33c30*/  PRMT R12, R13, 0x7632, R12 ;  /* 0x000076320d0c7816 */ /* 0x000fe4000000000c */
[----:B------:R2:W-:Y:S01]  /*33c40*/  @P4 STG.E.U16 desc[UR24][R6.64], R13 ;  /* 0x0000000d06004986 */ /* 0x0005e2000c101518 */
[----:B---3--:R-:W-:Y:S01]  /*33c50*/  F2FP.BF16.F32.PACK_AB R14, R14, R10 ;  /* 0x0000000a0e0e723e */ /* 0x008fe200000010ff */
[----:B0-----:R-:W-:-:S04]  /*33c60*/  IMAD.WIDE R10, R0, 0x2, R4 ;  /* 0x00000002000a7825 */ /* 0x001fc800078e0204 */
[----:B--2---:R-:W-:Y:S01]  /*33c70*/  VIADD R6, R0, UR30 ;  /* 0x0000001e00067c36 */ /* 0x004fe20008000000 */
[----:B------:R-:W2:Y:S04]  /*33c80*/  LDL.LU R13, [R1+0x64] ;  /* 0x00006400010d7983 */ /* 0x000ea80000300800 */
[----:B------:R-:W3:Y:S04]  /*33c90*/  LDL.LU R0, [R1+0x2c] ;  /* 0x00002c0001007983 */ /* 0x000ee80000300800 */
[----:B------:R0:W-:Y:S02]  /*33ca0*/  @P1 STG.E.U16 desc[UR24][R10.64], R12 ;  /* 0x0000000c0a001986 */ /* 0x0001e4000c101518 */
[----:B0-----:R-:W-:-:S05]  /*33cb0*/  VIADD R10, R66, 0xcf ;  /* 0x000000cf420a7836 */ /* 0x001fca0000000000 */
[----:B------:R-:W-:Y:S02]  /*33cc0*/  ISETP.GE.AND P1, PT, R10, UR4, PT ;  /* 0x000000040a007c0c */ /* 0x000fe4000bf26270 */
[----:B------:R-:W-:Y:S01]  /*33cd0*/  ISETP.LT.AND P6, PT, R74, UR26, !P5 ;  /* 0x0000001a4a007c0c */ /* 0x000fe2000efc1270 */
[----:B------:R-:W2:Y:S01]  /*33ce0*/  LDL.LU R10, [R1+0x30] ;  /* 0x00003000010a7983 */ /* 0x000ea20000300800 */
[----:B------:R-:W-:Y:S01]  /*33cf0*/  IMAD.WIDE R8, R6, 0x2, R2 ;  /* 0x0000000206087825 */ /* 0x000fe200078e0202 */
[----:B------:R-:W-:Y:S01]  /*33d00*/  ISETP.LT.AND P5, PT, R73, UR9, !P5 ;  /* 0x0000000949007c0c */ /* 0x000fe2000efa1270 */
[----:B------:R-:W0:Y:S02]  /*33d10*/  LDCU UR4, c[0x0][0x39c] ;  /* 0x00007380ff0477ac */ /* 0x000e240008000800 */
[----:B------:R-:W-:Y:S01]  /*33d20*/  VIADD R7, R66, 0xce ;  /* 0x000000ce42077836 */ /* 0x000fe20000000000 */
[----:B------:R-:W-:Y:S01]  /*33d30*/  PRMT R11, R14, 0x7632, R11 ;  /* 0x000076320e0b7816 */ /* 0x000fe2000000000b */
[----:B------:R-:W0:Y:S05]  /*33d40*/  LDCU UR26, c[0x0][0x398] ;  /* 0x00007300ff1a77ac */ /* 0x000e2a0008000800 */
[----:B------:R1:W-:Y:S01]  /*33d50*/  @P6 STG.E.U16 desc[UR24][R8.64], R14 ;  /* 0x0000000e08006986 */ /* 0x0003e2000c101518 */
[----:B------:R-:W-:Y:S01]  /*33d60*/  ISETP.LT.AND P6, PT, R74, UR10, !P2 ;  /* 0x0000000a4a007c0c */ /* 0x000fe2000d7c1270 */
[----:B------:R-:W0:Y:S01]  /*33d70*/  LDCU UR9, c[0x0][0x398] ;  /* 0x00007300ff0977ac */ /* 0x000e220008000800 */
[----:B------:R-:W-:-:S02]  /*33d80*/  ISETP.GE.AND P4, PT, R7, UR6, PT ;  /* 0x0000000607007c0c */ /* 0x000fc4000bf86270 */
[----:B------:R-:W-:Y:S01]  /*33d90*/  ISETP.LT.AND P2, PT, R73, UR14, !P2 ;  /* 0x0000000e49007c0c */ /* 0x000fe2000d741270 */
[----:B------:R-:W0:Y:S01]  /*33da0*/  LDCU UR6, c[0x0][0x39c] ;  /* 0x00007380ff0677ac */ /* 0x000e220008000800 */
[----:B------:R-:W0:Y:S01]  /*33db0*/  LDCU UR10, c[0x0][0x398] ;  /* 0x00007300ff0a77ac */ /* 0x000e220008000800 */
[C---:B-1----:R-:W-:Y:S01]  /*33dc0*/  IMAD.WIDE R8, R6.reuse, 0x2, R4 ;  /* 0x0000000206087825 */ /* 0x042fe200078e0204 */
[----:B------:R-:W1:Y:S04]  /*33dd0*/  LDCU UR14, c[0x0][0x398] ;  /* 0x00007300ff0e77ac */ /* 0x000e680008000800 */
[----:B------:R-:W-:Y:S01]  /*33de0*/  @P5 STG.E.U16 desc[UR24][R8.64], R11 ;  /* 0x0000000b08005986 */ /* 0x000fe2000c101518 */
[----:B---3--:R-:W-:Y:S01]  /*33df0*/  F2FP.BF16.F32.PACK_AB R15, R15, R0 ;  /* 0x000000000f0f723e */ /* 0x008fe200000010ff */
[----:B------:R-:W-:-:S04]  /*33e00*/  VIADD R0, R6, UR30 ;  /* 0x0000001e06007c36 */ /* 0x000fc80008000000 */
[----:B------:R-:W-:Y:S01]  /*33e10*/  IMAD.WIDE R6, R0, 0x2, R2 ;  /* 0x0000000200067825 */ /* 0x000fe200078e0202 */
[----:B------:R-:W-:-:S04]  /*33e20*/  PRMT R12, R15, 0x7632, R12 ;  /* 0x000076320f0c7816 */ /* 0x000fc8000000000c */
[----:B------:R3:W-:Y:S02]  /*33e30*/  @P6 STG.E.U16 desc[UR24][R6.64], R15 ;  /* 0x0000000f06006986 */ /* 0x0007e4000c101518 */
[----:B---3--:R-:W-:Y:S02]  /*33e40*/  VIADD R6, R0, UR30 ;  /* 0x0000001e00067c36 */ /* 0x008fe40008000000 */
[----:B------:R-:W3:Y:S01]  /*33e50*/  LDL.LU R15, [R1+0x68] ;  /* 0x00006800010f7983 */ /* 0x000ee20000300800 */
[----:B--2---:R-:W-:Y:S01]  /*33e60*/  F2FP.BF16.F32.PACK_AB R16, R16, R10 ;  /* 0x0000000a1010723e */ /* 0x004fe200000010ff */
[----:B------:R-:W-:Y:S02]  /*33e70*/  IMAD.WIDE R10, R0, 0x2, R4 ;  /* 0x00000002000a7825 */ /* 0x000fe400078e0204 */
[----:B------:R-:W2:Y:S04]  /*33e80*/  LDL.LU R0, [R1+0x34] ;  /* 0x0000340001007983 */ /* 0x000ea80000300800 */
[----:B------:R0:W-:Y:S02]  /*33e90*/  @P2 STG.E.U16 desc[UR24][R10.64], R12 ;  /* 0x0000000c0a002986 */ /* 0x0001e4000c101518 */
[----:B0-----:R-:W-:-:S05]  /*33ea0*/  VIADD R10, R66, 0xd1 ;  /* 0x000000d1420a7836 */ /* 0x001fca0000000000 */
[----:B------:R-:W-:Y:S02]  /*33eb0*/  ISETP.GE.AND P2, PT, R10, UR4, PT ;  /* 0x000000040a007c0c */ /* 0x000fe4000bf46270 */
[----:B------:R-:W-:Y:S01]  /*33ec0*/  ISETP.LT.AND P6, PT, R74, UR12, !P3 ;  /* 0x0000000c4a007c0c */ /* 0x000fe2000dfc1270 */
[----:B------:R-:W3:Y:S01]  /*33ed0*/  LDL.LU R10, [R1+0x38] ;  /* 0x00003800010a7983 */ /* 0x000ee20000300800 */
        /* <DEDUP_REMOVED lines=16> */
[----:B--2---:R-:W-:Y:S01]  /*33fe0*/  F2FP.BF16.F32.PACK_AB R17, R17, R0 ;  /* 0x000000001111723e */ /* 0x004fe200000010ff */
[----:B------:R-:W-:-:S04]  /*33ff0*/  VIADD R0, R6, UR30 ;  /* 0x0000001e06007c36 */ /* 0x000fc80008000000 */
[----:B------:R-:W-:Y:S01]  /*34000*/  IMAD.WIDE R6, R0, 0x2, R2 ;  /* 0x0000000200067825 */ /* 0x000fe200078e0202 */
[----:B------:R-:W-:-:S04]  /*34010*/  PRMT R12, R17, 0x7632, R12 ;  /* 0x00007632110c7816 */ /* 0x000fc8000000000c */
[----:B------:R2:W-:Y:S01]  /*34020*/  @P6 STG.E.U16 desc[UR24][R6.64], R17 ;  /* 0x0000001106006986 */ /* 0x0005e2000c101518 */
[----:B------:R-:W-:Y:S01]  /*34030*/  ISETP.LT.AND P6, PT, R74, UR22, !P4 ;  /* 0x000000164a007c0c */ /* 0x000fe2000e7c1270 */
[----:B------:R-:W0:Y:S01]  /*34040*/  LDCU UR22, c[0x0][0x398] ;  /* 0x00007300ff1677ac */ /* 0x000e220008000800 */
[----:B--2---:R-:W-:Y:S01]  /*34050*/  VIADD R6, R0, UR30 ;  /* 0x0000001e00067c36 */ /* 0x004fe20008000000 */
[----:B------:R-:W2:Y:S01]  /*34060*/  LDL.LU R17, [R1+0x6c] ;  /* 0x00006c0001117983 */ /* 0x000ea20000300800 */
[----:B---3--:R-:W-:Y:S01]  /*34070*/  F2FP.BF16.F32.PACK_AB R18, R18, R10 ;  /* 0x0000000a1212723e */ /* 0x008fe200000010ff */
[----:B------:R-:W-:Y:S02]  /*34080*/  IMAD.WIDE R10, R0, 0x2, R4 ;  /* 0x00000002000a7825 */ /* 0x000fe400078e0204 */
[----:B------:R-:W3:Y:S02]  /*34090*/  LDL.LU R0, [R1+0x3c] ;  /* 0x00003c0001007983 */ /* 0x000ee40000300800 */
[----:B------:R-:W-:-:S02]  /*340a0*/  IMAD.WIDE R8, R6, 0x2, R2 ;  /* 0x0000000206087825 */ /* 0x000fc400078e0202 */
[----:B------:R0:W-:Y:S04]  /*340b0*/  @P0 STG.E.U16 desc[UR24][R10.64], R12 ;  /* 0x0000000c0a000986 */ /* 0x0001e8000c101518 */
[----:B------:R1:W-:Y:S01]  /*340c0*/  @P6 STG.E.U16 desc[UR24][R8.64], R18 ;  /* 0x0000001208006986 */ /* 0x0003e2000c101518 */
[----:B0-----:R-:W-:Y:S01]  /*340d0*/  VIADD R10, R66, 0xd3 ;  /* 0x000000d3420a7836 */ /* 0x001fe20000000000 */
[----:B------:R-:W-:Y:S02]  /*340e0*/  PRMT R11, R18, 0x7632, R11 ;  /* 0x00007632120b7816 */ /* 0x000fe4000000000b */
[----:B-1----:R-:W2:Y:S02]  /*340f0*/  LDL.LU R18, [R1+0x8c] ;  /* 0x00008c0001127983 */ /* 0x002ea40000300800 */
[----:B------:R-:W-:-:S02]  /*34100*/  ISETP.GE.AND P0, PT, R10, UR4, PT ;  /* 0x000000040a007c0c */ /* 0x000fc4000bf06270 */
[C---:B------:R-:W-:Y:S01]  /*34110*/  ISETP.LT.AND P4, PT, R73.reuse, UR26, !P4 ;  /* 0x0000001a49007c0c */ /* 0x040fe2000e781270 */
[----:B------:R-:W2:Y:S01]  /*34120*/  LDL.LU R10, [R1+0x40] ;  /* 0x00004000010a7983 */ /* 0x000ea20000300800 */
[----:B------:R-:W-:Y:S01]  /*34130*/  ISETP.LT.AND P6, PT, R74, UR9, !P1 ;  /* 0x000000094a007c0c */ /* 0x000fe2000cfc1270 */
[----:B------:R-:W-:Y:S02]  /*34140*/  VIADD R7, R66, 0xd2 ;  /* 0x000000d242077836 */ /* 0x000fe40000000000 */
[C---:B------:R-:W-:Y:S01]  /*34150*/  IMAD.WIDE R8, R6.reuse, 0x2, R4 ;  /* 0x0000000206087825 */ /* 0x040fe200078e0204 */
[----:B------:R-:W-:Y:S01]  /*34160*/  ISETP.LT.AND P1, PT, R73, UR10, !P1 ;  /* 0x0000000a49007c0c */ /* 0x000fe2000cf21270 */
[----:B------:R-:W0:Y:S01]  /*34170*/  LDCU UR4, c[0x0][0x39c] ;  /* 0x00007380ff0477ac */ /* 0x000e220008000800 */
[----:B------:R-:W-:Y:S01]  /*34180*/  ISETP.GE.AND P3, PT, R7, UR6, PT ;  /* 0x0000000607007c0c */ /* 0x000fe2000bf66270 */
[----:B------:R-:W1:Y:S04]  /*34190*/  LDCU UR6, c[0x0][0x39c] ;  /* 0x00007380ff0677ac */ /* 0x000e680008000800 */
[----:B------:R-:W-:Y:S01]  /*341a0*/  @P4 STG.E.U16 desc[UR24][R8.64], R11 ;  /* 0x0000000b08004986 */ /* 0x000fe2000c101518 */
[----:B------:R-:W0:Y:S01]  /*341b0*/  LDCU UR9, c[0x0][0x398] ;  /* 0x00007300ff0977ac */ /* 0x000e220008000800 */
[----:B------:R-:W0:Y:S01]  /*341c0*/  LDCU UR26, c[0x0][0x398] ;  /* 0x00007300ff1a77ac */ /* 0x000e220008000800 */
[----:B------:R-:W0:Y:S01]  /*341d0*/  LDCU UR10, c[0x0][0x398] ;  /* 0x00007300ff0a77ac */ /* 0x000e220008000800 */
[----:B---3--:R-:W-:Y:S01]  /*341e0*/  F2FP.BF16.F32.PACK_AB R19, R19, R0 ;  /* 0x000000001313723e */ /* 0x008fe200000010ff */
[----:B------:R-:W-:-:S04]  /*341f0*/  VIADD R0, R6, UR30 ;  /* 0x0000001e06007c36 */ /* 0x000fc80008000000 */
[----:B------:R-:W-:Y:S01]  /*34200*/  IMAD.WIDE R6, R0, 0x2, R2 ;  /* 0x0000000200067825 */ /* 0x000fe200078e0202 */
[----:B------:R-:W-:-:S04]  /*34210*/  PRMT R12, R19, 0x7632, R12 ;  /* 0x00007632130c7816 */ /* 0x000fc8000000000c */
[----:B------:R3:W-:Y:S01]  /*34220*/  @P6 STG.E.U16 desc[UR24][R6.64], R19 ;  /* 0x0000001306006986 */ /* 0x0007e2000c101518 */
[----:B------:R-:W-:Y:S01]  /*34230*/  ISETP.LT.AND P6, PT, R74, UR12, !P5 ;  /* 0x0000000c4a007c0c */ /* 0x000fe2000efc1270 */
[----:B------:R-:W0:Y:S01]  /*34240*/  LDCU UR12, c[0x0][0x398] ;  /* 0x00007300ff0c77ac */ /* 0x000e220008000800 */
[----:B---3--:R-:W-:Y:S01]  /*34250*/  VIADD R6, R0, UR30 ;  /* 0x0000001e00067c36 */ /* 0x008fe20008000000 */
[----:B------:R-:W3:Y:S01]  /*34260*/  LDL.LU R19, [R1+0x88] ;  /* 0x0000880001137983 */ /* 0x000ee20000300800 */
[----:B--2---:R-:W-:Y:S01]  /*34270*/  F2FP.BF16.F32.PACK_AB R20, R20, R10 ;  /* 0x0000000a1414723e */ /* 0x004fe200000010ff */
[----:B------:R-:W-:Y:S02]  /*34280*/  IMAD.WIDE R10, R0, 0x2, R4 ;  /* 0x00000002000a7825 */ /* 0x000fe400078e0204 */
[----:B------:R-:W2:Y:S02]  /*34290*/  LDL.LU R0, [R1+0x44] ;  /* 0x0000440001007983 */ /* 0x000ea40000300800 */
[----:B------:R-:W-:-:S02]  /*342a0*/  IMAD.WIDE R8, R6, 0x2, R2 ;  /* 0x0000000206087825 */ /* 0x000fc400078e0202 */
[----:B------:R0:W-:Y:S04]  /*342b0*/  @P1 STG.E.U16 desc[UR24][R10.64], R12 ;  /* 0x0000000c0a001986 */ /* 0x0001e8000c101518 */
[----:B------:R1:W-:Y:S01]  /*342c0*/  @P6 STG.E.U16 desc[UR24][R8.64], R20 ;  /* 0x0000001408006986 */ /* 0x0003e2000c101518 */
[----:B0-----:R-:W-:Y:S01]  /*342d0*/  VIADD R10, R66, 0xd5 ;  /* 0x000000d5420a7836 */ /* 0x001fe20000000000 */
[----:B------:R-:W-:Y:S02]  /*342e0*/  PRMT R11, R20, 0x7632, R11 ;  /* 0x00007632140b7816 */ /* 0x000fe4000000000b */
[----:B-1----:R-:W3:Y:S02]  /*342f0*/  LDL.LU R20, [R1+0x84] ;  /* 0x0000840001147983 */ /* 0x002ee40000300800 */
[----:B------:R-:W-:-:S02]  /*34300*/  ISETP.GE.AND P1, PT, R10, UR4, PT ;  /* 0x000000040a007c0c */ /* 0x000fc4000bf26270 */
[C---:B------:R-:W-:Y:S01]  /*34310*/  ISETP.LT.AND P5, PT, R73.reuse, UR14, !P5 ;  /* 0x0000000e49007c0c */ /* 0x040fe2000efa1270 */
[----:B------:R-:W3:Y:S01]  /*34320*/  LDL.LU R10, [R1+0x48] ;  /* 0x00004800010a7983 */ /* 0x000ee20000300800 */
        /* <DEDUP_REMOVED lines=30> */
[----:B------:R-:W-:Y:S01]  /*34510*/  ISETP.LT.AND P3, PT, R73, UR22, !P3 ;  /* 0x0000001649007c0c */ /* 0x000fe2000df61270 */
[----:B------:R-:W2:Y:S01]  /*34520*/  LDL.LU R10, [R1+0x50] ;  /* 0x00005000010a7983 */ /* 0x000ea20000300800 */
[----:B------:R-:W-:Y:S01]  /*34530*/  ISETP.LT.AND P6, PT, R74, UR9, !P0 ;  /* 0x000000094a007c0c */ /* 0x000fe2000c7c1270 */
[----:B------:R-:W-:Y:S01]  /*34540*/  VIADD R7, R66, 0xd6 ;  /* 0x000000d642077836 */ /* 0x000fe20000000000 */
[----:B------:R-:W0:Y:S01]  /*34550*/  LDCU UR4, c[0x0][0x39c] ;  /* 0x00007380ff0477ac */ /* 0x000e220008000800 */
[----:B------:R-:W-:-:S03]  /*34560*/  IMAD.WIDE R8, R6, 0x2, R4 ;  /* 0x0000000206087825 */ /* 0x000fc600078e0204 */
[----:B------:R-:W-:Y:S01]  /*34570*/  ISETP.GE.AND P5, PT, R7, UR6, PT ;  /* 0x0000000607007c0c */ /* 0x000fe2000bfa6270 */
[----:B------:R-:W1:Y:S04]  /*34580*/  LDCU UR6, c[0x0][0x39c] ;  /* 0x00007380ff0677ac */ /* 0x000e680008000800 */
[----:B------:R-:W-:Y:S01]  /*34590*/  @P3 STG.E.U16 desc[UR24][R8.64], R11 ;  /* 0x0000000b08003986 */ /* 0x000fe2000c101518 */
[----:B------:R-:W0:Y:S01]  /*345a0*/  LDCU UR22, c[0x0][0x398] ;  /* 0x00007300ff1677ac */ /* 0x000e220008000800 */
[----:B---3--:R-:W-:Y:S01]  /*345b0*/  F2FP.BF16.F32.PACK_AB R23, R23, R0 ;  /* 0x000000001717723e */ /* 0x008fe200000010ff */
[----:B------:R-:W-:Y:S01]  /*345c0*/  VIADD R0, R6, UR30 ;  /* 0x0000001e06007c36 */ /* 0x000fe20008000000 */
[----:B------:R-:W3:Y:S03]  /*345d0*/  LDCU UR9, c[0x0][0x398] ;  /* 0x00007300ff0977ac */ /* 0x000ee60008000800 */
[----:B------:R-:W-:Y:S01]  /*345e0*/  IMAD.WIDE R6, R0, 0x2, R2 ;  /* 0x0000000200067825 */ /* 0x000fe200078e0202 */
[----:B------:R-:W-:-:S04]  /*345f0*/  PRMT R12, R23, 0x7632, R12 ;  /* 0x00007632170c7816 */ /* 0x000fc8000000000c */
[----:B------:R0:W-:Y:S02]  /*34600*/  @P6 STG.E.U16 desc[UR24][R6.64], R23 ;  /* 0x0000001706006986 */ /* 0x0001e4000c101518 */
[----:B0-----:R-:W-:Y:S02]  /*34610*/  VIADD R6, R0, UR30 ;  /* 0x0000001e00067c36 */ /* 0x001fe40008000000 */
[----:B------:R-:W3:Y:S01]  /*34620*/  LDL.LU R23, [R1+0x78] ;  /* 0x0000780001177983 */ /* 0x000ee20000300800 */
[----:B--2---:R-:W-:Y:S01]  /*34630*/  F2FP.BF16.F32.PACK_AB R24, R24, R10 ;  /* 0x0000000a1818723e */ /* 0x004fe200000010ff */
[----:B------:R-:W-:Y:S02]  /*34640*/  IMAD.WIDE R10, R0, 0x2, R4 ;  /* 0x00000002000a7825 */ /* 0x000fe400078e0204 */
[----:B------:R-:W2:Y:S01]  /*34650*/  LDL.LU R0, [R1+0x54] ;  /* 0x0000540001007983 */ /* 0x000ea20000300800 */
[----:B------:R-:W-:Y:S02]  /*34660*/  ISETP.LT.AND P0, PT, R73, UR26, !P0 ;  /* 0x0000001a49007c0c */ /* 0x000fe4000c701270 */
[----:B------:R-:W-:Y:S01]  /*34670*/  ISETP.LT.AND P6, PT, R74, UR10, !P4 ;  /* 0x0000000a4a007c0c */ /* 0x000fe2000e7c1270 */
[----:B------:R-:W-:Y:S01]  /*34680*/  IMAD.WIDE R8, R6, 0x2, R2 ;  /* 0x0000000206087825 */ /* 0x000fe200078e0202 */
[----:B------:R-:W0:Y:S09]  /*34690*/  LDCU UR26, c[0x0][0x398] ;  /* 0x00007300ff1a77ac */ /* 0x000e320008000800 */
[----:B------:R-:W-:Y:S01]  /*346a0*/  @P0 STG.E.U16 desc[UR24][R10.64], R12 ;  /* 0x0000000c0a000986 */ /* 0x000fe2000c101518 */
[----:B------:R-:W-:Y:S01]  /*346b0*/  VIADD R7, R66, 0xd8 ;  /* 0x000000d842077836 */ /* 0x000fe20000000000 */
[----:B------:R-:W0:Y:S02]  /*346c0*/  LDCU UR10, c[0x0][0x398] ;  /* 0x00007300ff0a77ac */ /* 0x000e240008000800 */
[----:B------:R1:W-:Y:S02]  /*346d0*/  @P6 STG.E.U16 desc[UR24][R8.64], R24 ;  /* 0x0000001808006986 */ /* 0x0003e4000c101518 */
[----:B-1----:R-:W-:-:S02]  /*346e0*/  PRMT R9, R24, 0x7632, R9 ;  /* 0x0000763218097816 */ /* 0x002fc40000000009 */
[----:B------:R-:W3:Y:S01]  /*346f0*/  LDL.LU R24, [R1+0x74] ;  /* 0x0000740001187983 */ /* 0x000ee20000300800 */
[----:B--2---:R-:W-:Y:S01]  /*34700*/  F2FP.BF16.F32.PACK_AB R25, R25, R0 ;  /* 0x000000001919723e */ /* 0x004fe200000010ff */
[----:B------:R-:W-:-:S05]  /*34710*/  VIADD R0, R66, 0xd9 ;  /* 0x000000d942007836 */ /* 0x000fca0000000000 */
[----:B------:R-:W-:Y:S02]  /*34720*/  ISETP.GE.AND P0, PT, R0, UR4, PT ;  /* 0x0000000400007c0c */ /* 0x000fe4000bf06270 */
[----:B------:R-:W-:Y:S01]  /*34730*/  ISETP.GE.AND P3, PT, R7, UR6, PT ;  /* 0x0000000607007c0c */ /* 0x000fe2000bf66270 */
[----:B------:R-:W2:Y:S01]  /*34740*/  LDL.LU R0, [R1+0x58] ;  /* 0x0000580001007983 */ /* 0x000ea20000300800 */
[----:B------:R-:W-:Y:S01]  /*34750*/  ISETP.LT.AND P4, PT, R73, UR12, !P4 ;  /* 0x0000000c49007c0c */ /* 0x000fe2000e781270 */
[----:B------:R-:W1:Y:S01]  /*34760*/  LDCU UR6, c[0x0][0x39c] ;  /* 0x00007380ff0677ac */ /* 0x000e620008000800 */
[----:B------:R-:W-:Y:S01]  /*34770*/  ISETP.LT.AND P6, PT, R74, UR14, !P1 ;  /* 0x0000000e4a007c0c */ /* 0x000fe2000cfc1270 */
[C---:B------:R-:W-:Y:S01]  /*34780*/  IMAD.WIDE R10, R6.reuse, 0x2, R4 ;  /* 0x00000002060a7825 */ /* 0x040fe200078e0204 */
[----:B------:R-:W0:Y:S03]  /*34790*/  LDCU UR4, c[0x0][0x39c] ;  /* 0x00007380ff0477ac */ /* 0x000e260008000800 */
[----:B------:R-:W-:Y:S01]  /*347a0*/  VIADD R8, R6, UR30 ;  /* 0x0000001e06087c36 */ /* 0x000fe20008000000 */
[----:B------:R-:W0:Y:S03]  /*347b0*/  LDCU UR12, c[0x0][0x398] ;  /* 0x00007300ff0c77ac */ /* 0x000e260008000800 */
[----:B------:R-:W-:-:S02]  /*347c0*/  IMAD.WIDE R6, R8, 0x2, R2 ;  /* 0x0000000208067825 */ /* 0x000fc400078e0202 */
[----:B------:R1:W-:Y:S01]  /*347d0*/  @P4 STG.E.U16 desc[UR24][R10.64], R9 ;  /* 0x000000090a004986 */ /* 0x0003e2000c101518 */
[----:B------:R-:W0:Y:S03]  /*347e0*/  LDCU UR14, c[0x0][0x398] ;  /* 0x00007300ff0e77ac */ /* 0x000e260008000800 */
[----:B------:R3:W-:Y:S01]  /*347f0*/  @P6 STG.E.U16 desc[UR24][R6.64], R25 ;  /* 0x0000001906006986 */ /* 0x0007e2000c101518 */
[----:B-1----:R-:W-:Y:S01]  /*34800*/  VIADD R10, R66, 0xda ;  /* 0x000000da420a7836 */ /* 0x002fe20000000000 */
[----:B------:R-:W-:Y:S02]  /*34810*/  PRMT R11, R25, 0x7632, R11 ;  /* 0x00007632190b7816 */ /* 0x000fe4000000000b */
[----:B---3--:R-:W3:Y:S02]  /*34820*/  LDL.LU R25, [R1+0x70] ;  /* 0x0000700001197983 */ /* 0x008ee40000300800 */
[----:B------:R-:W-:Y:S01]  /*34830*/  ISETP.GE.AND P4, PT, R10, UR6, PT ;  /* 0x000000060a007c0c */ /* 0x000fe2000bf86270 */
[----:B------:R-:W1:Y:S01]  /*34840*/  LDCU UR6, c[0x0][0x39c] ;  /* 0x00007380ff0677ac */ /* 0x000e620008000800 */
[----:B------:R-:W3:Y:S01]  /*34850*/  LDL.LU R10, [R1+0x5c] ;  /* 0x00005c00010a7983 */ /* 0x000ee20000300800 */
[----:B------:R-:W-:Y:S01]  /*34860*/  ISETP.LT.AND P1, PT, R73, UR16, !P1 ;  /* 0x0000001049007c0c */ /* 0x000fe2000cf21270 */
[----:B------:R-:W0:Y:S01]  /*34870*/  LDCU UR16, c[0x0][0x398] ;  /* 0x00007300ff1077ac */ /* 0x000e220008000800 */
[----:B------:R-:W-:-:S02]  /*34880*/  ISETP.LT.AND P6, PT, R74, UR18, !P5 ;  /* 0x000000124a007c0c */ /* 0x000fc4000efc1270 */
[----:B--2---:R-:W-:Y:S01]  /*34890*/  F2FP.BF16.F32.PACK_AB R26, R26, R0 ;  /* 0x000000001a1a723e */ /* 0x004fe200000010ff */
[C---:B------:R-:W-:Y:S01]  /*348a0*/  VIADD R0, R8.reuse, UR30 ;  /* 0x0000001e08007c36 */ /* 0x040fe20008000000 */
[----:B------:R-:W-:Y:S01]  /*348b0*/  F2FP.BF16.F32.PACK_AB R29, R29, R13 ;  /* 0x0000000d1d1d723e */ /* 0x000fe200000010ff */
[----:B------:R-:W-:Y:S01]  /*348c0*/  IMAD.WIDE R8, R8, 0x2, R4 ;  /* 0x0000000208087825 */ /* 0x000fe200078e0204 */
[----:B------:R-:W2:Y:S03]  /*348d0*/  LDCU UR18, c[0x0][0x398] ;  /* 0x00007300ff1277ac */ /* 0x000ea60008000800 */
[----:B------:R-:W-:Y:S02]  /*348e0*/  IMAD.WIDE R6, R0, 0x2, R2 ;  /* 0x0000000200067825 */ /* 0x000fe400078e0202 */
[----:B------:R-:W-:Y:S01]  /*348f0*/  @P1 STG.E.U16 desc[UR24][R8.64], R11 ;  /* 0x0000000b08001986 */ /* 0x000fe2000c101518 */
[----:B------:R-:W-:-:S03]  /*34900*/  PRMT R12, R26, 0x7632, R12 ;  /* 0x000076321a0c7816 */ /* 0x000fc6000000000c */
[----:B------:R0:W-:Y:S04]  /*34910*/  @P6 STG.E.U16 desc[UR24][R6.64], R26 ;  /* 0x0000001a06006986 */ /* 0x0001e8000c101518 */
[----:B0-----:R-:W2:Y:S01]  /*34920*/  LDL.LU R26, [R1+0x60] ;  /* 0x00006000011a7983 */ /* 0x001ea20000300800 */
[----:B------:R-:W-:Y:S01]  /*34930*/  ISETP.LT.AND P5, PT, R73, UR20, !P5 ;  /* 0x0000001449007c0c */ /* 0x000fe2000efa1270 */
[----:B------:R-:W-:Y:S01]  /*34940*/  IMAD.WIDE R8, R0, 0x2, R4 ;  /* 0x0000000200087825 */ /* 0x000fe200078e0204 */
[----:B------:R-:W-:Y:S01]  /*34950*/  ISETP.LT.AND P6, PT, R74, UR9, !P2 ;  /* 0x000000094a007c0c */ /* 0x000fe2000d7c1270 */
[----:B------:R-:W0:Y:S01]  /*34960*/  LDCU UR9, c[0x0][0x398] ;  /* 0x00007300ff0977ac */ /* 0x000e220008000800 */
[----:B---3--:R-:W-:Y:S01]  /*34970*/  F2FP.BF16.F32.PACK_AB R27, R27, R10 ;  /* 0x0000000a1b1b723e */ /* 0x008fe200000010ff */
[----:B------:R-:W-:Y:S01]  /*34980*/  VIADD R10, R0, UR30 ;  /* 0x0000001e000a7c36 */ /* 0x000fe20008000000 */
[----:B------:R-:W-:Y:S01]  /*34990*/  F2FP.BF16.F32.PACK_AB R30, R30, R15 ;  /* 0x0000000f1e1e723e */ /* 0x000fe200000010ff */
[----:B------:R-:W-:Y:S01]  /*349a0*/  VIADD R11, R66, 0xdb ;  /* 0x000000db420b7836 */ /* 0x000fe20000000000 */
[----:B------:R-:W3:Y:S01]  /*349b0*/  LDCU UR20, c[0x0][0x398] ;  /* 0x00007300ff1477ac */ /* 0x000ee20008000800 */
[----:B------:R-:W-:-:S04]  /*349c0*/  IMAD.WIDE R6, R10, 0x2, R2 ;  /* 0x000000020a067825 */ /* 0x000fc800078e0202 */
[----:B------:R0:W-:Y:S01]  /*349d0*/  @P5 STG.E.U16 desc[UR24][R8.64], R12 ;  /* 0x0000000c08005986 */ /* 0x0001e2000c101518 */
[----:B------:R-:W-:Y:S01]  /*349e0*/  ISETP.LT.AND P2, PT, R73, UR22, !P2 ;  /* 0x0000001649007c0c */ /* 0x000fe2000d741270 */
[----:B------:R-:W1:Y:S02]  /*349f0*/  LDCU UR22, c[0x0][0x398] ;  /* 0x00007300ff1677ac */ /* 0x000e640008000800 */
[----:B------:R3:W-:Y:S01]  /*34a00*/  @P6 STG.E.U16 desc[UR24][R6.64], R27 ;  /* 0x0000001b06006986 */ /* 0x0007e2000c101518 */
[----:B------:R-:W-:Y:S01]  /*34a10*/  ISETP.LT.AND P6, PT, R74, UR10, !P3 ;  /* 0x0000000a4a007c0c */ /* 0x000fe2000dfc1270 */
[----:B------:R-:W1:Y:S01]  /*34a20*/  LDCU UR10, c[0x0][0x398] ;  /* 0x00007300ff0a77ac */ /* 0x000e620008000800 */
[----:B------:R-:W-:Y:S01]  /*34a30*/  ISETP.GE.AND P1, PT, R11, UR4, PT ;  /* 0x000000040b007c0c */ /* 0x000fe2000bf26270 */
[C---:B------:R-:W-:Y:S01]  /*34a40*/  VIADD R11, R10.reuse, UR30 ;  /* 0x0000001e0a0b7c36 */ /* 0x040fe20008000000 */
[----:B------:R-:W-:Y:S02]  /*34a50*/  PRMT R14, R27, 0x7632, R14 ;  /* 0x000076321b0e7816 */ /* 0x000fe4000000000e */
[----:B------:R-:W-:Y:S01]  /*34a60*/  F2FP.BF16.F32.PACK_AB R31, R31, R17 ;  /* 0x000000111f1f723e */ /* 0x000fe200000010ff */
[----:B0-----:R-:W-:Y:S01]  /*34a70*/  IMAD.WIDE R8, R10, 0x2, R4 ;  /* 0x000000020a087825 */ /* 0x001fe200078e0204 */
[----:B------:R-:W-:Y:S01]  /*34a80*/  ISETP.LT.AND P3, PT, R73, UR26, !P3 ;  /* 0x0000001a49007c0c */ /* 0x000fe2000df61270 */
[----:B------:R-:W0:Y:S02]  /*34a90*/  LDCU UR4, c[0x0][0x39c] ;  /* 0x00007380ff0477ac */ /* 0x000e240008000800 */
[C---:B---3--:R-:W-:Y:S01]  /*34aa0*/  IMAD.WIDE R6, R11.reuse, 0x2, R2 ;  /* 0x000000020b067825 */ /* 0x048fe200078e0202 */
[----:B------:R3:W-:Y:S01]  /*34ab0*/  @P2 STG.E.U16 desc[UR24][R8.64], R14 ;  /* 0x0000000e08002986 */ /* 0x0007e2000c101518 */
[----:B------:R-:W-:Y:S01]  /*34ac0*/  F2FP.BF16.F32.PACK_AB R32, R32, R25 ;  /* 0x000000192020723e */ /* 0x000fe200000010ff */
[----:B------:R-:W0:Y:S01]  /*34ad0*/  LDCU UR26, c[0x0][0x398] ;  /* 0x00007300ff1a77ac */ /* 0x000e220008000800 */
[----:B------:R-:W-:-:S02]  /*34ae0*/  VIADD R13, R11, UR30 ;  /* 0x0000001e0b0d7c36 */ /* 0x000fc40008000000 */
[----:B------:R-:W-:-:S04]  /*34af0*/  IMAD.WIDE R10, R11, 0x2, R4 ;  /* 0x000000020b0a7825 */ /* 0x000fc800078e0204 */
[----:B---3--:R-:W-:-:S04]  /*34b00*/  IMAD.WIDE R8, R13, 0x2, R2 ;  /* 0x000000020d087825 */ /* 0x008fc800078e0202 */
[----:B------:R-:W-:Y:S02]  /*34b10*/  VIADD R15, R13, UR30 ;  /* 0x0000001e0d0f7c36 */ /* 0x000fe40008000000 */
[----:B------:R-:W-:Y:S02]  /*34b20*/  VIADD R0, R66, 0xdc ;  /* 0x000000dc42007836 */ /* 0x000fe40000000000 */
[----:B------:R-:W-:-:S03]  /*34b30*/  VIADD R17, R15, UR30 ;  /* 0x0000001e0f117c36 */ /* 0x000fc60008000000 */
[----:B-1----:R-:W-:Y:S01]  /*34b40*/  ISETP.GE.AND P5, PT, R0, UR6, PT ;  /* 0x0000000600007c0c */ /* 0x002fe2000bfa6270 */
[----:B------:R-:W-:Y:S01]  /*34b50*/  VIADD R0, R66, 0xdd ;  /* 0x000000dd42007836 */ /* 0x000fe20000000000 */
[----:B------:R-:W1:Y:S01]  /*34b60*/  LDCU UR6, c[0x0][0x39c] ;  /* 0x00007380ff0677ac */ /* 0x000e620008000800 */
[----:B------:R-:W-:-:S03]  /*34b70*/  PRMT R14, R31, 0x7632, R14 ;  /* 0x000076321f0e7816 */ /* 0x000fc6000000000e */
[----:B0-----:R-:W-:Y:S01]  /*34b80*/  ISETP.GE.AND P2, PT, R0, UR4, PT ;  /* 0x0000000400007c0c */ /* 0x001fe2000bf46270 */
[----:B------:R-:W-:Y:S01]  /*34b90*/  VIADD R0, R66, 0xde ;  /* 0x000000de42007836 */ /* 0x000fe20000000000 */
[----:B------:R-:W0:Y:S01]  /*34ba0*/  LDCU UR4, c[0x0][0x39c] ;  /* 0x00007380ff0477ac */ /* 0x000e220008000800 */
        /* <DEDUP_REMOVED lines=11> */
[----:B--2---:R-:W-:-:S05]  /*34c60*/  F2FP.BF16.F32.PACK_AB R28, R28, R26 ;  /* 0x0000001a1c1c723e */ /* 0x004fca00000010ff */
[----:B------:R2:W-:Y:S01]  /*34c70*/  @P6 STG.E.U16 desc[UR24][R6.64], R28 ;  /* 0x0000001c06006986 */ /* 0x0005e2000c101518 */
[----:B------:R-:W-:Y:S01]  /*34c80*/  ISETP.LT.AND P6, PT, R74, UR12, !P0 ;  /* 0x0000000c4a007c0c */ /* 0x000fe2000c7c1270 */
[----:B------:R-:W3:Y:S01]  /*34c90*/  LDCU UR12, c[0x0][0x398] ;  /* 0x00007300ff0c77ac */ /* 0x000ee20008000800 */
[----:B------:R-:W-:Y:S01]  /*34ca0*/  ISETP.LT.AND P0, PT, R73, UR14, !P0 ;  /* 0x0000000e49007c0c */ /* 0x000fe2000c701270 */
[----:B------:R-:W0:Y:S01]  /*34cb0*/  LDCU UR14, c[0x0][0x398] ;  /* 0x00007300ff0e77ac */ /* 0x000e220008000800 */
[----:B--2---:R-:W-:-:S05]  /*34cc0*/  PRMT R7, R28, 0x7632, R7 ;  /* 0x000076321c077816 */ /* 0x004fca0000000007 */
[----:B------:R2:W-:Y:S04]  /*34cd0*/  @P3 STG.E.U16 desc[UR24][R10.64], R7 ;  /* 0x000000070a003986 */ /* 0x0005e8000c101518 */
[----:B------:R0:W-:Y:S01]  /*34ce0*/  @P6 STG.E.U16 desc[UR24][R8.64], R29 ;  /* 0x0000001d08006986 */ /* 0x0001e2000c101518 */
[----:B------:R-:W-:Y:S01]  /*34cf0*/  ISETP.LT.AND P6, PT, R74, UR16, !P4 ;  /* 0x000000104a007c0c */ /* 0x000fe2000e7c1270 */
[----:B------:R-:W1:Y:S01]  /*34d00*/  LDCU UR16, c[0x0][0x398] ;  /* 0x00007300ff1077ac */ /* 0x000e620008000800 */
[----:B--2---:R-:W-:Y:S01]  /*34d10*/  IMAD.WIDE R6, R13, 0x2, R4 ;  /* 0x000000020d067825 */ /* 0x004fe200078e0204 */
[----:B0-----:R-:W-:-:S03]  /*34d20*/  PRMT R9, R29, 0x7632, R9 ;  /* 0x000076321d097816 */ /* 0x001fc60000000009 */
[--C-:B------:R-:W-:Y:S01]  /*34d30*/  IMAD.WIDE R10, R15, 0x2, R2.reuse ;  /* 0x000000020f0a7825 */ /* 0x100fe200078e0202 */
[----:B------:R-:W-:Y:S01]  /*34d40*/  ISETP.LT.AND P4, PT, R73, UR18, !P4 ;  /* 0x0000001249007c0c */ /* 0x000fe2000e781270 */
[----:B------:R-:W0:Y:S01]  /*34d50*/  LDCU UR18, c[0x0][0x398] ;  /* 0x00007300ff1277ac */ /* 0x000e220008000800 */
[----:B------:R2:W-:Y:S04]  /*34d60*/  @P0 STG.E.U16 desc[UR24][R6.64], R9 ;  /* 0x0000000906000986 */ /* 0x0005e8000c101518 */
[----:B------:R0:W-:Y:S01]  /*34d70*/  @P6 STG.E.U16 desc[UR24][R10.64], R30 ;  /* 0x0000001e0a006986 */ /* 0x0001e2000c101518 */
[----:B------:R-:W-:Y:S01]  /*34d80*/  ISETP.LT.AND P6, PT, R74, UR9, !P1 ;  /* 0x000000094a007c0c */ /* 0x000fe2000cfc1270 */
[----:B------:R-:W-:Y:S01]  /*34d90*/  IMAD.WIDE R12, R17, 0x2, R2 ;  /* 0x00000002110c7825 */ /* 0x000fe200078e0202 */
[----:B--2---:R-:W-:-:S03]  /*34da0*/  PRMT R7, R30, 0x7632, R7 ;  /* 0x000076321e077816 */ /* 0x004fc60000000007 */
[--C-:B------:R-:W-:Y:S01]  /*34db0*/  IMAD.WIDE R8, R15, 0x2, R4.reuse ;  /* 0x000000020f087825 */ /* 0x100fe200078e0204 */
[----:B------:R-:W-:Y:S01]  /*34dc0*/  ISETP.LT.AND P1, PT, R73, UR20, !P1 ;  /* 0x0000001449007c0c */ /* 0x000fe2000cf21270 */
[----:B------:R-:W2:Y:S03]  /*34dd0*/  LDCU UR9, c[0x0][0x398] ;  /* 0x00007300ff0977ac */ /* 0x000ea60008000800 */
[----:B------:R3:W-:Y:S01]  /*34de0*/  @P4 STG.E.U16 desc[UR24][R8.64], R7 ;  /* 0x0000000708004986 */ /* 0x0007e2000c101518 */
[C---:B0-----:R-:W-:Y:S01]  /*34df0*/  VIADD R11, R17.reuse, UR30 ;  /* 0x0000001e110b7c36 */ /* 0x041fe20008000000 */
[----:B-1----:R-:W-:Y:S01]  /*34e00*/  ISETP.GE.AND P3, PT, R0, UR6, PT ;  /* 0x0000000600007c0c */ /* 0x002fe2000bf66270 */
[----:B------:R-:W0:Y:S01]  /*34e10*/  LDCU UR20, c[0x0][0x398] ;  /* 0x00007300ff1477ac */ /* 0x000e220008000800 */
[----:B------:R1:W-:Y:S01]  /*34e20*/  @P6 STG.E.U16 desc[UR24][R12.64], R31 ;  /* 0x0000001f0c006986 */ /* 0x0003e2000c101518 */
[----:B------:R-:W-:Y:S01]  /*34e30*/  ISETP.LT.AND P6, PT, R74, UR10, !P5 ;  /* 0x0000000a4a007c0c */ /* 0x000fe2000efc1270 */
[----:B---3--:R-:W-:-:S04]  /*34e40*/  IMAD.WIDE R6, R17, 0x2, R4 ;  /* 0x0000000211067825 */ /* 0x008fc800078e0204 */
[----:B------:R-:W-:Y:S01]  /*34e50*/  IMAD.WIDE R8, R11, 0x2, R2 ;  /* 0x000000020b087825 */ /* 0x000fe200078e0202 */
[----:B------:R3:W-:Y:S01]  /*34e60*/  @P1 STG.E.U16 desc[UR24][R6.64], R14 ;  /* 0x0000000e06001986 */ /* 0x0007e2000c101518 */
[----:B------:R-:W-:Y:S01]  /*34e70*/  ISETP.LT.AND P5, PT, R73, UR22, !P5 ;  /* 0x0000001649007c0c */ /* 0x000fe2000efa1270 */
[----:B------:R-:W0:Y:S05]  /*34e80*/  LDCU UR6, c[0x0][0x39c] ;  /* 0x00007380ff0677ac */ /* 0x000e2a0008000800 */
[----:B------:R2:W-:Y:S01]  /*34e90*/  @P6 STG.E.U16 desc[UR24][R8.64], R32 ;  /* 0x0000002008006986 */ /* 0x0005e2000c101518 */
[----:B------:R-:W-:Y:S01]  /*34ea0*/  ISETP.LT.AND P6, PT, R74, UR12, !P2 ;  /* 0x0000000c4a007c0c */ /* 0x000fe2000d7c1270 */
[C---:B-1----:R-:W-:Y:S01]  /*34eb0*/  VIADD R13, R11.reuse, UR30 ;  /* 0x0000001e0b0d7c36 */ /* 0x042fe20008000000 */
[----:B------:R-:W1:Y:S01]  /*34ec0*/  LDCU UR10, c[0x0][0x398] ;  /* 0x00007300ff0a77ac */ /* 0x000e620008000800 */
[----:B------:R-:W-:Y:S01]  /*34ed0*/  IMAD.WIDE R10, R11, 0x2, R4 ;  /* 0x000000020b0a7825 */ /* 0x000fe200078e0204 */
[----:B------:R-:W0:Y:S03]  /*34ee0*/  LDCU UR12, c[0x0][0x398] ;  /* 0x00007300ff0c77ac */ /* 0x000e260008000800 */
[----:B---3--:R-:W-:Y:S01]  /*34ef0*/  IMAD.WIDE R6, R13, 0x2, R2 ;  /* 0x000000020d067825 */ /* 0x008fe200078e0202 */
[----:B------:R-:W3:Y:S01]  /*34f00*/  LDCU UR22, c[0x0][0x398] ;  /* 0x00007300ff1677ac */ /* 0x000ee20008000800 */
[----:B--2---:R-:W-:-:S02]  /*34f10*/  PRMT R9, R32, 0x7632, R9 ;  /* 0x0000763220097816 */ /* 0x004fc40000000009 */
[----:B------:R-:W-:Y:S01]  /*34f20*/  ISETP.LT.AND P2, PT, R73, UR26, !P2 ;  /* 0x0000001a49007c0c */ /* 0x000fe2000d741270 */
[C---:B------:R-:W-:Y:S01]  /*34f30*/  VIADD R15, R13.reuse, UR30 ;  /* 0x0000001e0d0f7c36 */ /* 0x040fe20008000000 */
[----:B------:R-:W2:Y:S01]  /*34f40*/  LDCU UR26, c[0x0][0x398] ;  /* 0x00007300ff1a77ac */ /* 0x000ea20008000800 */
[----:B------:R0:W-:Y:S04]  /*34f50*/  @P5 STG.E.U16 desc[UR24][R10.64], R9 ;  /* 0x000000090a005986 */ /* 0x0001e8000c101518 */
[----:B------:R1:W-:Y:S01]  /*34f60*/  @P6 STG.E.U16 desc[UR24][R6.64], R33 ;  /* 0x0000002106006986 */ /* 0x0003e2000c101518 */
[----:B------:R-:W-:Y:S01]  /*34f70*/  ISETP.LT.AND P6, PT, R74, UR14, !P3 ;  /* 0x0000000e4a007c0c */ /* 0x000fe2000dfc1270 */
[----:B------:R-:W-:Y:S02]  /*34f80*/  VIADD R0, R66, 0xdf ;  /* 0x000000df42007836 */ /* 0x000fe40000000000 */
[----:B0-----:R-:W-:-:S03]  /*34f90*/  IMAD.WIDE R8, R13, 0x2, R4 ;  /* 0x000000020d087825 */ /* 0x001fc600078e0204 */
[----:B------:R-:W-:Y:S01]  /*34fa0*/  ISETP.GE.AND P0, PT, R0, UR4, PT ;  /* 0x0000000400007c0c */ /* 0x000fe2000bf06270 */
[----:B------:R-:W0:Y:S01]  /*34fb0*/  LDCU UR4, c[0x0][0x39c] ;  /* 0x00007380ff0477ac */ /* 0x000e220008000800 */
[----:B-1----:R-:W-:Y:S01]  /*34fc0*/  PRMT R7, R33, 0x7632, R7 ;  /* 0x0000763221077816 */ /* 0x002fe20000000007 */
[----:B------:R-:W-:Y:S01]  /*34fd0*/  IMAD.WIDE R10, R15, 0x2, R2 ;  /* 0x000000020f0a7825 */ /* 0x000fe200078e0202 */
[----:B------:R-:W-:Y:S01]  /*34fe0*/  ISETP.LT.AND P3, PT, R73, UR16, !P3 ;  /* 0x0000001049007c0c */ /* 0x000fe2000df61270 */
[----:B------:R-:W1:Y:S02]  /*34ff0*/  LDCU UR14, c[0x0][0x398] ;  /* 0x00007300ff0e77ac */ /* 0x000e640008000800 */
[----:B------:R0:W-:Y:S01]  /*35000*/  @P2 STG.E.U16 desc[UR24][R8.64], R7 ;  /* 0x0000000708002986 */ /* 0x0001e2000c101518 */
[----:B------:R-:W-:Y:S01]  /*35010*/  VIADD R13, R15, UR30 ;  /* 0x0000001e0f0d7c36 */ /* 0x000fe20008000000 */
[----:B------:R-:W1:Y:S02]  /*35020*/  LDCU UR16, c[0x0][0x398] ;  /* 0x00007300ff1077ac */ /* 0x000e640008000800 */
[----:B------:R2:W-:Y:S01]  /*35030*/  @P6 STG.E.U16 desc[UR24][R10.64], R34 ;  /* 0x000000220a006986 */ /* 0x0005e2000c101518 */
[----:B------:R-:W-:Y:S01]  /*35040*/  ISETP.LT.AND P6, PT, R74, UR9, !P0 ;  /* 0x000000094a007c0c */ /* 0x000fe2000c7c1270 */
[----:B------:R-:W-:-:S02]  /*35050*/  VIADD R0, R66, 0xe0 ;  /* 0x000000e042007836 */ /* 0x000fc40000000000 */
[----:B0-----:R-:W-:-:S03]  /*35060*/  IMAD.WIDE R6, R15, 0x2, R4 ;  /* 0x000000020f067825 */ /* 0x001fc600078e0204 */
[----:B------:R-:W-:Y:S01]  /*35070*/  ISETP.GE.AND P4, PT, R0, UR6, PT ;  /* 0x0000000600007c0c */ /* 0x000fe2000bf86270 */
[----:B------:R-:W0:Y:S01]  /*35080*/  LDCU UR6, c[0x0][0x39c] ;  /* 0x00007380ff0677ac */ /* 0x000e220008000800 */
[----:B--2---:R-:W-:Y:S01]  /*35090*/  PRMT R11, R34, 0x7632, R11 ;  /* 0x00007632220b7816 */ /* 0x004fe2000000000b */
[----:B------:R-:W-:Y:S01]  /*350a0*/  IMAD.WIDE R8, R13, 0x2, R2 ;  /* 0x000000020d087825 */ /* 0x000fe200078e0202 */
[----:B------:R-:W-:Y:S01]  /*350b0*/  ISETP.LT.AND P0, PT, R73, UR18, !P0 ;  /* 0x0000001249007c0c */ /* 0x000fe2000c701270 */
[----:B------:R-:W2:Y:S02]  /*350c0*/  LDCU UR9, c[0x0][0x398] ;  /* 0x00007300ff0977ac */ /* 0x000ea40008000800 */
        /* <DEDUP_REMOVED lines=24> */
[----:B---3--:R-:W-:Y:S01]  /*35250*/  ISETP.LT.AND P1, PT, R73, UR22, !P1 ;  /* 0x0000001649007c0c */ /* 0x008fe2000cf21270 */
[----:B------:R-:W2:Y:S02]  /*35260*/  LDCU UR12, c[0x0][0x398] ;  /* 0x00007300ff0c77ac */ /* 0x000ea40008000800 */
[----:B------:R3:W-:Y:S01]  /*35270*/  @P4 STG.E.U16 desc[UR24][R8.64], R7 ;  /* 0x0000000708004986 */ /* 0x0007e2000c101518 */
[----:B------:R-:W-:Y:S01]  /*35280*/  VIADD R15, R13, UR30 ;  /* 0x0000001e0d0f7c36 */ /* 0x000fe20008000000 */
[----:B------:R-:W0:Y:S02]  /*35290*/  LDCU UR22, c[0x0][0x398] ;  /* 0x00007300ff1677ac */ /* 0x000e240008000800 */
[----:B------:R2:W-:Y:S01]  /*352a0*/  @P6 STG.E.U16 desc[UR24][R10.64], R37 ;  /* 0x000000250a006986 */ /* 0x0005e2000c101518 */
[----:B-1----:R-:W-:Y:S01]  /*352b0*/  ISETP.LT.AND P6, PT, R74, UR14, !P5 ;  /* 0x0000000e4a007c0c */ /* 0x002fe2000efc1270 */
[----:B------:R-:W-:-:S02]  /*352c0*/  VIADD R0, R66, 0xe3 ;  /* 0x000000e342007836 */ /* 0x000fc40000000000 */
[----:B---3--:R-:W-:-:S03]  /*352d0*/  IMAD.WIDE R6, R13, 0x2, R4 ;  /* 0x000000020d067825 */ /* 0x008fc600078e0204 */
[----:B------:R-:W-:Y:S01]  /*352e0*/  ISETP.GE.AND P2, PT, R0, UR4, PT ;  /* 0x0000000400007c0c */ /* 0x000fe2000bf46270 */
[----:B------:R-:W1:Y:S01]  /*352f0*/  LDCU UR4, c[0x0][0x39c] ;  /* 0x00007380ff0477ac */ /* 0x000e620008000800 */
        /* <DEDUP_REMOVED lines=10> */
[----:B---3--:R-:W-:-:S03]  /*353a0*/  IMAD.WIDE R10, R15, 0x2, R4 ;  /* 0x000000020f0a7825 */ /* 0x008fc600078e0204 */
[----:B0-----:R-:W-:Y:S01]  /*353b0*/  ISETP.GE.AND P3, PT, R0, UR6, PT ;  /* 0x0000000600007c0c */ /* 0x001fe2000bf66270 */
[----:B------:R-:W0:Y:S01]  /*353c0*/  LDCU UR6, c[0x0][0x39c] ;  /* 0x00007380ff0677ac */ /* 0x000e220008000800 */
[----:B--2---:R-:W-:Y:S01]  /*353d0*/  PRMT R9, R38, 0x7632, R9 ;  /* 0x0000763226097816 */ /* 0x004fe20000000009 */
[----:B------:R-:W-:Y:S01]  /*353e0*/  IMAD.WIDE R6, R13, 0x2, R2 ;  /* 0x000000020d067825 */ /* 0x000fe200078e0202 */
[----:B------:R-:W-:Y:S01]  /*353f0*/  ISETP.LT.AND P2, PT, R73, UR16, !P2 ;  /* 0x0000001049007c0c */ /* 0x000fe2000d741270 */
[----:B------:R-:W2:Y:S02]  /*35400*/  LDCU UR9, c[0x0][0x398] ;  /* 0x00007300ff0977ac */ /* 0x000ea40008000800 */
[----:B------:R3:W-:Y:S01]  /*35410*/  @P5 STG.E.U16 desc[UR24][R10.64], R9 ;  /* 0x000000090a005986 */ /* 0x0007e2000c101518 */
[----:B------:R-:W-:Y:S01]  /*35420*/  VIADD R15, R13, UR30 ;  /* 0x0000001e0d0f7c36 */ /* 0x000fe20008000000 */
[----:B------:R-:W0:Y:S02]  /*35430*/  LDCU UR16, c[0x0][0x398] ;  /* 0x00007300ff1077ac */ /* 0x000e240008000800 */
[----:B------:R2:W-:Y:S01]  /*35440*/  @P6 STG.E.U16 desc[UR24][R6.64], R39 ;  /* 0x0000002706006986 */ /* 0x0005e2000c101518 */
[----:B------:R-:W-:Y:S01]  /*35450*/  ISETP.LT.AND P6, PT, R74, UR10, !P3 ;  /* 0x0000000a4a007c0c */ /* 0x000fe2000dfc1270 */
[----:B------:R-:W-:-:S02]  /*35460*/  VIADD R0, R66, 0xe5 ;  /* 0x000000e542007836 */ /* 0x000fc40000000000 */
[----:B---3--:R-:W-:-:S03]  /*35470*/  IMAD.WIDE R8, R13, 0x2, R4 ;  /* 0x000000020d087825 */ /* 0x008fc600078e0204 */
[----:B-1----:R-:W-:Y:S01]  /*35480*/  ISETP.GE.AND P0, PT, R0, UR4, PT ;  /* 0x0000000400007c0c */ /* 0x002fe2000bf06270 */
[----:B------:R-:W1:Y:S01]  /*35490*/  LDCU UR4, c[0x0][0x39c] ;  /* 0x00007380ff0477ac */ /* 0x000e620008000800 */
[----:B--2---:R-:W-:Y:S01]  /*354a0*/  PRMT R7, R39, 0x7632, R7 ;  /* 0x0000763227077816 */ /* 0x004fe20000000007 */
[----:B------:R-:W-:Y:S01]  /*354b0*/  IMAD.WIDE R10, R15, 0x2, R2 ;  /* 0x000000020f0a7825 */ /* 0x000fe200078e0202 */
[----:B------:R-:W-:Y:S01]  /*354c0*/  ISETP.LT.AND P3, PT, R73, UR18, !P3 ;  /* 0x0000001249007c0c */ /* 0x000fe2000df61270 */
[----:B------:R-:W2:Y:S02]  /*354d0*/  LDCU UR10, c[0x0][0x398] ;  /* 0x00007300ff0a77ac */ /* 0x000ea40008000800 */
[----:B------:R3:W-:Y:S01]  /*354e0*/  @P2 STG.E.U16 desc[UR24][R8.64], R7 ;  /* 0x0000000708002986 */ /* 0x0007e2000c101518 */
[C---:B------:R-:W-:Y:S01]  /*354f0*/  VIADD R13, R15.reuse, UR30 ;  /* 0x0000001e0f0d7c36 */ /* 0x040fe20008000000 */
[----:B------:R-:W-:Y:S01]  /*35500*/  F2FP.BF16.F32.PACK_AB R44, R44, R91 ;  /* 0x0000005b2c2c723e */ /* 0x000fe200000010ff */
[----:B------:R-:W-:Y:S01]  /*35510*/  VIADD R0, R66, 0xe6 ;  /* 0x000000e642007836 */ /* 0x000fe20000000000 */
[----:B------:R1:W-:Y:S01]  /*35520*/  @P6 STG.E.U16 desc[UR24][R10.64], R40 ;  /* 0x000000280a006986 */ /* 0x0003e2000c101518 */
[----:B------:R-:W-:Y:S01]  /*35530*/  ISETP.LT.AND P6, PT, R74, UR12, !P0 ;  /* 0x0000000c4a007c0c */ /* 0x000fe2000c7c1270 */
[----:B------:R-:W2:Y:S02]  /*35540*/  LDCU UR12, c[0x0][0x398] ;  /* 0x00007300ff0c77ac */ /* 0x000ea40008000800 */
[----:B0-----:R-:W-:Y:S01]  /*35550*/  ISETP.GE.AND P4, PT, R0, UR6, PT ;  /* 0x0000000600007c0c */ /* 0x001fe2000bf86270 */
[----:B------:R-:W0:Y:S01]  /*35560*/  LDCU UR18, c[0x0][0x398] ;  /* 0x00007300ff1277ac */ /* 0x000e220008000800 */
[----:B---3--:R-:W-:Y:S01]  /*35570*/  IMAD.WIDE R6, R15, 0x2, R4 ;  /* 0x000000020f067825 */ /* 0x008fe200078e0204 */
[----:B-1----:R-:W-:-:S03]  /*35580*/  PRMT R11, R40, 0x7632, R11 ;  /* 0x00007632280b7816 */ /* 0x002fc6000000000b */
[----:B------:R-:W-:Y:S01]  /*35590*/  IMAD.WIDE R8, R13, 0x2, R2 ;  /* 0x000000020d087825 */ /* 0x000fe200078e0202 */
[----:B------:R-:W-:Y:S01]  /*355a0*/  ISETP.LT.AND P0, PT, R73, UR20, !P0 ;  /* 0x0000001449007c0c */ /* 0x000fe2000c701270 */
[----:B------:R-:W1:Y:S01]  /*355b0*/  LDCU UR6, c[0x0][0x39c] ;  /* 0x00007380ff0677ac */ /* 0x000e620008000800 */
[----:B------:R3:W-:Y:S01]  /*355c0*/  @P3 STG.E.U16 desc[UR24][R6.64], R11 ;  /* 0x0000000b06003986 */ /* 0x0007e2000c101518 */
[----:B------:R-:W-:Y:S01]  /*355d0*/  VIADD R15, R13, UR30 ;  /* 0x0000001e0d0f7c36 */ /* 0x000fe20008000000 */
[----:B------:R-:W-:Y:S01]  /*355e0*/  F2FP.BF16.F32.PACK_AB R45, R45, R90 ;  /* 0x0000005a2d2d723e */ /* 0x000fe200000010ff */
[----:B------:R-:W-:Y:S01]  /*355f0*/  VIADD R0, R66, 0xe7 ;  /* 0x000000e742007836 */ /* 0x000fe20000000000 */
[----:B------:R0:W-:Y:S01]  /*35600*/  @P6 STG.E.U16 desc[UR24][R8.64], R41 ;  /* 0x0000002908006986 */ /* 0x0001e2000c101518 */
[----:B------:R-:W-:Y:S01]  /*35610*/  ISETP.LT.AND P6, PT, R74, UR14, !P4 ;  /* 0x0000000e4a007c0c */ /* 0x000fe2000e7c1270 */
[----:B------:R-:W1:Y:S02]  /*35620*/  LDCU UR14, c[0x0][0x398] ;  /* 0x00007300ff0e77ac */ /* 0x000e640008000800 */
[----:B------:R-:W-:Y:S01]  /*35630*/  ISETP.GE.AND P1, PT, R0, UR4, PT ;  /* 0x0000000400007c0c */ /* 0x000fe2000bf26270 */
[----:B------:R-:W1:Y:S01]  /*35640*/  LDCU UR20, c[0x0][0x398] ;  /* 0x00007300ff1477ac */ /* 0x000e620008000800 */
[----:B---3--:R-:W-:Y:S01]  /*35650*/  IMAD.WIDE R10, R13, 0x2, R4 ;  /* 0x000000020d0a7825 */ /* 0x008fe200078e0204 */
[----:B0-----:R-:W-:-:S03]  /*35660*/  PRMT R9, R41, 0x7632, R9 ;  /* 0x0000763229097816 */ /* 0x001fc60000000009 */
[----:B------:R-:W-:Y:S01]  /*35670*/  IMAD.WIDE R6, R15, 0x2, R2 ;  /* 0x000000020f067825 */ /* 0x000fe200078e0202 */
[----:B------:R-:W-:Y:S01]  /*35680*/  ISETP.LT.AND P4, PT, R73, UR22, !P4 ;  /* 0x0000001649007c0c */ /* 0x000fe2000e781270 */
[----:B------:R-:W0:Y:S01]  /*35690*/  LDCU UR4, c[0x0][0x39c] ;  /* 0x00007380ff0477ac */ /* 0x000e220008000800 */
[----:B------:R3:W-:Y:S01]  /*356a0*/  @P0 STG.E.U16 desc[UR24][R10.64], R9 ;  /* 0x000000090a000986 */ /* 0x0007e2000c101518 */
[C---:B------:R-:W-:Y:S01]  /*356b0*/  VIADD R13, R15.reuse, UR30 ;  /* 0x0000001e0f0d7c36 */ /* 0x040fe20008000000 */
[----:B------:R-:W0:Y:S02]  /*356c0*/  LDCU UR22, c[0x0][0x398] ;  /* 0x00007300ff1677ac */ /* 0x000e240008000800 */
[----:B------:R2:W-:Y:S01]  /*356d0*/  @P6 STG.E.U16 desc[UR24][R6.64], R42 ;  /* 0x0000002a06006986 */ /* 0x0005e2000c101518 */
[----:B------:R-:W-:Y:S01]  /*356e0*/  ISETP.LT.AND P6, PT, R74, UR9, !P1 ;  /* 0x000000094a007c0c */ /* 0x000fe2000cfc1270 */
[----:B------:R-:W-:Y:S02]  /*356f0*/  VIADD R0, R66, 0xe8 ;  /* 0x000000e842007836 */ /* 0x000fe40000000000 */
        /* <DEDUP_REMOVED lines=8> */
[----:B------:R-:W-:Y:S01]  /*35780*/  VIADD R0, R66, 0xe9 ;  /* 0x000000e942007836 */ /* 0x000fe20000000000 */
[----:B------:R-:W-:Y:S01]  /*35790*/  F2FP.BF16.F32.PACK_AB R46, R46, R89 ;  /* 0x000000592e2e723e */ /* 0x000fe200000010ff */
[----:B------:R-:W1:Y:S01]  /*357a0*/  LDCU UR9, c[0x0][0x39c] ;  /* 0x00007380ff0977ac */ /* 0x000e620008000800 */
[----:B------:R2:W-:Y:S01]  /*357b0*/  @P6 STG.E.U16 desc[UR24][R10.64], R43 ;  /* 0x0000002b0a006986 */ /* 0x0005e2000c101518 */
[----:B------:R-:W-:Y:S01]  /*357c0*/  ISETP.LT.AND P6, PT, R74, UR10, !P5 ;  /* 0x0000000a4a007c0c */ /* 0x000fe2000efc1270 */
[C---:B------:R-:W-:Y:S01]  /*357d0*/  VIADD R15, R13.reuse, UR30 ;  /* 0x0000001e0d0f7c36 */ /* 0x040fe20008000000 */
[----:B0-----:R-:W-:Y:S01]  /*357e0*/  ISETP.GE.AND P2, PT, R0, UR4, PT ;  /* 0x0000000400007c0c */ /* 0x001fe2000bf46270 */
[----:B------:R-:W0:Y:S01]  /*357f0*/  LDCU UR4, c[0x0][0x39c] ;  /* 0x00007380ff0477ac */ /* 0x000e220008000800 */
[----:B---3--:R-:W-:Y:S01]  /*35800*/  IMAD.WIDE R6, R13, 0x2, R4 ;  /* 0x000000020d067825 */ /* 0x008fe200078e0204 */
[----:B------:R-:W3:Y:S01]  /*35810*/  LDCU UR10, c[0x0][0x398] ;  /* 0x00007300ff0a77ac */ /* 0x000ee20008000800 */
[----:B--2---:R-:W-:-:S02]  /*35820*/  PRMT R11, R43, 0x7632, R11 ;  /* 0x000076322b0b7816 */ /* 0x004fc4000000000b */
[----:B------:R-:W-:Y:S01]  /*35830*/  IMAD.WIDE R8, R15, 0x2, R2 ;  /* 0x000000020f087825 */ /* 0x000fe200078e0202 */
[----:B------:R-:W-:Y:S01]  /*35840*/  ISETP.LT.AND P5, PT, R73, UR16, !P5 ;  /* 0x0000001049007c0c */ /* 0x000fe2000efa1270 */
[----:B------:R-:W2:Y:S01]  /*35850*/  LDCU UR16, c[0x0][0x398] ;  /* 0x00007300ff1077ac */ /* 0x000ea20008000800 */
[----:B------:R0:W-:Y:S01]  /*35860*/  @P1 STG.E.U16 desc[UR24][R6.64], R11 ;  /* 0x0000000b06001986 */ /* 0x0001e2000c101518 */
[----:B------:R-:W-:-:S03]  /*35870*/  VIADD R0, R66, 0xea ;  /* 0x000000ea42007836 */ /* 0x000fc60000000000 */
[----:B------:R3:W-:Y:S01]  /*35880*/  @P6 STG.E.U16 desc[UR24][R8.64], R44 ;  /* 0x0000002c08006986 */ /* 0x0007e2000c101518 */
[----:B------:R-:W-:Y:S01]  /*35890*/  ISETP.LT.AND P6, PT, R74, UR12, !P2 ;  /* 0x0000000c4a007c0c */ /* 0x000fe2000d7c1270 */
[C---:B------:R-:W-:Y:S01]  /*358a0*/  VIADD R13, R15.reuse, UR30 ;  /* 0x0000001e0f0d7c36 */ /* 0x040fe20008000000 */
[----:B-1----:R-:W-:Y:S01]  /*358b0*/  ISETP.GE.AND P3, PT, R0, UR6, PT ;  /* 0x0000000600007c0c */ /* 0x002fe2000bf66270 */
[----:B------:R-:W-:Y:S01]  /*358c0*/  VIADD R0, R66, 0xeb ;  /* 0x000000eb42007836 */ /* 0x000fe20000000000 */
[----:B------:R-:W1:Y:S01]  /*358d0*/  LDCU UR6, c[0x0][0x39c] ;  /* 0x00007380ff0677ac */ /* 0x000e620008000800 */
[----:B0-----:R-:W-:-:S03]  /*358e0*/  IMAD.WIDE R10, R15, 0x2, R4 ;  /* 0x000000020f0a7825 */ /* 0x001fc600078e0204 */
[----:B------:R-:W-:Y:S01]  /*358f0*/  ISETP.GE.AND P0, PT, R0, UR4, PT ;  /* 0x0000000400007c0c */ /* 0x000fe2000bf06270 */
[----:B------:R-:W0:Y:S01]  /*35900*/  LDCU UR4, c[0x0][0x39c] ;  /* 0x00007380ff0477ac */ /* 0x000e220008000800 */
[----:B---3--:R-:W-:Y:S01]  /*35910*/  PRMT R9, R44, 0x7632, R9 ;  /* 0x000076322c097816 */ /* 0x008fe20000000009 */
[----:B------:R-:W-:Y:S01]  /*35920*/  IMAD.WIDE R6, R13, 0x2, R2 ;  /* 0x000000020d067825 */ /* 0x000fe200078e0202 */
[----:B------:R-:W-:Y:S01]  /*35930*/  ISETP.LT.AND P2, PT, R73, UR18, !P2 ;  /* 0x0000001249007c0c */ /* 0x000fe2000d741270 */
[----:B------:R-:W3:Y:S02]  /*35940*/  LDCU UR12, c[0x0][0x398] ;  /* 0x00007300ff0c77ac */ /* 0x000ee40008000800 */
[----:B------:R0:W-:Y:S01]  /*35950*/  @P5 STG.E.U16 desc[UR24][R10.64], R9 ;  /* 0x000000090a005986 */ /* 0x0001e2000c101518 */
[----:B------:R-:W-:Y:S01]  /*35960*/  VIADD R0, R66, 0xec ;  /* 0x000000ec42007836 */ /* 0x000fe20000000000 */
[----:B------:R-:W-:Y:S01]  /*35970*/  F2FP.BF16.F32.PACK_AB R47, R47, R88 ;  /* 0x000000582f2f723e */ /* 0x000fe200000010ff */
[----:B------:R-:W-:Y:S01]  /*35980*/  VIADD R15, R13, UR30 ;  /* 0x0000001e0d0f7c36 */ /* 0x000fe20008000000 */
[----:B------:R2:W-:Y:S01]  /*35990*/  @P6 STG.E.U16 desc[UR24][R6.64], R45 ;  /* 0x0000002d06006986 */ /* 0x0005e2000c101518 */
[----:B------:R-:W-:Y:S01]  /*359a0*/  ISETP.LT.AND P6, PT, R74, UR14, !P3 ;  /* 0x0000000e4a007c0c */ /* 0x000fe2000dfc1270 */
[----:B------:R-:W3:Y:S01]  /*359b0*/  LDCU UR14, c[0x0][0x398] ;  /* 0x00007300ff0e77ac */ /* 0x000ee20008000800 */
[----:B-1----:R-:W-:Y:S01]  /*359c0*/  ISETP.GE.AND P4, PT, R0, UR6, PT ;  /* 0x0000000600007c0c */ /* 0x002fe2000bf86270 */
[----:B------:R-:W-:-:S02]  /*359d0*/  VIADD R0, R66, 0xed ;  /* 0x000000ed42007836 */ /* 0x000fc40000000000 */
[----:B------:R-:W-:Y:S01]  /*359e0*/  VIADD R12, R66, 0xef ;  /* 0x000000ef420c7836 */ /* 0x000fe20000000000 */
[----:B------:R-:W1:Y:S01]  /*359f0*/  LDCU UR6, c[0x0][0x39c] ;  /* 0x00007380ff0677ac */ /* 0x000e620008000800 */
[----:B0-----:R-:W-:Y:S01]  /*35a00*/  IMAD.WIDE R8, R13, 0x2, R4 ;  /* 0x000000020d087825 */ /* 0x001fe200078e0204 */
[----:B------:R-:W-:Y:S01]  /*35a10*/  F2FP.BF16.F32.PACK_AB R48, R48, R87 ;  /* 0x000000573030723e */ /* 0x000fe200000010ff */
[----:B------:R-:W0:Y:S01]  /*35a20*/  LDCU UR18, c[0x0][0x398] ;  /* 0x00007300ff1277ac */ /* 0x000e220008000800 */
[----:B--2---:R-:W-:Y:S01]  /*35a30*/  PRMT R7, R45, 0x7632, R7 ;  /* 0x000076322d077816 */ /* 0x004fe20000000007 */
[----:B------:R-:W-:Y:S01]  /*35a40*/  IMAD.WIDE R10, R15, 0x2, R2 ;  /* 0x000000020f0a7825 */ /* 0x000fe200078e0202 */
[----:B------:R-:W-:-:S03]  /*35a50*/  ISETP.LT.AND P3, PT, R73, UR20, !P3 ;  /* 0x0000001449007c0c */ /* 0x000fc6000df61270 */
[----:B------:R2:W-:Y:S01]  /*35a60*/  @P2 STG.E.U16 desc[UR24][R8.64], R7 ;  /* 0x0000000708002986 */ /* 0x0005e2000c101518 */
[----:B------:R-:W-:Y:S01]  /*35a70*/  ISETP.GE.AND P1, PT, R0, UR4, PT ;  /* 0x0000000400007c0c */ /* 0x000fe2000bf26270 */
[----:B------:R-:W0:Y:S02]  /*35a80*/  LDCU UR4, c[0x0][0x39c] ;  /* 0x00007380ff0477ac */ /* 0x000e240008000800 */
[----:B------:R1:W-:Y:S01]  /*35a90*/  @P6 STG.E.U16 desc[UR24][R10.64], R46 ;  /* 0x0000002e0a006986 */ /* 0x0003e2000c101518 */
[----:B------:R-:W-:Y:S01]  /*35aa0*/  ISETP.LT.AND P6, PT, R74, UR22, !P0 ;  /* 0x000000164a007c0c */ /* 0x000fe2000c7c1270 */
[C---:B------:R-:W-:Y:S02]  /*35ab0*/  VIADD R13, R15.reuse, UR30 ;  /* 0x0000001e0f0d7c36 */ /* 0x040fe40008000000 */
[----:B------:R-:W-:Y:S02]  /*35ac0*/  VIADD R0, R66, 0xee ;  /* 0x000000ee42007836 */ /* 0x000fe40000000000 */
[----:B--2---:R-:W-:Y:S01]  /*35ad0*/  IMAD.WIDE R6, R15, 0x2, R4 ;  /* 0x000000020f067825 */ /* 0x004fe200078e0204 */
[----:B-1----:R-:W-:-:S03]  /*35ae0*/  PRMT R11, R46, 0x7632, R11 ;  /* 0x000076322e0b7816 */ /* 0x002fc6000000000b */
[----:B------:R-:W-:Y:S01]  /*35af0*/  IMAD.WIDE R8, R13, 0x2, R2 ;  /* 0x000000020d087825 */ /* 0x000fe200078e0202 */
[----:B------:R-:W-:Y:S01]  /*35b00*/  ISETP.LT.AND P0, PT, R73, UR28, !P0 ;  /* 0x0000001c49007c0c */ /* 0x000fe2000c701270 */
[----:B------:R1:W-:Y:S01]  /*35b10*/  @P3 STG.E.U16 desc[UR24][R6.64], R11 ;  /* 0x0000000b06003986 */ /* 0x0003e2000c101518 */
[----:B------:R-:W-:Y:S01]  /*35b20*/  ISETP.GE.AND P5, PT, R0, UR6, PT ;  /* 0x0000000600007c0c */ /* 0x000fe2000bfa6270 */
[----:B------:R-:W2:Y:S02]  /*35b30*/  LDCU UR6, c[0x0][0x39c] ;  /* 0x00007380ff0677ac */ /* 0x000ea40008000800 */
[----:B------:R3:W-:Y:S01]  /*35b40*/  @P6 STG.E.U16 desc[UR24][R8.64], R47 ;  /* 0x0000002f08006986 */ /* 0x0007e2000c101518 */
[----:B------:R-:W-:Y:S01]  /*35b50*/  ISETP.LT.AND P6, PT, R74, UR10, !P4 ;  /* 0x0000000a4a007c0c */ /* 0x000fe2000e7c1270 */
[----:B------:R-:W-:Y:S01]  /*35b60*/  VIADD R15, R13, UR30 ;  /* 0x0000001e0d0f7c36 */ /* 0x000fe20008000000 */
[----:B------:R-:W-:Y:S01]  /*35b70*/  ISETP.LT.AND P4, PT, R73, UR26, !P4 ;  /* 0x0000001a49007c0c */ /* 0x000fe2000e781270 */
[----:B------:R-:W-:Y:S01]  /*35b80*/  VIADD R0, R66, 0xf0 ;  /* 0x000000f042007836 */ /* 0x000fe20000000000 */
[----:B0-----:R-:W-:Y:S01]  /*35b90*/  ISETP.GE.AND P2, PT, R12, UR4, PT ;  /* 0x000000040c007c0c */ /* 0x001fe2000bf46270 */
[----:B------:R-:W0:Y:S01]  /*35ba0*/  LDCU UR4, c[0x0][0x39c] ;  /* 0x00007380ff0477ac */ /* 0x000e220008000800 */
[----:B------:R-:W-:Y:S01]  /*35bb0*/  PRMT R12, R47, 0x7632, R12 ;  /* 0x000076322f0c7816 */ /* 0x000fe2000000000c */
[----:B-1----:R-:W-:Y:S01]  /*35bc0*/  IMAD.WIDE R6, R13, 0x2, R4 ;  /* 0x000000020d067825 */ /* 0x002fe200078e0204 */
[----:B------:R-:W-:Y:S01]  /*35bd0*/  PRMT R13, R48, 0x7632, R13 ;  /* 0x00007632300d7816 */ /* 0x000fe2000000000d */
[----:B------:R-:W1:Y:S02]  /*35be0*/  LDCU UR10, c[0x0][0x398] ;  /* 0x00007300ff0a77ac */ /* 0x000e640008000800 */
[C---:B---3--:R-:W-:Y:S01]  /*35bf0*/  IMAD.WIDE R8, R15.reuse, 0x2, R2 ;  /* 0x000000020f087825 */ /* 0x048fe200078e0202 */
[----:B------:R-:W-:Y:S01]  /*35c00*/  ISETP.GE.AND P3, PT, R0, UR9, PT ;  /* 0x0000000900007c0c */ /* 0x000fe2000bf66270 */
[----:B------:R-:W3:Y:S02]  /*35c10*/  LDCU UR9, c[0x0][0x398] ;  /* 0x00007300ff0977ac */ /* 0x000ee40008000800 */
[----:B------:R-:W-:Y:S01]  /*35c20*/  IMAD.WIDE R10, R15, 0x2, R4 ;  /* 0x000000020f0a7825 */ /* 0x000fe200078e0204 */
[----:B------:R-:W-:Y:S04]  /*35c30*/  @P0 STG.E.U16 desc[UR24][R6.64], R12 ;  /* 0x0000000c06000986 */ /* 0x000fe8000c101518 */
[----:B------:R-:W-:Y:S01]  /*35c40*/  @P6 STG.E.U16 desc[UR24][R8.64], R48 ;  /* 0x0000003008006986 */ /* 0x000fe2000c101518 */
[----:B------:R-:W-:-:S03]  /*35c50*/  VIADD R0, R66, 0xf1 ;  /* 0x000000f142007836 */ /* 0x000fc60000000000 */
[----:B------:R0:W-:Y:S01]  /*35c60*/  @P4 STG.E.U16 desc[UR24][R10.64], R13 ;  /* 0x0000000d0a004986 */ /* 0x0001e2000c101518 */
[C---:B------:R-:W-:Y:S01]  /*35c70*/  ISETP.LT.AND P4, PT, R74.reuse, UR12, !P1 ;  /* 0x0000000c4a007c0c */ /* 0x040fe2000cf81270 */
[----:B------:R-:W-:Y:S01]  /*35c80*/  VIADD R15, R15, UR30 ;  /* 0x0000001e0f0f7c36 */ /* 0x000fe20008000000 */
[----:B------:R-:W-:Y:S01]  /*35c90*/  ISETP.LT.AND P1, PT, R73, UR16, !P1 ;  /* 0x0000001049007c0c */ /* 0x000fe2000cf21270 */
[----:B------:R-:W1:Y:S01]  /*35ca0*/  LDCU UR12, c[0x0][0x398] ;  /* 0x00007300ff0c77ac */ /* 0x000e620008000800 */
[----:B------:R-:W-:Y:S02]  /*35cb0*/  ISETP.LT.AND P6, PT, R74, UR14, !P5 ;  /* 0x0000000e4a007c0c */ /* 0x000fe4000efc1270 */
[----:B------:R-:W-:Y:S02]  /*35cc0*/  F2FP.BF16.F32.PACK_AB R49, R49, R85 ;  /* 0x000000553131723e */ /* 0x000fe400000010ff */
[----:B--2---:R-:W-:Y:S01]  /*35cd0*/  ISETP.GE.AND P0, PT, R0, UR6, PT ;  /* 0x0000000600007c0c */ /* 0x004fe2000bf06270 */
[----:B------:R-:W2:Y:S01]  /*35ce0*/  LDCU UR6, c[0x0][0x39c] ;  /* 0x00007380ff0677ac */ /* 0x000ea20008000800 */
[----:B0-----:R-:W-:Y:S01]  /*35cf0*/  VIADD R13, R15, UR30 ;  /* 0x0000001e0f0d7c36 */ /* 0x001fe20008000000 */
[----:B------:R-:W-:Y:S01]  /*35d00*/  PRMT R12, R49, 0x7632, R12 ;  /* 0x00007632310c7816 */ /* 0x000fe2000000000c */
[C---:B------:R-:W-:Y:S01]  /*35d10*/  IMAD.WIDE R6, R15.reuse, 0x2, R2 ;  /* 0x000000020f067825 */ /* 0x040fe200078e0202 */
[----:B------:R-:W-:Y:S01]  /*35d20*/  F2FP.BF16.F32.PACK_AB R50, R50, R86 ;  /* 0x000000563232723e */ /* 0x000fe200000010ff */
[----:B------:R-:W0:Y:S02]  /*35d30*/  LDCU UR14, c[0x0][0x398] ;  /* 0x00007300ff0e77ac */ /* 0x000e240008000800 */
[----:B------:R-:W-:Y:S01]  /*35d40*/  IMAD.WIDE R8, R15, 0x2, R4 ;  /* 0x000000020f087825 */ /* 0x000fe200078e0204 */
[----:B------:R0:W-:Y:S03]  /*35d50*/  @P4 STG.E.U16 desc[UR24][R6.64], R49 ;  /* 0x0000003106004986 */ /* 0x0001e6000c101518 */
[----:B------:R-:W-:Y:S01]  /*35d60*/  IMAD.WIDE R10, R13, 0x2, R2 ;  /* 0x000000020d0a7825 */ /* 0x000fe200078e0202 */
[----:B------:R1:W-:Y:S01]  /*35d70*/  @P1 STG.E.U16 desc[UR24][R8.64], R12 ;  /* 0x0000000c08001986 */ /* 0x0003e2000c101518 */
[----:B---3--:R-:W-:Y:S01]  /*35d80*/  ISETP.LT.AND P5, PT, R73, UR9, !P5 ;  /* 0x0000000949007c0c */ /* 0x008fe2000efa1270 */
[----:B------:R-:W3:Y:S01]  /*35d90*/  LDCU UR9, c[0x0][0x398] ;  /* 0x00007300ff0977ac */ /* 0x000ee20008000800 */
[----:B------:R-:W-:Y:S01]  /*35da0*/  VIADD R0, R66, 0xf2 ;  /* 0x000000f242007836 */ /* 0x000fe20000000000 */
[----:B------:R4:W-:Y:S01]  /*35db0*/  @P6 STG.E.U16 desc[UR24][R10.64], R50 ;  /* 0x000000320a006986 */ /* 0x0009e2000c101518 */
[----:B------:R-:W-:Y:S01]  /*35dc0*/  ISETP.LT.AND P6, PT, R74, UR18, !P2 ;  /* 0x000000124a007c0c */ /* 0x000fe2000d7c1270 */
[----:B------:R-:W-:-:S02]  /*35dd0*/  VIADD R15, R13, UR30 ;  /* 0x0000001e0d0f7c36 */ /* 0x000fc40008000000 */
[----:B------:R-:W-:Y:S01]  /*35de0*/  ISETP.GE.AND P4, PT, R0, UR4, PT ;  /* 0x0000000400007c0c */ /* 0x000fe2000bf86270 */
[----:B------:R-:W-:Y:S01]  /*35df0*/  VIADD R0, R66, 0xf3 ;  /* 0x000000f342007836 */ /* 0x000fe20000000000 */
[----:B------:R-:W3:Y:S01]  /*35e00*/  LDCU UR4, c[0x0][0x39c] ;  /* 0x00007380ff0477ac */ /* 0x000ee20008000800 */
[----:B0-----:R-:W-:Y:S01]  /*35e10*/  IMAD.WIDE R6, R13, 0x2, R4 ;  /* 0x000000020d067825 */ /* 0x001fe200078e0204 */
[----:B------:R-:W-:Y:S02]  /*35e20*/  F2FP.BF16.F32.PACK_AB R51, R51, R84 ;  /* 0x000000543333723e */ /* 0x000fe400000010ff */
[----:B--2---:R-:W-:Y:S01]  /*35e30*/  ISETP.GE.AND P1, PT, R0, UR6, PT ;  /* 0x0000000600007c0c */ /* 0x004fe2000bf26270 */
[----:B-1----:R-:W-:Y:S01]  /*35e40*/  IMAD.WIDE R8, R15, 0x2, R2 ;  /* 0x000000020f087825 */ /* 0x002fe200078e0202 */
[----:B----4-:R-:W-:Y:S01]  /*35e50*/  PRMT R11, R50, 0x7632, R11 ;  /* 0x00007632320b7816 */ /* 0x010fe2000000000b */
[----:B------:R-:W0:Y:S01]  /*35e60*/  LDCU UR6, c[0x0][0x398] ;  /* 0x00007300ff0677ac */ /* 0x000e220008000800 */
[----:B------:R-:W-:-:S03]  /*35e70*/  ISETP.LT.AND P2, PT, R73, UR10, !P2 ;  /* 0x0000000a49007c0c */ /* 0x000fc6000d741270 */
[----:B------:R1:W-:Y:S01]  /*35e80*/  @P5 STG.E.U16 desc[UR24][R6.64], R11 ;  /* 0x0000000b06005986 */ /* 0x0003e2000c101518 */
[----:B------:R-:W-:Y:S01]  /*35e90*/  VIADD R0, R66, 0xf4 ;  /* 0x000000f442007836 */ /* 0x000fe20000000000 */
[----:B------:R-:W-:Y:S01]  /*35ea0*/  F2FP.BF16.F32.PACK_AB R52, R52, R83 ;  /* 0x000000533434723e */ /* 0x000fe200000010ff */
[----:B------:R-:W-:Y:S01]  /*35eb0*/  VIADD R17, R15, UR30 ;  /* 0x0000001e0f117c36 */ /* 0x000fe20008000000 */
[----:B------:R2:W-:Y:S01]  /*35ec0*/  @P6 STG.E.U16 desc[UR24][R8.64], R51 ;  /* 0x0000003308006986 */ /* 0x0005e2000c101518 */
[----:B------:R-:W-:Y:S01]  /*35ed0*/  ISETP.LT.AND P6, PT, R74, UR12, !P3 ;  /* 0x0000000c4a007c0c */ /* 0x000fe2000dfc1270 */
[----:B------:R-:W4:Y:S01]  /*35ee0*/  LDCU UR10, c[0x0][0x398] ;  /* 0x00007300ff0a77ac */ /* 0x000f220008000800 */
[----:B------:R-:W-:Y:S01]  /*35ef0*/  IMAD.WIDE R12, R17, 0x2, R2 ;  /* 0x00000002110c7825 */ /* 0x000fe200078e0202 */
[----:B---3--:R-:W-:Y:S01]  /*35f00*/  ISETP.GE.AND P5, PT, R0, UR4, PT ;  /* 0x0000000400007c0c */ /* 0x008fe2000bfa6270 */
[----:B------:R-:W3:Y:S01]  /*35f10*/  LDCU UR4, c[0x0][0x398] ;  /* 0x00007300ff0477ac */ /* 0x000ee20008000800 */
[----:B-1----:R-:W-:Y:S01]  /*35f20*/  PRMT R7, R51, 0x7632, R7 ;  /* 0x0000763233077816 */ /* 0x002fe20000000007 */
[----:B------:R-:W-:Y:S01]  /*35f30*/  IMAD.WIDE R10, R15, 0x2, R4 ;  /* 0x000000020f0a7825 */ /* 0x000fe200078e0204 */
[----:B------:R-:W-:Y:S01]  /*35f40*/  ISETP.LT.AND P3, PT, R73, UR14, !P3 ;  /* 0x0000000e49007c0c */ /* 0x000fe2000df61270 */
[----:B------:R-:W1:Y:S03]  /*35f50*/  LDCU UR12, c[0x0][0x398] ;  /* 0x00007300ff0c77ac */ /* 0x000e660008000800 */
[----:B------:R3:W-:Y:S01]  /*35f60*/  @P2 STG.E.U16 desc[UR24][R10.64], R7 ;  /* 0x000000070a002986 */ /* 0x0007e2000c101518 */
[----:B------:R-:W-:Y:S01]  /*35f70*/  VIADD R15, R17, UR30 ;  /* 0x0000001e110f7c36 */ /* 0x000fe20008000000 */
[----:B------:R-:W-:Y:S01]  /*35f80*/  F2FP.BF16.F32.PACK_AB R53, R53, R82 ;  /* 0x000000523535723e */ /* 0x000fe200000010ff */
[----:B------:R-:W-:Y:S01]  /*35f90*/  VIADD R0, R66, 0xf5 ;  /* 0x000000f542007836 */ /* 0x000fe20000000000 */
[----:B------:R1:W-:Y:S01]  /*35fa0*/  @P6 STG.E.U16 desc[UR24][R12.64], R52 ;  /* 0x000000340c006986 */ /* 0x0003e2000c101518 */
[----:B0-----:R-:W-:Y:S01]  /*35fb0*/  ISETP.LT.AND P6, PT, R74, UR6, !P0 ;  /* 0x000000064a007c0c */ /* 0x001fe2000c7c1270 */
[----:B--2---:R-:W-:Y:S01]  /*35fc0*/  IMAD.WIDE R8, R15, 0x2, R2 ;  /* 0x000000020f087825 */ /* 0x004fe200078e0202 */
[----:B------:R-:W0:Y:S01]  /*35fd0*/  LDCU UR6, c[0x0][0x398] ;  /* 0x00007300ff0677ac */ /* 0x000e220008000800 */
[----:B------:R-:W-:-:S02]  /*35fe0*/  F2FP.BF16.F32.PACK_AB R54, R54, R81 ;  /* 0x000000513636723e */ /* 0x000fc400000010ff */
[----:B------:R-:W-:Y:S01]  /*35ff0*/  F2FP.BF16.F32.PACK_AB R55, R55, R80 ;  /* 0x000000503737723e */ /* 0x000fe200000010ff */
[----:B------:R-:W2:Y:S01]  /*36000*/  LDCU UR14, c[0x0][0x398] ;  /* 0x00007300ff0e77ac */ /* 0x000ea20008000800 */
[----:B---3--:R-:W-:Y:S01]  /*36010*/  PRMT R11, R52, 0x7632, R11 ;  /* 0x00007632340b7816 */ /* 0x008fe2000000000b */
[--C-:B------:R-:W-:Y:S01]  /*36020*/  IMAD.WIDE R6, R17, 0x2, R4.reuse ;  /* 0x0000000211067825 */ /* 0x100fe200078e0204 */
[----:B------:R-:W-:Y:S01]  /*36030*/  ISETP.LT.AND P0, PT, R73, UR9, !P0 ;  /* 0x0000000949007c0c */ /* 0x000fe2000c701270 */
[----:B------:R-:W3:Y:S03]  /*36040*/  LDCU UR9, c[0x0][0x398] ;  /* 0x00007300ff0977ac */ /* 0x000ee60008000800 */
[----:B------:R0:W-:Y:S04]  /*36050*/  @P3 STG.E.U16 desc[UR24][R6.64], R11 ;  /* 0x0000000b06003986 */ /* 0x0001e8000c101518 */
[----:B------:R2:W-:Y:S01]  /*36060*/  @P6 STG.E.U16 desc[UR24][R8.64], R53 ;  /* 0x0000003508006986 */ /* 0x0005e2000c101518 */
[----:B------:R-:W-:Y:S01]  /*36070*/  ISETP.LT.AND P6, PT, R74, UR4, !P4 ;  /* 0x000000044a007c0c */ /* 0x000fe2000e7c1270 */
[C---:B-1----:R-:W-:Y:S01]  /*36080*/  VIADD R13, R15.reuse, UR30 ;  /* 0x0000001e0f0d7c36 */ /* 0x042fe20008000000 */
[----:B------:R-:W-:Y:S01]  /*36090*/  ISETP.GE.AND P2, PT, R0, UR5, PT ;  /* 0x0000000500007c0c */ /* 0x000fe2000bf46270 */
[----:B------:R-:W1:Y:S01]  /*360a0*/  LDCU UR5, c[0x0][0x398] ;  /* 0x00007300ff0577ac */ /* 0x000e620008000800 */
[----:B0-----:R-:W-:Y:S01]  /*360b0*/  IMAD.WIDE R10, R15, 0x2, R4 ;  /* 0x000000020f0a7825 */ /* 0x001fe200078e0204 */
[----:B------:R-:W0:Y:S01]  /*360c0*/  LDCU UR4, c[0x0][0x398] ;  /* 0x00007300ff0477ac */ /* 0x000e220008000800 */
[----:B--2---:R-:W-:-:S02]  /*360d0*/  PRMT R9, R53, 0x7632, R9 ;  /* 0x0000763235097816 */ /* 0x004fc40000000009 */
[----:B------:R-:W-:Y:S01]  /*360e0*/  IMAD.WIDE R6, R13, 0x2, R2 ;  /* 0x000000020d067825 */ /* 0x000fe200078e0202 */
[----:B------:R-:W-:Y:S01]  /*360f0*/  ISETP.LT.AND P4, PT, R73, UR6, !P4 ;  /* 0x0000000649007c0c */ /* 0x000fe2000e781270 */
[----:B------:R-:W2:Y:S01]  /*36100*/  LDCU UR6, c[0x0][0x398] ;  /* 0x00007300ff0677ac */ /* 0x000ea20008000800 */
[----:B------:R0:W-:Y:S04]  /*36110*/  @P0 STG.E.U16 desc[UR24][R10.64], R9 ;  /* 0x000000090a000986 */ /* 0x0001e8000c101518 */
[----:B------:R1:W-:Y:S01]  /*36120*/  @P6 STG.E.U16 desc[UR24][R6.64], R54 ;  /* 0x0000003606006986 */ /* 0x0003e2000c101518 */
[----:B----4-:R-:W-:Y:S01]  /*36130*/  ISETP.LT.AND P6, PT, R74, UR10, !P1 ;  /* 0x0000000a4a007c0c */ /* 0x010fe2000cfc1270 */
[C---:B------:R-:W-:Y:S02]  /*36140*/  VIADD R15, R13.reuse, UR30 ;  /* 0x0000001e0d0f7c36 */ /* 0x040fe40008000000 */
[----:B0-----:R-:W-:Y:S01]  /*36150*/  IMAD.WIDE R8, R13, 0x2, R4 ;  /* 0x000000020d087825 */ /* 0x001fe200078e0204 */
[----:B------:R-:W-:Y:S01]  /*36160*/  F2FP.BF16.F32.PACK_AB R56, R56, R79 ;  /* 0x0000004f3838723e */ /* 0x000fe200000010ff */
[----:B------:R-:W0:Y:S01]  /*36170*/  LDCU UR10, c[0x0][0x398] ;  /* 0x00007300ff0a77ac */ /* 0x000e220008000800 */
[----:B-1----:R-:W-:Y:S01]  /*36180*/  PRMT R7, R54, 0x7632, R7 ;  /* 0x0000763236077816 */ /* 0x002fe20000000007 */
[----:B------:R-:W-:Y:S01]  /*36190*/  IMAD.WIDE R10, R15, 0x2, R2 ;  /* 0x000000020f0a7825 */ /* 0x000fe200078e0202 */
[----:B------:R-:W-:Y:S01]  /*361a0*/  ISETP.LT.AND P1, PT, R73, UR5, !P1 ;  /* 0x0000000549007c0c */ /* 0x000fe2000cf21270 */
[----:B------:R-:W1:Y:S02]  /*361b0*/  LDCU UR5, c[0x0][0x398] ;  /* 0x00007300ff0577ac */ /* 0x000e640008000800 */
[----:B------:R4:W-:Y:S04]  /*361c0*/  @P4 STG.E.U16 desc[UR24][R8.64], R7 ;  /* 0x0000000708004986 */ /* 0x0009e8000c101518 */
[----:B------:R0:W-:Y:S01]  /*361d0*/  @P6 STG.E.U16 desc[UR24][R10.64], R55 ;  /* 0x000000370a006986 */ /* 0x0001e2000c101518 */
[----:B------:R-:W-:Y:S01]  /*361e0*/  ISETP.LT.AND P6, PT, R74, UR4, !P5 ;  /* 0x000000044a007c0c */ /* 0x000fe2000efc1270 */
[----:B------:R-:W-:-:S02]  /*361f0*/  VIADD R13, R15, UR30 ;  /* 0x0000001e0f0d7c36 */ /* 0x000fc40008000000 */
[----:B----4-:R-:W-:Y:S01]  /*36200*/  IMAD.WIDE R6, R15, 0x2, R4 ;  /* 0x000000020f067825 */ /* 0x010fe200078e0204 */
[----:B------:R-:W-:Y:S01]  /*36210*/  F2FP.BF16.F32.PACK_AB R57, R57, R78 ;  /* 0x0000004e3939723e */ /* 0x000fe200000010ff */
[----:B------:R-:W4:Y:S01]  /*36220*/  LDCU UR4, c[0x0][0x398] ;  /* 0x00007300ff0477ac */ /* 0x000f220008000800 */
[----:B0-----:R-:W-:Y:S01]  /*36230*/  PRMT R11, R55, 0x7632, R11 ;  /* 0x00007632370b7816 */ /* 0x001fe2000000000b */
[----:B------:R-:W-:Y:S01]  /*36240*/  IMAD.WIDE R8, R13, 0x2, R2 ;  /* 0x000000020d087825 */ /* 0x000fe200078e0202 */
[----:B---3--:R-:W-:Y:S01]  /*36250*/  ISETP.LT.AND P5, PT, R73, UR9, !P5 ;  /* 0x0000000949007c0c */ /* 0x008fe2000efa1270 */
[----:B------:R-:W0:Y:S02]  /*36260*/  LDCU UR9, c[0x0][0x398] ;  /* 0x00007300ff0977ac */ /* 0x000e240008000800 */
[----:B------:R3:W-:Y:S04]  /*36270*/  @P1 STG.E.U16 desc[UR24][R6.64], R11 ;  /* 0x0000000b06001986 */ /* 0x0007e8000c101518 */
[----:B------:R0:W-:Y:S01]  /*36280*/  @P6 STG.E.U16 desc[UR24][R8.64], R56 ;  /* 0x0000003808006986 */ /* 0x0001e2000c101518 */
[----:B------:R-:W-:Y:S01]  /*36290*/  ISETP.LT.AND P6, PT, R74, UR12, !P2 ;  /* 0x0000000c4a007c0c */ /* 0x000fe2000d7c1270 */
[----:B------:R-:W-:-:S02]  /*362a0*/  VIADD R15, R13, UR30 ;  /* 0x0000001e0d0f7c36 */ /* 0x000fc40008000000 */
[----:B------:R-:W-:Y:S01]  /*362b0*/  VIADD R0, R66, 0xf6 ;  /* 0x000000f642007836 */ /* 0x000fe20000000000 */
[----:B------:R-:W-:Y:S01]  /*362c0*/  F2FP.BF16.F32.PACK_AB R58, R58, R77 ;  /* 0x0000004d3a3a723e */ /* 0x000fe200000010ff */
[----:B------:R-:W1:Y:S01]  /*362d0*/  LDCU UR12, c[0x0][0x398] ;  /* 0x00007300ff0c77ac */ /* 0x000e620008000800 */
[----:B---3--:R-:W-:Y:S02]  /*362e0*/  IMAD.WIDE R10, R13, 0x2, R4 ;  /* 0x000000020d0a7825 */ /* 0x008fe400078e0204 */
[----:B------:R-:W-:Y:S01]  /*362f0*/  ISETP.GE.AND P3, PT, R0, UR15, PT ;  /* 0x0000000f00007c0c */ /* 0x000fe2000bf66270 */
[----:B------:R-:W3:Y:S01]  /*36300*/  LDCU UR15, c[0x0][0x398] ;  /* 0x00007300ff0f77ac */ /* 0x000ee20008000800 */
[----:B0-----:R-:W-:Y:S01]  /*36310*/  PRMT R9, R56, 0x7632, R9 ;  /* 0x0000763238097816 */ /* 0x001fe20000000009 */
[----:B------:R-:W-:Y:S01]  /*36320*/  IMAD.WIDE R6, R15, 0x2, R2 ;  /* 0x000000020f067825 */ /* 0x000fe200078e0202 */
[----:B--2---:R-:W-:Y:S01]  /*36330*/  ISETP.LT.AND P2, PT, R73, UR6, !P2 ;  /* 0x0000000649007c0c */ /* 0x004fe2000d741270 */
[----:B------:R-:W0:Y:S02]  /*36340*/  LDCU UR6, c[0x0][0x398] ;  /* 0x00007300ff0677ac */ /* 0x000e240008000800 */
[----:B------:R2:W-:Y:S04]  /*36350*/  @P5 STG.E.U16 desc[UR24][R10.64], R9 ;  /* 0x000000090a005986 */ /* 0x0005e8000c101518 */
[----:B------:R0:W-:Y:S01]  /*36360*/  @P6 STG.E.U16 desc[UR24][R6.64], R57 ;  /* 0x0000003906006986 */ /* 0x0001e2000c101518 */
[----:B------:R-:W-:Y:S01]  /*36370*/  ISETP.LT.AND P6, PT, R74, UR10, !P3 ;  /* 0x0000000a4a007c0c */ /* 0x000fe2000dfc1270 */
[----:B------:R-:W-:-:S02]  /*36380*/  VIADD R13, R15, UR30 ;  /* 0x0000001e0f0d7c36 */ /* 0x000fc40008000000 */
[C---:B------:R-:W-:Y:S01]  /*36390*/  VIADD R0, R66.reuse, 0xf7 ;  /* 0x000000f742007836 */ /* 0x040fe20000000000 */
[----:B------:R-:W-:Y:S01]  /*363a0*/  F2FP.BF16.F32.PACK_AB R59, R59, R76 ;  /* 0x0000004c3b3b723e */ /* 0x000fe200000010ff */
[----:B------:R-:W-:Y:S01]  /*363b0*/  VIADD R12, R66, 0xfb ;  /* 0x000000fb420c7836 */ /* 0x000fe20000000000 */
[----:B------:R-:W-:Y:S01]  /*363c0*/  F2FP.BF16.F32.PACK_AB R60, R60, R75 ;  /* 0x0000004b3c3c723e */ /* 0x000fe200000010ff */
[----:B--2---:R-:W-:Y:S01]  /*363d0*/  IMAD.WIDE R8, R15, 0x2, R4 ;  /* 0x000000020f087825 */ /* 0x004fe200078e0204 */
[----:B------:R-:W-:Y:S01]  /*363e0*/  ISETP.GE.AND P0, PT, R0, UR27, PT ;  /* 0x0000001b00007c0c */ /* 0x000fe2000bf06270 */
[----:B------:R-:W2:Y:S01]  /*363f0*/  LDCU UR10, c[0x0][0x398] ;  /* 0x00007300ff0a77ac */ /* 0x000ea20008000800 */
[----:B0-----:R-:W-:Y:S01]  /*36400*/  PRMT R7, R57, 0x7632, R7 ;  /* 0x0000763239077816 */ /* 0x001fe20000000007 */
[----:B------:R-:W-:Y:S01]  /*36410*/  IMAD.WIDE R10, R13, 0x2, R2 ;  /* 0x000000020d0a7825 */ /* 0x000fe200078e0202 */
[----:B------:R-:W-:Y:S01]  /*36420*/  ISETP.LT.AND P3, PT, R73, UR14, !P3 ;  /* 0x0000000e49007c0c */ /* 0x000fe2000df61270 */
[----:B------:R-:W0:Y:S02]  /*36430*/  LDCU UR14, c[0x0][0x398] ;  /* 0x00007300ff0e77ac */ /* 0x000e240008000800 */
[----:B------:R1:W-:Y:S04]  /*36440*/  @P2 STG.E.U16 desc[UR24][R8.64], R7 ;  /* 0x0000000708002986 */ /* 0x0003e8000c101518 */
[----:B------:R0:W-:Y:S01]  /*36450*/  @P6 STG.E.U16 desc[UR24][R10.64], R58 ;  /* 0x0000003a0a006986 */ /* 0x0001e2000c101518 */
[----:B----4-:R-:W-:Y:S01]  /*36460*/  ISETP.LT.AND P6, PT, R74, UR4, !P0 ;  /* 0x000000044a007c0c */ /* 0x010fe2000c7c1270 */
[----:B------:R-:W-:-:S02]  /*36470*/  VIADD R15, R13, UR30 ;  /* 0x0000001e0d0f7c36 */ /* 0x000fc40008000000 */
[----:B------:R-:W-:Y:S02]  /*36480*/  VIADD R0, R66, 0xf8 ;  /* 0x000000f842007836 */ /* 0x000fe40000000000 */
[----:B-1----:R-:W-:-:S03]  /*36490*/  IMAD.WIDE R6, R13, 0x2, R4 ;  /* 0x000000020d067825 */ /* 0x002fc600078e0204 */
[----:B------:R-:W-:Y:S01]  /*364a0*/  ISETP.GE.AND P4, PT, R0, UR21, PT ;  /* 0x0000001500007c0c */ /* 0x000fe2000bf86270 */
[----:B------:R-:W1:Y:S01]  /*364b0*/  LDCU UR4, c[0x0][0x398] ;  /* 0x00007300ff0477ac */ /* 0x000e620008000800 */
[----:B0-----:R-:W-:Y:S01]  /*364c0*/  PRMT R11, R58, 0x7632, R11 ;  /* 0x000076323a0b7816 */ /* 0x001fe2000000000b */
[----:B------:R-:W-:Y:S01]  /*364d0*/  IMAD.WIDE R8, R15, 0x2, R2 ;  /* 0x000000020f087825 */ /* 0x000fe200078e0202 */
[----:B------:R-:W-:Y:S01]  /*364e0*/  ISETP.LT.AND P0, PT, R73, UR5, !P0 ;  /* 0x0000000549007c0c */ /* 0x000fe2000c701270 */
[----:B------:R-:W0:Y:S02]  /*364f0*/  LDCU UR5, c[0x0][0x398] ;  /* 0x00007300ff0577ac */ /* 0x000e240008000800 */
[----:B------:R4:W-:Y:S01]  /*36500*/  @P3 STG.E.U16 desc[UR24][R6.64], R11 ;  /* 0x0000000b06003986 */ /* 0x0009e2000c101518 */
[----:B------:R-:W-:-:S03]  /*36510*/  VIADD R0, R66, 0xf9 ;  /* 0x000000f942007836 */ /* 0x000fc60000000000 */
[----:B------:R0:W-:Y:S01]  /*36520*/  @P6 STG.E.U16 desc[UR24][R8.64], R59 ;  /* 0x0000003b08006986 */ /* 0x0001e2000c101518 */
[----:B---3--:R-:W-:Y:S01]  /*36530*/  ISETP.LT.AND P6, PT, R74, UR15, !P4 ;  /* 0x0000000f4a007c0c */ /* 0x008fe2000e7c1270 */
[----:B------:R-:W-:Y:S01]  /*36540*/  VIADD R13, R15, UR30 ;  /* 0x0000001e0f0d7c36 */ /* 0x000fe20008000000 */
[----:B------:R-:W-:Y:S01]  /*36550*/  ISETP.LT.AND P4, PT, R73, UR9, !P4 ;  /* 0x0000000949007c0c */ /* 0x000fe2000e781270 */
[----:B------:R-:W3:Y:S01]  /*36560*/  LDCU UR9, c[0x0][0x398] ;  /* 0x00007300ff0977ac */ /* 0x000ee20008000800 */
[----:B------:R-:W-:Y:S01]  /*36570*/  ISETP.GE.AND P1, PT, R0, UR13, PT ;  /* 0x0000000d00007c0c */ /* 0x000fe2000bf26270 */
[----:B------:R-:W-:Y:S01]  /*36580*/  VIADD R0, R66, 0xfa ;  /* 0x000000fa42007836 */ /* 0x000fe20000000000 */
[----:B------:R-:W-:Y:S01]  /*36590*/  ISETP.GE.AND P2, PT, R12, UR23, PT ;  /* 0x000000170c007c0c */ /* 0x000fe2000bf46270 */
[----:B----4-:R-:W-:Y:S01]  /*365a0*/  IMAD.WIDE R6, R15, 0x2, R4 ;  /* 0x000000020f067825 */ /* 0x010fe200078e0204 */
[----:B------:R-:W-:Y:S01]  /*365b0*/  PRMT R12, R59, 0x7632, R12 ;  /* 0x000076323b0c7816 */ /* 0x000fe2000000000c */
[----:B------:R-:W4:Y:S01]  /*365c0*/  LDCU UR13, c[0x0][0x398] ;  /* 0x00007300ff0d77ac */ /* 0x000f220008000800 */
[----:B------:R-:W-:Y:S01]  /*365d0*/  PRMT R14, R60, 0x7632, R14 ;  /* 0x000076323c0e7816 */ /* 0x000fe2000000000e */
[C---:B0-----:R-:W-:Y:S01]  /*365e0*/  IMAD.WIDE R8, R13.reuse, 0x2, R2 ;  /* 0x000000020d087825 */ /* 0x041fe200078e0202 */
[----:B------:R-:W-:Y:S01]  /*365f0*/  ISETP.GE.AND P5, PT, R0, UR7, PT ;  /* 0x0000000700007c0c */ /* 0x000fe2000bfa6270 */
[----:B------:R-:W0:Y:S02]  /*36600*/  LDCU UR15, c[0x0][0x398] ;  /* 0x00007300ff0f77ac */ /* 0x000e240008000800 */
[----:B------:R-:W-:Y:S01]  /*36610*/  IMAD.WIDE R10, R13, 0x2, R4 ;  /* 0x000000020d0a7825 */ /* 0x000fe200078e0204 */
[----:B------:R1:W-:Y:S01]  /*36620*/  @P0 STG.E.U16 desc[UR24][R6.64], R12 ;  /* 0x0000000c06000986 */ /* 0x0003e2000c101518 */
[----:B------:R-:W-:Y:S01]  /*36630*/  F2FP.BF16.F32.PACK_AB R61, R61, R71 ;  /* 0x000000473d3d723e */ /* 0x000fe200000010ff */
[----:B------:R-:W0:Y:S01]  /*36640*/  LDCU UR7, c[0x0][0x398] ;  /* 0x00007300ff0777ac */ /* 0x000e220008000800 */
[----:B------:R-:W-:Y:S01]  /*36650*/  VIADD R0, R66, 0xfc ;  /* 0x000000fc42007836 */ /* 0x000fe20000000000 */
[----:B------:R0:W-:Y:S04]  /*36660*/  @P6 STG.E.U16 desc[UR24][R8.64], R60 ;  /* 0x0000003c08006986 */ /* 0x0001e8000c101518 */
[----:B------:R0:W-:Y:S01]  /*36670*/  @P4 STG.E.U16 desc[UR24][R10.64], R14 ;  /* 0x0000000e0a004986 */ /* 0x0001e2000c101518 */
[----:B------:R-:W-:Y:S01]  /*36680*/  ISETP.LT.AND P4, PT, R74, UR12, !P1 ;  /* 0x0000000c4a007c0c */ /* 0x000fe2000cf81270 */
[----:B------:R-:W-:Y:S01]  /*36690*/  VIADD R13, R13, UR30 ;  /* 0x0000001e0d0d7c36 */ /* 0x000fe20008000000 */
[----:B------:R-:W-:Y:S01]  /*366a0*/  ISETP.GE.AND P3, PT, R0, UR29, PT ;  /* 0x0000001d00007c0c */ /* 0x000fe2000bf66270 */
[----:B------:R-:W-:Y:S01]  /*366b0*/  VIADD R0, R66, 0xfd ;  /* 0x000000fd42007836 */ /* 0x000fe20000000000 */
[----:B------:R-:W-:Y:S01]  /*366c0*/  F2FP.BF16.F32.PACK_AB R62, R62, R72 ;  /* 0x000000483e3e723e */ /* 0x000fe200000010ff */
[----:B-1----:R-:W-:Y:S01]  /*366d0*/  IMAD.WIDE R6, R13, 0x2, R2 ;  /* 0x000000020d067825 */ /* 0x002fe200078e0202 */
[----:B------:R-:W-:Y:S01]  /*366e0*/  F2FP.BF16.F32.PACK_AB R64, R64, R70 ;  /* 0x000000464040723e */ /* 0x000fe200000010ff */
[----:B------:R-:W1:Y:S01]  /*366f0*/  LDCU UR12, c[0x0][0x398] ;  /* 0x00007300ff0c77ac */ /* 0x000e620008000800 */
[----:B------:R-:W-:Y:S01]  /*36700*/  ISETP.GE.AND P0, PT, R0, UR17, PT ;  /* 0x0000001100007c0c */ /* 0x000fe2000bf06270 */
[----:B------:R-:W-:-:S04]  /*36710*/  VIADD R0, R66, 0xfe ;  /* 0x000000fe42007836 */ /* 0x000fc80000000000 */
[----:B------:R1:W-:Y:S01]  /*36720*/  @P4 STG.E.U16 desc[UR24][R6.64], R61 ;  /* 0x0000003d06004986 */ /* 0x0003e2000c101518 */
[----:B------:R-:W-:Y:S01]  /*36730*/  ISETP.GE.AND P4, PT, R0, UR11, PT ;  /* 0x0000000b00007c0c */ /* 0x000fe2000bf86270 */
[----:B------:R-:W-:Y:S01]  /*36740*/  VIADD R0, R66, 0xff ;  /* 0x000000ff42007836 */ /* 0x000fe20000000000 */
[----:B------:R-:W-:Y:S01]  /*36750*/  F2FP.BF16.F32.PACK_AB R63, R63, R69 ;  /* 0x000000453f3f723e */ /* 0x000fe200000010ff */
[----:B------:R-:W3:Y:S01]  /*36760*/  LDL.LU R66, [R1+0xa3c] ;  /* 0x000a3c0001427983 */ /* 0x000ee20000300800 */
[----:B----4-:R-:W-:Y:S02]  /*36770*/  ISETP.LT.AND P1, PT, R73, UR13, !P1 ;  /* 0x0000000d49007c0c */ /* 0x010fe4000cf21270 */
[C---:B------:R-:W-:Y:S01]  /*36780*/  ISETP.LT.AND P6, PT, R74.reuse, UR6, !P5 ;  /* 0x000000064a007c0c */ /* 0x040fe2000efc1270 */
[----:B------:R-:W4:Y:S01]  /*36790*/  LDL.LU R72, [R1+0xf4] ;  /* 0x0000f40001487983 */ /* 0x000f220000300800 */
[----:B------:R-:W-:Y:S01]  /*367a0*/  VIADD R15, R13, UR30 ;  /* 0x0000001e0d0f7c36 */ /* 0x000fe20008000000 */
[----:B------:R-:W-:Y:S01]  /*367b0*/  PRMT R12, R61, 0x7632, R12 ;  /* 0x000076323d0c7816 */ /* 0x000fe2000000000c */
[----:B0-----:R-:W-:Y:S01]  /*367c0*/  IMAD.WIDE R8, R13, 0x2, R4 ;  /* 0x000000020d087825 */ /* 0x001fe200078e0204 */
[----:B------:R-:W4:Y:S01]  /*367d0*/  LDL.LU R71, [R1+0xf8] ;  /* 0x0000f80001477983 */ /* 0x000f220000300800 */
[----:B------:R-:W0:Y:S03]  /*367e0*/  LDCU UR6, c[0x0][0x398] ;  /* 0x00007300ff0677ac */ /* 0x000e260008000800 */
[----:B------:R-:W4:Y:S01]  /*367f0*/  LDL.S16 R70, [R1+0xfc] ;  /* 0x0000fc0001467983 */ /* 0x000f220000100600 */
[----:B------:R-:W0:Y:S03]  /*36800*/  LDCU UR11, c[0x0][0x398] ;  /* 0x00007300ff0b77ac */ /* 0x000e260008000800 */
[----:B------:R-:W4:Y:S01]  /*36810*/  LDL.LU.S16 R69, [R1+0xfe] ;  /* 0x0000fe0001457983 */ /* 0x000f220000300600 */
[----:B------:R-:W-:Y:S01]  /*36820*/  IMAD.WIDE R10, R15, 0x2, R2 ;  /* 0x000000020f0a7825 */ /* 0x000fe200078e0202 */
[----:B--2---:R-:W-:Y:S01]  /*36830*/  ISETP.LT.AND P5, PT, R73, UR10, !P5 ;  /* 0x0000000a49007c0c */ /* 0x004fe2000efa1270 */
[----:B------:R-:W2:Y:S01]  /*36840*/  LDCU UR13, c[0x0][0x398] ;  /* 0x00007300ff0d77ac */ /* 0x000ea20008000800 */
[----:B------:R0:W-:Y:S01]  /*36850*/  @P1 STG.E.U16 desc[UR24][R8.64], R12 ;  /* 0x0000000c08001986 */ /* 0x0001e2000c101518 */
[C---:B------:R-:W-:Y:S01]  /*36860*/  ISETP.LT.AND P1, PT, R74.reuse, UR7, !P2 ;  /* 0x000000074a007c0c */ /* 0x040fe2000d721270 */
[----:B------:R-:W-:Y:S01]  /*36870*/  VIADD R13, R15, UR30 ;  /* 0x0000001e0f0d7c36 */ /* 0x000fe20008000000 */
[----:B------:R-:W-:Y:S01]  /*36880*/  ISETP.LT.AND P2, PT, R73, UR4, !P2 ;  /* 0x0000000449007c0c */ /* 0x000fe2000d741270 */
[----:B------:R2:W-:Y:S01]  /*36890*/  @P6 STG.E.U16 desc[UR24][R10.64], R62 ;  /* 0x0000003e0a006986 */ /* 0x0005e2000c101518 */
[----:B------:R-:W-:Y:S01]  /*368a0*/  ISETP.LT.AND P6, PT, R74, UR14, !P3 ;  /* 0x0000000e4a007c0c */ /* 0x000fe2000dfc1270 */
[----:B------:R-:W-:Y:S01]  /*368b0*/  VIADD R17, R13, UR30 ;  /* 0x0000001e0d117c36 */ /* 0x000fe20008000000 */
[----:B------:R-:W-:Y:S01]  /*368c0*/  PRMT R14, R62, 0x7632, R14 ;  /* 0x000076323e0e7816 */ /* 0x000fe2000000000e */
[----:B-1----:R-:W-:Y:S01]  /*368d0*/  IMAD.WIDE R6, R15, 0x2, R4 ;  /* 0x000000020f067825 */ /* 0x002fe200078e0204 */
[----:B------:R-:W-:-:S03]  /*368e0*/  PRMT R16, R63, 0x7632, R16 ;  /* 0x000076323f107816 */ /* 0x000fc60000000010 */
[C---:B0-----:R-:W-:Y:S01]  /*368f0*/  IMAD.WIDE R8, R13.reuse, 0x2, R2 ;  /* 0x000000020d087825 */ /* 0x041fe200078e0202 */
[----:B------:R0:W-:Y:S03]  /*36900*/  @P5 STG.E.U16 desc[UR24][R6.64], R14 ;  /* 0x0000000e06005986 */ /* 0x0001e6000c101518 */
[----:B--2---:R-:W-:Y:S01]  /*36910*/  IMAD.WIDE R10, R13, 0x2, R4 ;  /* 0x000000020d0a7825 */ /* 0x004fe200078e0204 */
[----:B------:R1:W-:Y:S03]  /*36920*/  @P1 STG.E.U16 desc[UR24][R8.64], R63 ;  /* 0x0000003f08001986 */ /* 0x0003e6000c101518 */
[----:B------:R-:W-:Y:S01]  /*36930*/  IMAD.WIDE R12, R17, 0x2, R2 ;  /* 0x00000002110c7825 */ /* 0x000fe200078e0202 */
[----:B------:R2:W-:Y:S01]  /*36940*/  @P2 STG.E.U16 desc[UR24][R10.64], R16 ;  /* 0x000000100a002986 */ /* 0x0005e2000c101518 */
[----:B------:R-:W-:-:S03]  /*36950*/  ISETP.LT.AND P3, PT, R73, UR5, !P3 ;  /* 0x0000000549007c0c */ /* 0x000fc6000df61270 */
[----:B------:R1:W-:Y:S01]  /*36960*/  @P6 STG.E.U16 desc[UR24][R12.64], R64 ;  /* 0x000000400c006986 */ /* 0x0003e2000c101518 */
[----:B---3--:R-:W-:Y:S01]  /*36970*/  ISETP.LT.AND P6, PT, R74, UR9, !P0 ;  /* 0x000000094a007c0c */ /* 0x008fe2000c7c1270 */
[----:B------:R-:W-:Y:S01]  /*36980*/  VIADD R15, R17, UR30 ;  /* 0x0000001e110f7c36 */ /* 0x000fe20008000000 */
[----:B------:R-:W-:Y:S02]  /*36990*/  ISETP.GE.AND P5, PT, R0, UR19, PT ;  /* 0x0000001300007c0c */ /* 0x000fe4000bfa6270 */
[----:B------:R-:W-:Y:S01]  /*369a0*/  ISETP.LT.AND P0, PT, R73, UR15, !P0 ;  /* 0x0000000f49007c0c */ /* 0x000fe2000c701270 */
[----:B0-----:R-:W-:Y:S01]  /*369b0*/  IMAD.WIDE R6, R17, 0x2, R4 ;  /* 0x0000000211067825 */ /* 0x001fe200078e0204 */
[----:B------:R-:W-:Y:S02]  /*369c0*/  ISETP.LT.AND P2, PT, R74, UR12, !P4 ;  /* 0x0000000c4a007c0c */ /* 0x000fe4000e741270 */
[----:B------:R-:W-:Y:S01]  /*369d0*/  ISETP.LT.AND P4, PT, R73, UR6, !P4 ;  /* 0x0000000649007c0c */ /* 0x000fe2000e781270 */
[C---:B------:R-:W-:Y:S01]  /*369e0*/  VIADD R19, R15.reuse, UR30 ;  /* 0x0000001e0f137c36 */ /* 0x040fe20008000000 */
[----:B------:R-:W-:Y:S01]  /*369f0*/  PRMT R0, R64, 0x7632, R0 ;  /* 0x0000763240007816 */ /* 0x000fe20000000000 */
[----:B-1----:R-:W-:Y:S01]  /*36a00*/  IMAD.WIDE R8, R15, 0x2, R2 ;  /* 0x000000020f087825 */ /* 0x002fe200078e0202 */
[----:B------:R-:W-:-:S02]  /*36a10*/  ISETP.LT.AND P1, PT, R74, UR11, !P5 ;  /* 0x0000000b4a007c0c */ /* 0x000fc4000ef21270 */
[----:B------:R-:W-:Y:S01]  /*36a20*/  ISETP.LT.AND P5, PT, R73, UR13, !P5 ;  /* 0x0000000d49007c0c */ /* 0x000fe2000efa1270 */
[----:B------:R-:W-:Y:S01]  /*36a30*/  VIADD R17, R19, UR30 ;  /* 0x0000001e13117c36 */ /* 0x000fe20008000000 */
[----:B------:R0:W-:Y:S01]  /*36a40*/  @P3 STG.E.U16 desc[UR24][R6.64], R0 ;  /* 0x0000000006003986 */ /* 0x0001e2000c101518 */
[----:B--2---:R-:W-:-:S04]  /*36a50*/  IMAD.WIDE R10, R15, 0x2, R4 ;  /* 0x000000020f0a7825 */ /* 0x004fc800078e0204 */
[----:B------:R-:W-:-:S04]  /*36a60*/  IMAD.WIDE R12, R19, 0x2, R2 ;  /* 0x00000002130c7825 */ /* 0x000fc800078e0202 */
[----:B------:R-:W-:-:S04]  /*36a70*/  IMAD.WIDE R14, R19, 0x2, R4 ;  /* 0x00000002130e7825 */ /* 0x000fc800078e0204 */
[----:B------:R-:W-:-:S04]  /*36a80*/  IMAD.WIDE R2, R17, 0x2, R2 ;  /* 0x0000000211027825 */ /* 0x000fc800078e0202 */
[----:B------:R-:W-:Y:S01]  /*36a90*/  IMAD.WIDE R4, R17, 0x2, R4 ;  /* 0x0000000211047825 */ /* 0x000fe200078e0204 */
[----:B----4-:R-:W-:Y:S02]  /*36aa0*/  F2FP.BF16.F32.PACK_AB R65, R65, R72 ;  /* 0x000000484141723e */ /* 0x010fe400000010ff */
[----:B------:R-:W-:-:S03]  /*36ab0*/  F2FP.BF16.F32.PACK_AB R66, R66, R71 ;  /* 0x000000474242723e */ /* 0x000fc600000010ff */
[----:B------:R1:W-:Y:S01]  /*36ac0*/  @P6 STG.E.U16 desc[UR24][R8.64], R65 ;  /* 0x0000004108006986 */ /* 0x0003e2000c101518 */
[----:B0-----:R-:W-:Y:S02]  /*36ad0*/  PRMT R7, R65, 0x7632, R7 ;  /* 0x0000763241077816 */ /* 0x001fe40000000007 */
[----:B------:R-:W-:-:S03]  /*36ae0*/  PRMT R16, R70, 0x7610, R16 ;  /* 0x0000761046107816 */ /* 0x000fc60000000010 */
[----:B------:R0:W-:Y:S01]  /*36af0*/  @P0 STG.E.U16 desc[UR24][R10.64], R7 ;  /* 0x000000070a000986 */ /* 0x0001e2000c101518 */
[----:B------:R-:W-:Y:S02]  /*36b00*/  PRMT R17, R69, 0x7610, R17 ;  /* 0x0000761045117816 */ /* 0x000fe40000000011 */
[----:B-1----:R-:W-:Y:S01]  /*36b10*/  PRMT R9, R66, 0x7632, R9 ;  /* 0x0000763242097816 */ /* 0x002fe20000000009 */
[----:B------:R0:W-:Y:S04]  /*36b20*/  @P2 STG.E.U16 desc[UR24][R12.64], R66 ;  /* 0x000000420c002986 */ /* 0x0001e8000c101518 */
[----:B------:R0:W-:Y:S04]  /*36b30*/  @P4 STG.E.U16 desc[UR24][R14.64], R9 ;  /* 0x000000090e004986 */ /* 0x0001e8000c101518 */
[----:B------:R0:W-:Y:S04]  /*36b40*/  @P1 STG.E.U16 desc[UR24][R2.64], R16 ;  /* 0x0000001002001986 */ /* 0x0001e8000c101518 */
[----:B------:R0:W-:Y:S01]  /*36b50*/  @P5 STG.E.U16 desc[UR24][R4.64], R17 ;  /* 0x0000001104005986 */ /* 0x0001e2000c101518 */
[----:B------:R-:W-:Y:S06]  /*36b60*/  BAR.SYNC.DEFER_BLOCKING 0x0 ;  /* 0x0000000000007b1d */ /* 0x000fec0000010000 */
[----:B------:R-:W-:Y:S05]  /*36b70*/  BRA.U UP0, `(.L_x_13) ;  /* 0x0000000100a07547 */ /* 0x000fea000b800000 */
[----:B------:R-:W1:Y:S01]  /*36b80*/  S2UR UR5, SR_CgaCtaId ;  /* 0x00000000000579c3 */ /* 0x000e620000008800 */
[----:B------:R-:W-:Y:S01]  /*36b90*/  NOP ;  /* 0x0000000000007918 */ /* 0x000fe20000000000 */
[----:B------:R-:W-:Y:S01]  /*36ba0*/  UMOV UR4, 0x50 ;  /* 0x0000005000047882 */ /* 0x000fe20000000000 */
[----:B------:R-:W-:Y:S02]  /*36bb0*/  IMAD.U32 R0, RZ, RZ, UR8 ;  /* 0x00000008ff007e24 */ /* 0x000fe4000f8e00ff */
[----:B0-----:R-:W-:Y:S02]  /*36bc0*/  IMAD.MOV.U32 R3, RZ, RZ, 0xffff ;  /* 0x0000ffffff037424 */ /* 0x001fe400078e00ff */
[----:B------:R-:W-:Y:S01]  /*36bd0*/  IMAD.MOV.U32 R7, RZ, RZ, 0x1 ;  /* 0x00000001ff077424 */ /* 0x000fe200078e00ff */
[----:B------:R-:W-:-:S04]  /*36be0*/  LOP3.LUT R0, R0, 0xffff, RZ, 0xc0, !PT ;  /* 0x0000ffff00007812 */ /* 0x000fc800078ec0ff */
[----:B------:R-:W-:-:S05]  /*36bf0*/  SHF.R.U32.HI R0, RZ, 0x5, R0 ;  /* 0x00000005ff007819 */ /* 0x000fca0000011600 */
[----:B------:R-:W-:Y:S01]  /*36c00*/  VIADD R2, R0, 0x10 ;  /* 0x0000001000027836 */ /* 0x000fe20000000000 */
[----:B------:R-:W-:Y:S01]  /*36c10*/  SHF.L.U32 R0, R3, R0, RZ ;  /* 0x0000000003007219 */ /* 0x000fe200000006ff */
[----:B-1----:R-:W-:-:S03]  /*36c20*/  ULEA UR6, UR5, UR4, 0x18 ;  /* 0x0000000405067291 */ /* 0x002fc6000f8ec0ff */
[----:B------:R-:W-:-:S04]  /*36c30*/  SHF.L.U32 R3, R7, R2, RZ ;  /* 0x0000000207037219 */ /* 0x000fc800000006ff */
[----:B------:R-:W-:Y:S02]  /*36c40*/  LOP3.LUT R0, R3, R0, RZ, 0xfc, !PT ;  /* 0x0000000003007212 */ /* 0x000fe400078efcff */
[----:B------:R-:W0:Y:S02]  /*36c50*/  LDS R5, [UR6] ;  /* 0x00000006ff057984 */ /* 0x000e240008000800 */
[C---:B------:R-:W-:Y:S02]  /*36c60*/  LOP3.LUT R2, R0.reuse, 0xffff, RZ, 0xc0, !PT ;  /* 0x0000ffff00027812 */ /* 0x040fe400078ec0ff */
[----:B0-----:R-:W-:-:S04]  /*36c70*/  LOP3.LUT R3, R0, 0xffff, R5, 0x80, !PT ;  /* 0x0000ffff00037812 */ /* 0x001fc800078e8005 */
[----:B------:R-:W-:-:S13]  /*36c80*/  ISETP.NE.AND P0, PT, R3, R2, PT ;  /* 0x000000020300720c */ /* 0x000fda0003f05270 */
[----:B------:R-:W-:Y:S05]  /*36c90*/  @P0 BRA `(.L_x_14) ;  /* 0x0000000000500947 */ /* 0x000fea0003800000 */
[----:B------:R-:W-:Y:S02]  /*36ca0*/  SHF.R.U32.HI R5, RZ, 0x10, R5 ;  /* 0x00000010ff057819 */ /* 0x000fe40000011605 */
[----:B------:R-:W-:-:S04]  /*36cb0*/  SHF.R.U32.HI R2, RZ, 0x10, R0 ;  /* 0x00000010ff027819 */ /* 0x000fc80000011600 */
[----:B------:R-:W-:-:S04]  /*36cc0*/  LOP3.LUT R5, R5, R2, RZ, 0xc0, !PT ;  /* 0x0000000205057212 */ /* 0x000fc800078ec0ff */
[----:B------:R-:W-:-:S13]  /*36cd0*/  ISETP.NE.AND P0, PT, R5, R2, PT ;  /* 0x000000020500720c */ /* 0x000fda0003f05270 */
[----:B------:R-:W-:Y:S05]  /*36ce0*/  @P0 BRA `(.L_x_15) ;  /* 0x0000000000300947 */ /* 0x000fea0003800000 */
[----:B------:R-:W-:Y:S01]  /*36cf0*/  R2UR UR4, R0 ;  /* 0x00000000000472ca */ /* 0x000fe200000e0000 */
[----:B------:R-:W-:Y:S01]  /*36d00*/  VOTEU.ANY UR5, UPT, PT ;  /* 0x0000000000057886 */ /* 0x000fe200038e0100 */
[----:B------:R-:W0:Y:S01]  /*36d10*/  S2R R0, SR_LANEID ;  /* 0x0000000000007919 */ /* 0x000e220000000000 */
[----:B------:R-:W-:-:S10]  /*36d20*/  UFLO.U32 UR5, UR5 ;  /* 0x00000005000572bd */ /* 0x000fd400080e0000 */
[----:B------:R-:W-:-:S06]  /*36d30*/  ULOP3.LUT UR4, URZ, UR4, URZ, 0x33, !UPT ;  /* 0x00000004ff047292 */ /* 0x000fcc000f8e33ff */
[----:B------:R-:W-:-:S04]  /*36d40*/  IMAD.U32 R2, RZ, RZ, UR4 ;  /* 0x00000004ff027e24 */ /* 0x000fc8000f8e00ff */
[----:B------:R-:W1:Y:S02]  /*36d50*/  REDUX UR7, R2 ;  /* 0x00000000020773c4 */ /* 0x000e640000000000 */
[----:B------:R2:W-:Y:S01]  /*36d60*/  UTCATOMSWS.AND URZ, UR4 ;  /* 0x0000000400ff79e3 */ /* 0x0005e20008000000 */
[----:B0-----:R-:W-:Y:S01]  /*36d70*/  ISETP.EQ.U32.AND P0, PT, R0, UR5, PT ;  /* 0x0000000500007c0c */ /* 0x001fe2000bf02070 */
[----:B-1----:R-:W-:-:S12]  /*36d80*/  IMAD.U32 R0, RZ, RZ, UR7 ;  /* 0x00000007ff007e24 */ /* 0x002fd8000f8e00ff */
[----:B------:R2:W-:Y:S01]  /*36d90*/  @P0 ATOMS.AND RZ, [UR6], R0 ;  /* 0x00000000ffff098c */ /* 0x0005e2000a800006 */
[----:B------:R-:W-:Y:S05]  /*36da0*/  BRA `(.L_x_13) ;  /* 0x0000000000147947 */ /* 0x000fea0003800000 */
.L_x_15:
[----:B------:R-:W-:-:S07]  /*36db0*/  MOV R2, 0x36dd0 ;  /* 0x00036dd000027802 */ /* 0x000fce0000000f00 */
[----:B------:R-:W-:Y:S05]  /*36dc0*/  CALL.REL.NOINC `($__internal_0_$__cuda_sm10x_tcgen05_guardrail_trap_col_being_dealloced_not_returned_by_alloc) ;  /* 0x00000000002c7944 */ /* 0x000fea0003c00000 */
[----:B------:R-:W-:Y:S05]  /*36dd0*/  BRA `(.L_x_13) ;  /* 0x0000000000087947 */ /* 0x000fea0003800000 */
.L_x_14:
[----:B------:R-:W-:-:S07]  /*36de0*/  MOV R2, 0x36e00 ;  /* 0x00036e0000027802 */ /* 0x000fce0000000f00 */
[----:B------:R-:W-:Y:S05]  /*36df0*/  CALL.REL.NOINC `($__internal_2_$__cuda_sm10x_tcgen05_guardrail_trap_unallocated_columns_being_dealloced) ;  /* 0x0000000000387944 */ /* 0x000fea0003c00000 */
.L_x_13:
[----:B------:R-:W-:Y:S01]  /*36e00*/  NOP ;  /* 0x0000000000007918 */ /* 0x000fe20000000000 */
[----:B--2---:R-:W-:Y:S05]  /*36e10*/  EXIT ;  /* 0x000000000000794d */ /* 0x004fea0003800000 */
.L_x_8:
[----:B------:R-:W0:Y:S02]  /*36e20*/  SYNCS.PHASECHK.TRANS64.TRYWAIT P2, [UR11], R8 ;  /* 0x00000008ff0075a7 */ /* 0x000e24000804110b */
[----:B0-----:R-:W-:Y:S05]  /*36e30*/  @!P2 BRA `(.L_x_8) ;  /* 0xfffffffc00f8a947 */ /* 0x001fea000383ffff */
[----:B------:R-:W-:Y:S05]  /*36e40*/  BRA `(.L_x_16) ;  /* 0xfffffe2000bc7947 */ /* 0x000fea000383ffff */
.L_x_12:
[----:B------:R-:W2:Y:S02]  /*36e50*/  SYNCS.PHASECHK.TRANS64.TRYWAIT P1, [UR11], R0 ;  /* 0x00000000ff0075a7 */ /* 0x000ea4000802110b */
[----:B--2---:R-:W-:Y:S05]  /*36e60*/  @!P1 BRA `(.L_x_12) ;  /* 0xfffffffc00f89947 */ /* 0x004fea000383ffff */
[----:B------:R-:W-:Y:S05]  /*36e70*/  BRA `(.L_x_11) ;  /* 0xfffffed000247947 */ /* 0x000fea000383ffff */
        .weak           $__internal_0_$__cuda_sm10x_tcgen05_guardrail_trap_col_being_dealloced_not_returned_by_alloc
        .type           $__internal_0_$__cuda_sm10x_tcgen05_guardrail_trap_col_being_dealloced_not_returned_by_alloc,@function
        .size           $__internal_0_$__cuda_sm10x_tcgen05_guardrail_trap_col_being_dealloced_not_returned_by_alloc,($__internal_1_$__cuda_sm10x_tcgen05_guardrail_trap_phase_invalid_during_alloc - $__internal_0_$__cuda_sm10x_tcgen05_guardrail_trap_col_being_dealloced_not_returned_by_alloc)
$__internal_0_$__cuda_sm10x_tcgen05_guardrail_trap_col_being_dealloced_not_returned_by_alloc:
[----:B------:R-:W-:Y:S05]  /*36e80*/  BPT.TRAP 0x1 ;  /* 0x000000040000795c */ /* 0x000fea0000300000 */
[----:B------:R-:W-:-:S04]  /*36e90*/  IMAD.MOV.U32 R3, RZ, RZ, 0x0 ;  /* 0x00000000ff037424 */ /* 0x000fc800078e00ff */
[----:B------:R-:W-:Y:S05]  /*36ea0*/  RET.REL.NODEC R2 `(matmul_kernel) ;  /* 0xfffffc9002547950 */ /* 0x000fea0003c3ffff */
        .weak           $__internal_1_$__cuda_sm10x_tcgen05_guardrail_trap_phase_invalid_during_alloc
        .type           $__internal_1_$__cuda_sm10x_tcgen05_guardrail_trap_phase_invalid_during_alloc,@function
        .size           $__internal_1_$__cuda_sm10x_tcgen05_guardrail_trap_phase_invalid_during_alloc,($__internal_2_$__cuda_sm10x_tcgen05_guardrail_trap_unallocated_columns_being_dealloced - $__internal_1_$__cuda_sm10x_tcgen05_guardrail_trap_phase_invalid_during_alloc)
$__internal_1_$__cuda_sm10x_tcgen05_guardrail_trap_phase_invalid_during_alloc:
[----:B------:R-:W-:Y:S05]  /*36eb0*/  BPT.TRAP 0x1 ;  /* 0x000000040000795c */ /* 0x000fea0000300000 */
[----:B------:R-:W-:-:S04]  /*36ec0*/  IMAD.MOV.U32 R5, RZ, RZ, 0x0 ;  /* 0x00000000ff057424 */ /* 0x000fc800078e00ff */
[----:B------:R-:W-:Y:S05]  /*36ed0*/  RET.REL.NODEC R4 `(matmul_kernel) ;  /* 0xfffffc9004487950 */ /* 0x000fea0003c3ffff */
        .weak           $__internal_2_$__cuda_sm10x_tcgen05_guardrail_trap_unallocated_columns_being_dealloced
        .type           $__internal_2_$__cuda_sm10x_tcgen05_guardrail_trap_unallocated_columns_being_dealloced,@function
        .size           $__internal_2_$__cuda_sm10x_tcgen05_guardrail_trap_unallocated_columns_being_dealloced,(.L_x_20 - $__internal_2_$__cuda_sm10x_tcgen05_guardrail_trap_unallocated_columns_being_dealloced)
$__internal_2_$__cuda_sm10x_tcgen05_guardrail_trap_unallocated_columns_being_dealloced:
[----:B------:R-:W-:Y:S05]  /*36ee0*/  BPT.TRAP 0x1 ;  /* 0x000000040000795c */ /* 0x000fea0000300000 */
[----:B------:R-:W-:-:S04]  /*36ef0*/  IMAD.MOV.U32 R3, RZ, RZ, 0x0 ;  /* 0x00000000ff037424 */ /* 0x000fc800078e00ff */
[----:B------:R-:W-:Y:S05]  /*36f00*/  RET.REL.NODEC R2 `(matmul_kernel) ;  /* 0xfffffc90023c7950 */ /* 0x000fea0003c3ffff */
.L_x_17:
[----:B------:R-:W-:-:S00]  /*36f10*/  BRA `(.L_x_17) ;  /* 0xfffffffc00fc7947 */ /* 0x000fc0000383ffff */
[----:B------:R-:W-:-:S00]  /*36f20*/  NOP ;  /* 0x0000000000007918 */ /* 0x000fc00000000000 */
        /* <DEDUP_REMOVED lines=13> */
.L_x_20:


//--------------------- .nv.shared.matmul_kernel  --------------------------
	.section	.nv.shared.matmul_kernel,"aw",@nobits
	.sectionflags	@""
	.align	16
	.zero		1024


//--------------------- .nv.shared.reserved.0     --------------------------
	.section	.nv.shared.reserved.0,"aw",@nobits
	.align	8
	.weak		__nv_reservedSMEM_offset_0_alias
	.size		__nv_reservedSMEM_offset_0_alias, 0, 64
	.other		__nv_reservedSMEM_offset_0_alias,@"STO_CUDA_RESERVED_SHARED STV_DEFAULT"
__nv_reservedSMEM_offset_0_alias:
	.zero		0
.nv.shared.reserved.0:
	.zero		64
	.weak		__nv_reservedSMEM_allocation_phase
	.type		__nv_reservedSMEM_allocation_phase,@object
	.size		__nv_reservedSMEM_allocation_phase,(.L_0 - __nv_reservedSMEM_allocation_phase)
__nv_reservedSMEM_allocation_phase:
	.zero		1
.L_0:
	.zero		7
	.weak		__nv_reservedSMEM_devtool_atexit_pc
	.type		__nv_reservedSMEM_devtool_atexit_pc,@object
	.size		__nv_reservedSMEM_devtool_atexit_pc,(__nv_reservedSMEM_allocation_mask - __nv_reservedSMEM_devtool_atexit_pc)
__nv_reservedSMEM_devtool_atexit_pc:
	.zero		8
	.weak		__nv_reservedSMEM_allocation_mask
	.type		__nv_reservedSMEM_allocation_mask,@object
	.size		__nv_reservedSMEM_allocation_mask,(.L_2 - __nv_reservedSMEM_allocation_mask)
__nv_reservedSMEM_allocation_mask:
	.zero		4
.L_2:


//--------------------- .nv.constant0.matmul_kernel --------------------------
	.section	.nv.constant0.matmul_kernel,"a",@progbits
	.sectionflags	@""
	.align	4
.nv.constant0.matmul_kernel:
	.zero		976


//--------------------- SYMBOLS --------------------------

	.type		.nv.reservedSmem.offset0,@object
	.size		.nv.reservedSmem.offset0,0x4
	.type		.nv.reservedSmem.cap,@object
	.size		.nv.reservedSmem.cap,0x4
